	.target	sm_90a

	.elftype	@"ET_EXEC"


//--------------------- .note.nv.tkinfo           --------------------------
	.section	.note.nv.tkinfo,"",@"SHT_NOTE"
	.sectionflags	@"SHF_NOTE_NV_TKINFO"
	.tkinfo
        /*0018*/ 	.word	0x00000002
        /*0030*/ 	.string	""
        /*0030*/ 	.string	"ptxas"
        /*0030*/ 	.string	"Cuda compilation tools, release 13.0, V13.0.88"
        /*0030*/ 	.string	"Build cuda_13.0.r13.0/compiler.36424714_0"
        /*0030*/ 	.string	"-v  -suppress-debug-info  -lineinfo  -arch sm_90a "



//--------------------- .note.nv.cuinfo           --------------------------
	.section	.note.nv.cuinfo,"",@"SHT_NOTE"
	.sectionflags	@"SHF_NOTE_NV_CUINFO"
        /*0018*/ 	.short	0x0002
        /*001a*/ 	.short	0x005a
        /*001c*/ 	.short	0x0082
	.zero		2


//--------------------- .nv.info                  --------------------------
	.section	.nv.info,"",@"SHT_CUDA_INFO"
	.align	4


	//----- nvinfo : EIATTR_REGCOUNT
	.align		4
        /*0000*/ 	.byte	0x04, 0x2f
        /*0002*/ 	.short	(.L_1 - .L_0)
	.align		4
.L_0:
        /*0004*/ 	.word	index@(matmul_kernel)
        /*0008*/ 	.word	0x00000020


	//----- nvinfo : EIATTR_FRAME_SIZE
	.align		4
.L_1:
        /*000c*/ 	.byte	0x04, 0x11
        /*000e*/ 	.short	(.L_3 - .L_2)
	.align		4
.L_2:
        /*0010*/ 	.word	index@(matmul_kernel)
        /*0014*/ 	.word	0x00002708


	//----- nvinfo : EIATTR_MIN_STACK_SIZE
	.align		4
.L_3:
        /*0018*/ 	.byte	0x04, 0x12
        /*001a*/ 	.short	(.L_5 - .L_4)
	.align		4
.L_4:
        /*001c*/ 	.word	index@(matmul_kernel)
        /*0020*/ 	.word	0x00002708
.L_5:


//--------------------- .nv.compat                --------------------------
	.section	.nv.compat,"",@"SHT_CUDA_COMPAT_INFO"
	.align	4
        /*0000*/ 	.byte	0x02, 0x09, 0x01, 0x00, 0x02, 0x02, 0x02, 0x00, 0x02, 0x05, 0x05, 0x00, 0x03, 0x07, 0x01, 0x01
        /*0010*/ 	.byte	0x02, 0x03, 0x00, 0x00, 0x02, 0x06, 0x01, 0x00, 0x04, 0x0b, 0x08, 0x00, 0x00, 0x00, 0x00, 0x00
        /*0020*/ 	.byte	0x00, 0x00, 0x00, 0x00


//--------------------- .nv.info.matmul_kernel    --------------------------
	.section	.nv.info.matmul_kernel,"",@"SHT_CUDA_INFO"
	.sectionflags	@""
	.align	4


	//----- nvinfo : EIATTR_CUDA_API_VERSION
	.align		4
        /*0000*/ 	.byte	0x04, 0x37
        /*0002*/ 	.short	(.L_7 - .L_6)
.L_6:
        /*0004*/ 	.word	0x00000082


	//----- nvinfo : EIATTR_KPARAM_INFO
	.align		4
.L_7:
        /*0008*/ 	.byte	0x04, 0x17
        /*000a*/ 	.short	(.L_9 - .L_8)
.L_8:
        /*000c*/ 	.word	0x00000000
        /*0010*/ 	.short	0x000d
        /*0012*/ 	.short	0x0048
        /*0014*/ 	.byte	0x00, 0xf4, 0x21, 0x00


	//----- nvinfo : EIATTR_KPARAM_INFO
	.align		4
.L_9:
        /*0018*/ 	.byte	0x04, 0x17
        /*001a*/ 	.short	(.L_11 - .L_10)
.L_10:
        /*001c*/ 	.word	0x00000000
        /*0020*/ 	.short	0x000c
        /*0022*/ 	.short	0x0040
        /*0024*/ 	.byte	0x00, 0xf4, 0x21, 0x00


	//----- nvinfo : EIATTR_KPARAM_INFO
	.align		4
.L_11:
        /*0028*/ 	.byte	0x04, 0x17
        /*002a*/ 	.short	(.L_13 - .L_12)
.L_12:
        /*002c*/ 	.word	0x00000000
        /*0030*/ 	.short	0x000b
        /*0032*/ 	.short	0x0038
        /*0034*/ 	.byte	0x00, 0xf0, 0x11, 0x00


	//----- nvinfo : EIATTR_KPARAM_INFO
	.align		4
.L_13:
        /*0038*/ 	.byte	0x04, 0x17
        /*003a*/ 	.short	(.L_15 - .L_14)
.L_14:
        /*003c*/ 	.word	0x00000000
        /*0040*/ 	.short	0x000a
        /*0042*/ 	.short	0x0034
        /*0044*/ 	.byte	0x00, 0xf0, 0x11, 0x00


	//----- nvinfo : EIATTR_KPARAM_INFO
	.align		4
.L_15:
        /*0048*/ 	.byte	0x04, 0x17
        /*004a*/ 	.short	(.L_17 - .L_16)
.L_16:
        /*004c*/ 	.word	0x00000000
        /*0050*/ 	.short	0x0009
        /*0052*/ 	.short	0x0030
        /*0054*/ 	.byte	0x00, 0xf0, 0x11, 0x00


	//----- nvinfo : EIATTR_KPARAM_INFO
	.align		4
.L_17:
        /*0058*/ 	.byte	0x04, 0x17
        /*005a*/ 	.short	(.L_19 - .L_18)
.L_18:
        /*005c*/ 	.word	0x00000000
        /*0060*/ 	.short	0x0008
        /*0062*/ 	.short	0x002c
        /*0064*/ 	.byte	0x00, 0xf0, 0x11, 0x00


	//----- nvinfo : EIATTR_KPARAM_INFO
	.align		4
.L_19:
        /*0068*/ 	.byte	0x04, 0x17
        /*006a*/ 	.short	(.L_21 - .L_20)
.L_20:
        /*006c*/ 	.word	0x00000000
        /*0070*/ 	.short	0x0007
        /*0072*/ 	.short	0x0028
        /*0074*/ 	.byte	0x00, 0xf0, 0x11, 0x00


	//----- nvinfo : EIATTR_KPARAM_INFO
	.align		4
.L_21:
        /*0078*/ 	.byte	0x04, 0x17
        /*007a*/ 	.short	(.L_23 - .L_22)
.L_22:
        /*007c*/ 	.word	0x00000000
        /*0080*/ 	.short	0x0006
        /*0082*/ 	.short	0x0024
        /*0084*/ 	.byte	0x00, 0xf0, 0x11, 0x00


	//----- nvinfo : EIATTR_KPARAM_INFO
	.align		4
.L_23:
        /*0088*/ 	.byte	0x04, 0x17
        /*008a*/ 	.short	(.L_25 - .L_24)
.L_24:
        /*008c*/ 	.word	0x00000000
        /*0090*/ 	.short	0x0005
        /*0092*/ 	.short	0x0020
        /*0094*/ 	.byte	0x00, 0xf0, 0x11, 0x00


	//----- nvinfo : EIATTR_KPARAM_INFO
	.align		4
.L_25:
        /*0098*/ 	.byte	0x04, 0x17
        /*009a*/ 	.short	(.L_27 - .L_26)
.L_26:
        /*009c*/ 	.word	0x00000000
        /*00a0*/ 	.short	0x0004
        /*00a2*/ 	.short	0x001c
        /*00a4*/ 	.byte	0x00, 0xf0, 0x11, 0x00


	//----- nvinfo : EIATTR_KPARAM_INFO
	.align		4
.L_27:
        /*00a8*/ 	.byte	0x04, 0x17
        /*00aa*/ 	.short	(.L_29 - .L_28)
.L_28:
        /*00ac*/ 	.word	0x00000000
        /*00b0*/ 	.short	0x0003
        /*00b2*/ 	.short	0x0018
        /*00b4*/ 	.byte	0x00, 0xf0, 0x11, 0x00


	//----- nvinfo : EIATTR_KPARAM_INFO
	.align		4
.L_29:
        /*00b8*/ 	.byte	0x04, 0x17
        /*00ba*/ 	.short	(.L_31 - .L_30)
.L_30:
        /*00bc*/ 	.word	0x00000000
        /*00c0*/ 	.short	0x0002
        /*00c2*/ 	.short	0x0010
        /*00c4*/ 	.byte	0x00, 0xf4, 0x21, 0x00


	//----- nvinfo : EIATTR_KPARAM_INFO
	.align		4
.L_31:
        /*00c8*/ 	.byte	0x04, 0x17
        /*00ca*/ 	.short	(.L_33 - .L_32)
.L_32:
        /*00cc*/ 	.word	0x00000000
        /*00d0*/ 	.short	0x0001
        /*00d2*/ 	.short	0x0008
        /*00d4*/ 	.byte	0x00, 0xf4, 0x21, 0x00


	//----- nvinfo : EIATTR_KPARAM_INFO
	.align		4
.L_33:
        /*00d8*/ 	.byte	0x04, 0x17
        /*00da*/ 	.short	(.L_35 - .L_34)
.L_34:
        /*00dc*/ 	.word	0x00000000
        /*00e0*/ 	.short	0x0000
        /*00e2*/ 	.short	0x0000
        /*00e4*/ 	.byte	0x00, 0xf4, 0x21, 0x00


	//----- nvinfo : EIATTR_SPARSE_MMA_MASK
	.align		4
.L_35:
        /*00e8*/ 	.byte	0x03, 0x50
        /*00ea*/ 	.short	0x0000


	//----- nvinfo : EIATTR_MAXREG_COUNT
	.align		4
        /*00ec*/ 	.byte	0x03, 0x1b
        /*00ee*/ 	.short	0x00ff


	//----- nvinfo : EIATTR_NUM_BARRIERS
	.align		4
        /*00f0*/ 	.byte	0x02, 0x4c
        /*00f2*/ 	.byte	0x01
	.zero		1


	//----- nvinfo : EIATTR_ANNOTATIONS
	.align		4
        /*00f4*/ 	.byte	0x04, 0x55
        /*00f6*/ 	.short	(.L_37 - .L_36)


	//   ....[0]....
.L_36:
        /*00f8*/ 	.word	0x00000001
        /*00fc*/ 	.byte	0x40, 0x05, 0x00, 0x00, 0x01, 0x00, 0x00, 0x00, 0x70, 0x05, 0x00, 0x00, 0x01, 0x00, 0x00, 0x00
        /* <DEDUP_REMOVED lines=1386> */
        /*57ac*/ 	.byte	0x20, 0x43, 0x01, 0x00, 0x01, 0x00, 0x00, 0x00, 0x30, 0x43, 0x01, 0x00


	//----- nvinfo : EIATTR_MERCURY_ISA_VERSION
	.align		4
.L_37:
        /*57b8*/ 	.byte	0x03, 0x5f
        /*57ba*/ 	.short	0x0101


	//----- nvinfo : EIATTR_EXIT_INSTR_OFFSETS
	.align		4
        /*57bc*/ 	.byte	0x04, 0x1c
        /*57be*/ 	.short	(.L_39 - .L_38)


	//   ....[0]....
.L_38:
        /*57c0*/ 	.word	0x00050eb0


	//   ....[1]....
        /*57c4*/ 	.word	0x00050ed0


	//----- nvinfo : EIATTR_REQNTID
	.align		4
.L_39:
        /*57c8*/ 	.byte	0x04, 0x10
        /*57ca*/ 	.short	(.L_41 - .L_40)
.L_40:
        /*57cc*/ 	.word	0x00000040
        /*57d0*/ 	.word	0x00000001
        /*57d4*/ 	.word	0x00000001


	//----- nvinfo : EIATTR_CBANK_PARAM_SIZE
	.align		4
.L_41:
        /*57d8*/ 	.byte	0x03, 0x19
        /*57da*/ 	.short	0x0050


	//----- nvinfo : EIATTR_PARAM_CBANK
	.align		4
        /*57dc*/ 	.byte	0x04, 0x0a
        /*57de*/ 	.short	(.L_43 - .L_42)
	.align		4
.L_42:
        /*57e0*/ 	.word	index@(.nv.constant0.matmul_kernel)
        /*57e4*/ 	.short	0x0210
        /*57e6*/ 	.short	0x0050


	//----- nvinfo : EIATTR_SW_WAR
	.align		4
.L_43:
        /*57e8*/ 	.byte	0x04, 0x36
        /*57ea*/ 	.short	(.L_45 - .L_44)
.L_44:
        /*57ec*/ 	.word	0x00000008
.L_45:


//--------------------- .nv.callgraph             --------------------------
	.section	.nv.callgraph,"",@"SHT_CUDA_CALLGRAPH"
	.align	4
	.sectionentsize	8
	.align		4
        /*0000*/ 	.word	0x00000000
	.align		4
        /*0004*/ 	.word	0xffffffff
	.align		4
        /*0008*/ 	.word	0x00000000
	.align		4
        /*000c*/ 	.word	0xfffffffe
	.align		4
        /*0010*/ 	.word	0x00000000
	.align		4
        /*0014*/ 	.word	0xfffffffd
	.align		4
        /*0018*/ 	.word	0x00000000
	.align		4
        /*001c*/ 	.word	0xfffffffc


//--------------------- .text.matmul_kernel       --------------------------
	.section	.text.matmul_kernel,"ax",@progbits
	.align	128
        .global         matmul_kernel
        .type           matmul_kernel,@function
        .size           matmul_kernel,(.L_x_4 - matmul_kernel)
        .other          matmul_kernel,@"STO_CUDA_ENTRY STV_DEFAULT"
matmul_kernel:
.text.matmul_kernel:
[----:B------:R-:W0:Y:S08]  /*0000*/  LDC R1, c[0x0][0x28] ;  /* 0x00000a00ff017b82 */ /* 0x000e300000000800 */
[----:B------:R-:W1:Y:S01]  /*0010*/  LDC.64 R4, c[0x0][0x228] ;  /* 0x00008a00ff047b82 */ /* 0x000e620000000a00 */
[----:B------:R-:W2:Y:S01]  /*0020*/  S2R R14, SR_TID.X ;  /* 0x00000000000e7919 */ /* 0x000ea20000002100 */
[----:B0-----:R-:W-:Y:S01]  /*0030*/  VIADD R1, R1, 0xffffd8f8 ;  /* 0xffffd8f801017836 */ /* 0x001fe20000000000 */
[----:B------:R-:W-:Y:S01]  /*0040*/  UMOV UR4, 0x400 ;  /* 0x0000040000047882 */ /* 0x000fe20000000000 */
[----:B------:R-:W-:-:S04]  /*0050*/  ULDC.64 UR20, c[0x0][0x208] ;  /* 0x0000820000147ab9 */ /* 0x000fc80000000a00 */
[----:B------:R-:W0:Y:S01]  /*0060*/  S2UR UR5, SR_CgaCtaId ;  /* 0x00000000000579c3 */ /* 0x000e220000008800 */
[----:B-1----:R-:W-:-:S05]  /*0070*/  VIADD R0, R5, 0x3f ;  /* 0x0000003f05007836 */ /* 0x002fca0000000000 */
[----:B------:R-:W-:Y:S01]  /*0080*/  SHF.R.S32.HI R3, RZ, 0x1f, R0 ;  /* 0x0000001fff037819 */ /* 0x000fe20000011400 */
[----:B0-----:R-:W-:-:S03]  /*0090*/  ULEA UR4, UR5, UR4, 0x18 ;  /* 0x0000000405047291 */ /* 0x001fc6000f8ec03f */
[----:B------:R-:W-:Y:S02]  /*00a0*/  LEA.HI R3, R3, R0, RZ, 0x6 ;  /* 0x0000000003037211 */ /* 0x000fe400078f30ff */
[C---:B--2---:R-:W-:Y:S02]  /*00b0*/  LOP3.LUT R16, R14.reuse, 0x3f, RZ, 0xc0, !PT ;  /* 0x0000003f0e107812 */ /* 0x044fe400078ec0ff */
[----:B------:R-:W-:Y:S02]  /*00c0*/  SHF.R.S32.HI R0, RZ, 0x6, R3 ;  /* 0x00000006ff007819 */ /* 0x000fe40000011403 */
[----:B------:R-:W0:Y:S01]  /*00d0*/  S2R R3, SR_CTAID.X ;  /* 0x0000000000037919 */ /* 0x000e220000002500 */
[----:B------:R-:W-:Y:S02]  /*00e0*/  LOP3.LUT R18, R14, 0x20, RZ, 0xc0, !PT ;  /* 0x000000200e127812 */ /* 0x000fe400078ec0ff */
[----:B------:R-:W-:-:S05]  /*00f0*/  IMAD.SHL.U32 R0, R0, 0x8, RZ ;  /* 0x0000000800007824 */ /* 0x000fca00078e00ff */
[-C--:B------:R-:W-:Y:S02]  /*0100*/  IABS R9, R0.reuse ;  /* 0x0000000000097213 */ /* 0x080fe40000000000 */
[----:B------:R-:W-:Y:S02]  /*0110*/  IABS R12, R0 ;  /* 0x00000000000c7213 */ /* 0x000fe40000000000 */
[----:B------:R-:W1:Y:S08]  /*0120*/  I2F.RP R2, R9 ;  /* 0x0000000900027306 */ /* 0x000e700000209400 */
[----:B-1----:R-:W1:Y:S01]  /*0130*/  MUFU.RCP R2, R2 ;  /* 0x0000000200027308 */ /* 0x002e620000001000 */
[----:B0-----:R-:W-:Y:S01]  /*0140*/  IABS R10, R3 ;  /* 0x00000003000a7213 */ /* 0x001fe20000000000 */
[----:B-1----:R-:W-:-:S02]  /*0150*/  VIADD R6, R2, 0xffffffe ;  /* 0x0ffffffe02067836 */ /* 0x002fc40000000000 */
[----:B------:R-:W-:-:S04]  /*0160*/  IMAD.MOV R2, RZ, RZ, -R12 ;  /* 0x000000ffff027224 */ /* 0x000fc800078e0a0c */
[----:B------:R0:W1:Y:S02]  /*0170*/  F2I.FTZ.U32.TRUNC.NTZ R7, R6 ;  /* 0x0000000600077305 */ /* 0x000064000021f000 */
[----:B0-----:R-:W-:Y:S02]  /*0180*/  IMAD.MOV.U32 R6, RZ, RZ, RZ ;  /* 0x000000ffff067224 */ /* 0x001fe400078e00ff */
[----:B-1----:R-:W-:-:S04]  /*0190*/  IMAD.MOV R8, RZ, RZ, -R7 ;  /* 0x000000ffff087224 */ /* 0x002fc800078e0a07 */
[----:B------:R-:W-:Y:S02]  /*01a0*/  IMAD R11, R8, R9, RZ ;  /* 0x00000009080b7224 */ /* 0x000fe400078e02ff */
[----:B------:R-:W-:Y:S02]  /*01b0*/  IMAD.MOV.U32 R8, RZ, RZ, R10 ;  /* 0x000000ffff087224 */ /* 0x000fe400078e000a */
[----:B------:R-:W-:-:S06]  /*01c0*/  IMAD.HI.U32 R7, R7, R11, R6 ;  /* 0x0000000b07077227 */ /* 0x000fcc00078e0006 */
[----:B------:R-:W-:-:S04]  /*01d0*/  IMAD.HI.U32 R7, R7, R8, RZ ;  /* 0x0000000807077227 */ /* 0x000fc800078e00ff */
[----:B------:R-:W-:-:S05]  /*01e0*/  IMAD R2, R7, R2, R8 ;  /* 0x0000000207027224 */ /* 0x000fca00078e0208 */
[----:B------:R-:W-:-:S13]  /*01f0*/  ISETP.GT.U32.AND P1, PT, R9, R2, PT ;  /* 0x000000020900720c */ /* 0x000fda0003f24070 */
[----:B------:R-:W-:Y:S02]  /*0200*/  @!P1 IMAD.IADD R2, R2, 0x1, -R9 ;  /* 0x0000000102029824 */ /* 0x000fe400078e0a09 */
[----:B------:R-:W-:Y:S01]  /*0210*/  @!P1 VIADD R7, R7, 0x1 ;  /* 0x0000000107079836 */ /* 0x000fe20000000000 */
[----:B------:R-:W-:Y:S02]  /*0220*/  ISETP.NE.AND P1, PT, R0, RZ, PT ;  /* 0x000000ff0000720c */ /* 0x000fe40003f25270 */
[----:B------:R-:W-:Y:S02]  /*0230*/  ISETP.GE.U32.AND P0, PT, R2, R9, PT ;  /* 0x000000090200720c */ /* 0x000fe40003f06070 */
[----:B------:R-:W-:-:S04]  /*0240*/  LOP3.LUT R2, R3, R0, RZ, 0x3c, !PT ;  /* 0x0000000003027212 */ /* 0x000fc800078e3cff */
[----:B------:R-:W-:Y:S01]  /*0250*/  ISETP.GE.AND P2, PT, R2, RZ, PT ;  /* 0x000000ff0200720c */ /* 0x000fe20003f46270 */
[----:B------:R-:W-:-:S06]  /*0260*/  VIADD R2, R4, 0x1ff ;  /* 0x000001ff04027836 */ /* 0x000fcc0000000000 */
[----:B------:R-:W-:-:S04]  /*0270*/  @P0 VIADD R7, R7, 0x1 ;  /* 0x0000000107070836 */ /* 0x000fc80000000000 */
[----:B------:R-:W-:Y:S01]  /*0280*/  IMAD.MOV.U32 R6, RZ, RZ, R7 ;  /* 0x000000ffff067224 */ /* 0x000fe200078e0007 */
[----:B------:R-:W-:-:S03]  /*0290*/  SHF.R.S32.HI R7, RZ, 0x1f, R2 ;  /* 0x0000001fff077819 */ /* 0x000fc60000011402 */
[----:B------:R-:W-:Y:S01]  /*02a0*/  @!P2 IMAD.MOV R6, RZ, RZ, -R6 ;  /* 0x000000ffff06a224 */ /* 0x000fe200078e0a06 */
[----:B------:R-:W-:Y:S02]  /*02b0*/  @!P1 LOP3.LUT R6, RZ, R0, RZ, 0x33, !PT ;  /* 0x00000000ff069212 */ /* 0x000fe400078e33ff */
[----:B------:R-:W-:-:S03]  /*02c0*/  LEA.HI R7, R7, R2, RZ, 0x9 ;  /* 0x0000000207077211 */ /* 0x000fc600078f48ff */
[----:B------:R-:W-:Y:S02]  /*02d0*/  IMAD.SHL.U32 R2, R6, 0x8, RZ ;  /* 0x0000000806027824 */ /* 0x000fe400078e00ff */
[----:B------:R-:W-:-:S03]  /*02e0*/  IMAD.MOV R6, RZ, RZ, -R6 ;  /* 0x000000ffff067224 */ /* 0x000fc600078e0a06 */
[----:B------:R-:W-:Y:S01]  /*02f0*/  LEA.HI.SX32 R7, R7, -R2, 0x17 ;  /* 0x8000000207077211 */ /* 0x000fe200078fbaff */
[----:B------:R-:W-:Y:S02]  /*0300*/  IMAD R15, R0, R6, R3 ;  /* 0x00000006000f7224 */ /* 0x000fe400078e0203 */
[----:B------:R-:W-:Y:S01]  /*0310*/  IMAD.MOV.U32 R6, RZ, RZ, RZ ;  /* 0x000000ffff067224 */ /* 0x000fe200078e00ff */
[----:B------:R-:W-:Y:S02]  /*0320*/  VIMNMX R8, R7, 0x8, PT ;  /* 0x0000000807087848 */ /* 0x000fe40003fe0100 */
[----:B------:R-:W-:Y:S02]  /*0330*/  IABS R13, R15 ;  /* 0x0000000f000d7213 */ /* 0x000fe40000000000 */
[----:B------:R-:W-:-:S04]  /*0340*/  IABS R11, R8 ;  /* 0x00000008000b7213 */ /* 0x000fc80000000000 */
[----:B------:R-:W0:Y:S08]  /*0350*/  I2F.RP R9, R11 ;  /* 0x0000000b00097306 */ /* 0x000e300000209400 */
[----:B0-----:R-:W0:Y:S02]  /*0360*/  MUFU.RCP R9, R9 ;  /* 0x0000000900097308 */ /* 0x001e240000001000 */
[----:B0-----:R-:W-:-:S06]  /*0370*/  VIADD R7, R9, 0xffffffe ;  /* 0x0ffffffe09077836 */ /* 0x001fcc0000000000 */
[----:B------:R-:W0:Y:S02]  /*0380*/  F2I.FTZ.U32.TRUNC.NTZ R7, R7 ;  /* 0x0000000700077305 */ /* 0x000e24000021f000 */
[----:B0-----:R-:W-:-:S04]  /*0390*/  IMAD.MOV R10, RZ, RZ, -R7 ;  /* 0x000000ffff0a7224 */ /* 0x001fc800078e0a07 */
[----:B------:R-:W-:-:S04]  /*03a0*/  IMAD.MOV.U32 R0, RZ, RZ, R10 ;  /* 0x000000ffff007224 */ /* 0x000fc800078e000a */
[----:B------:R-:W-:Y:S01]  /*03b0*/  IMAD R3, R0, R11, RZ ;  /* 0x0000000b00037224 */ /* 0x000fe200078e02ff */
[----:B------:R-:W-:-:S03]  /*03c0*/  IABS R0, R8 ;  /* 0x0000000800007213 */ /* 0x000fc60000000000 */
[----:B------:R-:W-:-:S04]  /*03d0*/  IMAD.HI.U32 R6, R7, R3, R6 ;  /* 0x0000000307067227 */ /* 0x000fc800078e0006 */
[----:B------:R-:W-:Y:S02]  /*03e0*/  IMAD.MOV R0, RZ, RZ, -R0 ;  /* 0x000000ffff007224 */ /* 0x000fe400078e0a00 */
        /* <DEDUP_REMOVED lines=8> */
[----:B------:R-:W-:Y:S02]  /*0470*/  ISETP.GE.AND P2, PT, R0, RZ, PT ;  /* 0x000000ff0000720c */ /* 0x000fe40003f46270 */
[----:B------:R-:W0:Y:S05]  /*0480*/  LDC R0, c[0x0][0x230] ;  /* 0x00008c00ff007b82 */ /* 0x000e2a0000000800 */
[----:B------:R-:W-:-:S06]  /*0490*/  @P0 VIADD R6, R6, 0x1 ;  /* 0x0000000106060836 */ /* 0x000fcc0000000000 */
[----:B------:R-:W-:Y:S01]  /*04a0*/  @!P2 IMAD.MOV R6, RZ, RZ, -R6 ;  /* 0x000000ffff06a224 */ /* 0x000fe200078e0a06 */
[----:B------:R-:W-:-:S05]  /*04b0*/  @!P1 LOP3.LUT R6, RZ, R8, RZ, 0x33, !PT ;  /* 0x00000008ff069212 */ /* 0x000fca00078e33ff */
[----:B------:R-:W-:Y:S02]  /*04c0*/  IMAD.MOV R3, RZ, RZ, -R6 ;  /* 0x000000ffff037224 */ /* 0x000fe400078e0a06 */
[----:B------:R-:W-:Y:S02]  /*04d0*/  IMAD.SHL.U32 R28, R6, 0x40, RZ ;  /* 0x00000040061c7824 */ /* 0x000fe400078e00ff */
[----:B------:R-:W-:Y:S02]  /*04e0*/  IMAD R3, R8, R3, R15 ;  /* 0x0000000308037224 */ /* 0x000fe400078e020f */
[----:B0-----:R-:W-:Y:S02]  /*04f0*/  VIADD R0, R0, 0x1f ;  /* 0x0000001f00007836 */ /* 0x001fe40000000000 */
[----:B------:R-:W-:-:S03]  /*0500*/  IMAD.IADD R3, R2, 0x1, R3 ;  /* 0x0000000102037824 */ /* 0x000fc600078e0203 */
[----:B------:R-:W-:Y:S01]  /*0510*/  ISETP.GT.AND P0, PT, R0, 0x1f, PT ;  /* 0x0000001f0000780c */ /* 0x000fe20003f04270 */
[----:B------:R-:W-:-:S04]  /*0520*/  IMAD R20, R3, 0x200, R16 ;  /* 0x0000020003147824 */ /* 0x000fc800078e0210 */
[C---:B------:R-:W-:Y:S01]  /*0530*/  VIADD R21, R20.reuse, 0x40 ;  /* 0x0000004014157836 */ /* 0x040fe20000000000 */
[----:B------:R0:W-:Y:S01]  /*0540*/  STL [R1+0xc04], R20 ;  /* 0x000c041401007387 */ /* 0x0001e20000100800 */
[C---:B------:R-:W-:Y:S02]  /*0550*/  VIADD R22, R20.reuse, 0x80 ;  /* 0x0000008014167836 */ /* 0x040fe40000000000 */
[C---:B------:R-:W-:Y:S01]  /*0560*/  VIADD R23, R20.reuse, 0xc0 ;  /* 0x000000c014177836 */ /* 0x040fe20000000000 */
[----:B------:R0:W-:Y:S01]  /*0570*/  STL [R1+0xc08], R28 ;  /* 0x000c081c01007387 */ /* 0x0001e20000100800 */
[C---:B------:R-:W-:Y:S02]  /*0580*/  VIADD R24, R20.reuse, 0x100 ;  /* 0x0000010014187836 */ /* 0x040fe40000000000 */
[C---:B------:R-:W-:Y:S01]  /*0590*/  VIADD R25, R20.reuse, 0x140 ;  /* 0x0000014014197836 */ /* 0x040fe20000000000 */
[----:B------:R0:W-:Y:S01]  /*05a0*/  STL [R1+0x14fc], R21 ;  /* 0x0014fc1501007387 */ /* 0x0001e20000100800 */
[----:B------:R-:W-:-:S02]  /*05b0*/  VIADD R26, R20, 0x180 ;  /* 0x00000180141a7836 */ /* 0x000fc40000000000 */
[----:B------:R-:W-:Y:S01]  /*05c0*/  VIADD R27, R20, 0x1c0 ;  /* 0x000001c0141b7836 */ /* 0x000fe20000000000 */
[----:B------:R0:W-:Y:S04]  /*05d0*/  STL [R1+0x14f8], R22 ;  /* 0x0014f81601007387 */ /* 0x0001e80000100800 */
[----:B------:R0:W-:Y:S04]  /*05e0*/  STL [R1+0x14f4], R23 ;  /* 0x0014f41701007387 */ /* 0x0001e80000100800 */
[----:B------:R0:W-:Y:S04]  /*05f0*/  STL [R1+0x14d4], R24 ;  /* 0x0014d41801007387 */ /* 0x0001e80000100800 */
[----:B------:R0:W-:Y:S04]  /*0600*/  STL [R1+0x1454], R25 ;  /* 0x0014541901007387 */ /* 0x0001e80000100800 */
[----:B------:R0:W-:Y:S04]  /*0610*/  STL [R1+0x13e4], R26 ;  /* 0x0013e41a01007387 */ /* 0x0001e80000100800 */
[----:B------:R0:W-:Y:S01]  /*0620*/  STL [R1+0x13d0], R27 ;  /* 0x0013d01b01007387 */ /* 0x0001e20000100800 */
[----:B------:R-:W-:Y:S05]  /*0630*/  @P0 BRA `(.L_x_0) ;  /* 0x00000020000c0947 */ /* 0x000fea0003800000 */
[----:B------:R-:W-:Y:S01]  /*0640*/  IMAD.SHL.U32 R0, R14, 0x10, RZ ;  /* 0x000000100e007824 */ /* 0x000fe200078e00ff */
[----:B------:R2:W-:Y:S04]  /*0650*/  STL [R1+0x90], RZ ;  /* 0x000090ff01007387 */ /* 0x0005e80000100800 */
[----:B------:R2:W-:Y:S04]  /*0660*/  STL [R1+0x1590], R0 ;  /* 0x0015900001007387 */ /* 0x0005e80000100800 */
[----:B------:R2:W-:Y:S04]  /*0670*/  STL [R1+0x94], RZ ;  /* 0x000094ff01007387 */ /* 0x0005e80000100800 */
        /* <DEDUP_REMOVED lines=509> */
[----:B------:R2:W-:Y:S01]  /*2650*/  STL [R1+0x6c], RZ ;  /* 0x00006cff01007387 */ /* 0x0005e20000100800 */
[----:B------:R-:W-:Y:S05]  /*2660*/  BRA `(.L_x_1) ;  /* 0x000002c000487947 */ /* 0x000fea0003800000 */
.L_x_0:
[----:B------:R-:W-:Y:S01]  /*2670*/  IABS R3, R4 ;  /* 0x0000000400037213 */ /* 0x000fe20000000000 */
[----:B------:R1:W-:Y:S01]  /*2680*/  STL [R1+0x15d4], R5 ;  /* 0x0015d40501007387 */ /* 0x0003e20000100800 */
[----:B------:R-:W-:Y:S01]  /*2690*/  IABS R2, R5 ;  /* 0x0000000500027213 */ /* 0x000fe20000000000 */
[----:B------:R-:W-:Y:S01]  /*26a0*/  ULDC UR5, c[0x0][0x23c] ;  /* 0x00008f0000057ab9 */ /* 0x000fe20000000800 */
[----:B------:R-:W2:Y:S01]  /*26b0*/  I2F.RP R11, R3 ;  /* 0x00000003000b7306 */ /* 0x000ea20000209400 */
[----:B------:R-:W-:Y:S01]  /*26c0*/  IABS R16, R26 ;  /* 0x0000001a00107213 */ /* 0x000fe20000000000 */
[----:B------:R-:W-:Y:S01]  /*26d0*/  ULDC.64 UR6, c[0x0][0x218] ;  /* 0x0000860000067ab9 */ /* 0x000fe20000000a00 */
[----:B------:R-:W-:Y:S01]  /*26e0*/  IABS R14, R25 ;  /* 0x00000019000e7213 */ /* 0x000fe20000000000 */
[----:B------:R-:W-:Y:S01]  /*26f0*/  ULDC.64 UR8, c[0x0][0x210] ;  /* 0x0000840000087ab9 */ /* 0x000fe20000000a00 */
[----:B------:R-:W-:Y:S01]  /*2700*/  IABS R12, R22 ;  /* 0x00000016000c7213 */ /* 0x000fe20000000000 */
[----:B------:R-:W-:Y:S01]  /*2710*/  ULDC UR10, c[0x0][0x238] ;  /* 0x00008e00000a7ab9 */ /* 0x000fe20000000800 */
[----:B------:R-:W-:Y:S01]  /*2720*/  IABS R19, R20 ;  /* 0x0000001400137213 */ /* 0x000fe20000000000 */
[----:B------:R-:W3:Y:S01]  /*2730*/  I2F.RP R10, R2 ;  /* 0x00000002000a7306 */ /* 0x000ee20000209400 */
[----:B------:R-:W-:Y:S01]  /*2740*/  ULDC UR11, c[0x0][0x238] ;  /* 0x00008e00000b7ab9 */ /* 0x000fe20000000800 */
[----:B------:R-:W-:Y:S01]  /*2750*/  ULDC UR12, c[0x0][0x238] ;  /* 0x00008e00000c7ab9 */ /* 0x000fe20000000800 */
[----:B------:R-:W-:Y:S01]  /*2760*/  ULDC UR13, c[0x0][0x238] ;  /* 0x00008e00000d7ab9 */ /* 0x000fe20000000800 */
[----:B------:R-:W-:Y:S01]  /*2770*/  ULDC UR14, c[0x0][0x238] ;  /* 0x00008e00000e7ab9 */ /* 0x000fe20000000800 */
[----:B------:R-:W-:Y:S01]  /*2780*/  ULDC UR15, c[0x0][0x238] ;  /* 0x00008e00000f7ab9 */ /* 0x000fe20000000800 */
[----:B------:R-:W-:Y:S01]  /*2790*/  ULDC UR16, c[0x0][0x238] ;  /* 0x00008e0000107ab9 */ /* 0x000fe20000000800 */
[----:B------:R-:W-:Y:S01]  /*27a0*/  ULDC UR17, c[0x0][0x238] ;  /* 0x00008e0000117ab9 */ /* 0x000fe20000000800 */
[----:B--2---:R-:W2:Y:S01]  /*27b0*/  MUFU.RCP R11, R11 ;  /* 0x0000000b000b7308 */ /* 0x004ea20000001000 */
[----:B------:R-:W-:Y:S01]  /*27c0*/  ULDC UR18, c[0x0][0x238] ;  /* 0x00008e0000127ab9 */ /* 0x000fe20000000800 */
[----:B------:R-:W-:Y:S01]  /*27d0*/  ULDC UR29, c[0x0][0x238] ;  /* 0x00008e00001d7ab9 */ /* 0x000fe20000000800 */
[----:B------:R-:W-:Y:S01]  /*27e0*/  ULDC UR28, c[0x0][0x238] ;  /* 0x00008e00001c7ab9 */ /* 0x000fe20000000800 */
[----:B------:R-:W-:Y:S01]  /*27f0*/  ULDC UR27, c[0x0][0x238] ;  /* 0x00008e00001b7ab9 */ /* 0x000fe20000000800 */
[----:B------:R-:W-:Y:S01]  /*2800*/  ULDC UR26, c[0x0][0x238] ;  /* 0x00008e00001a7ab9 */ /* 0x000fe20000000800 */
[----:B------:R-:W-:Y:S01]  /*2810*/  ULDC UR25, c[0x0][0x238] ;  /* 0x00008e0000197ab9 */ /* 0x000fe20000000800 */
[----:B------:R-:W-:Y:S01]  /*2820*/  ULDC UR19, c[0x0][0x238] ;  /* 0x00008e0000137ab9 */ /* 0x000fe20000000800 */
[----:B---3--:R-:W3:Y:S01]  /*2830*/  MUFU.RCP R10, R10 ;  /* 0x0000000a000a7308 */ /* 0x008ee20000001000 */
[----:B------:R-:W-:Y:S01]  /*2840*/  ULDC UR24, c[0x0][0x238] ;  /* 0x00008e0000187ab9 */ /* 0x000fe20000000800 */
[----:B------:R-:W-:Y:S01]  /*2850*/  ULDC UR23, c[0x0][0x238] ;  /* 0x00008e0000177ab9 */ /* 0x000fe20000000800 */
[----:B------:R-:W-:Y:S01]  /*2860*/  ULDC UR22, c[0x0][0x238] ;  /* 0x00008e0000167ab9 */ /* 0x000fe20000000800 */
[----:B--2---:R-:W-:Y:S01]  /*2870*/  VIADD R7, R11, 0xffffffe ;  /* 0x0ffffffe0b077836 */ /* 0x004fe20000000000 */
[----:B------:R-:W-:-:S05]  /*2880*/  IABS R11, R27 ;  /* 0x0000001b000b7213 */ /* 0x000fca0000000000 */
[----:B------:R-:W2:Y:S01]  /*2890*/  F2I.FTZ.U32.TRUNC.NTZ R7, R7 ;  /* 0x0000000700077305 */ /* 0x000ea2000021f000 */
[----:B---3--:R-:W-:-:S07]  /*28a0*/  VIADD R8, R10, 0xffffffe ;  /* 0x0ffffffe0a087836 */ /* 0x008fce0000000000 */
[----:B------:R3:W4:Y:S01]  /*28b0*/  F2I.FTZ.U32.TRUNC.NTZ R9, R8 ;  /* 0x0000000800097305 */ /* 0x000722000021f000 */
[----:B--2---:R-:W-:Y:S02]  /*28c0*/  IMAD.MOV R6, RZ, RZ, -R7 ;  /* 0x000000ffff067224 */ /* 0x004fe400078e0a07 */
[----:B---3--:R-:W-:Y:S02]  /*28d0*/  IMAD.MOV.U32 R8, RZ, RZ, RZ ;  /* 0x000000ffff087224 */ /* 0x008fe400078e00ff */
[----:B------:R-:W-:Y:S02]  /*28e0*/  IMAD R13, R6, R3, RZ ;  /* 0x00000003060d7224 */ /* 0x000fe400078e02ff */
[----:B------:R-:W-:Y:S02]  /*28f0*/  IMAD.MOV.U32 R6, RZ, RZ, RZ ;  /* 0x000000ffff067224 */ /* 0x000fe400078e00ff */
[----:B----4-:R-:W-:Y:S02]  /*2900*/  IMAD.MOV R15, RZ, RZ, -R9 ;  /* 0x000000ffff0f7224 */ /* 0x010fe400078e0a09 */
[----:B------:R-:W-:Y:S01]  /*2910*/  IMAD.HI.U32 R6, R7, R13, R6 ;  /* 0x0000000d07067227 */ /* 0x000fe200078e0006 */
[----:B------:R-:W-:-:S04]  /*2920*/  SHF.R.S32.HI R13, RZ, 0x1f, R0 ;  /* 0x0000001fff0d7819 */ /* 0x000fc80000011400 */
[----:B-1----:R-:W-:Y:S01]  /*2930*/  LEA.HI R5, R13, R0, RZ, 0x5 ;  /* 0x000000000d057211 */ /* 0x002fe200078f28ff */
[----:B------:R-:W-:-:S04]  /*2940*/  IMAD.HI.U32 R7, R6, R11, RZ ;  /* 0x0000000b06077227 */ /* 0x000fc800078e00ff */
[----:B------:R-:W-:Y:S01]  /*2950*/  IMAD.HI.U32 R0, R6, R16, RZ ;  /* 0x0000001006007227 */ /* 0x000fe200078e00ff */
[----:B------:R-:W-:Y:S03]  /*2960*/  STL [R1+0x860], R5 ;  /* 0x0008600501007387 */ /* 0x000fe60000100800 */
[----:B------:R-:W-:Y:S01]  /*2970*/  IMAD R13, R15, R2, RZ ;  /* 0x000000020f0d7224 */ /* 0x000fe200078e02ff */
[----:B------:R-:W-:Y:S01]  /*2980*/  IABS R15, R23 ;  /* 0x00000017000f7213 */ /* 0x000fe20000000000 */
[----:B------:R-:W-:Y:S02]  /*2990*/  IMAD.MOV R10, RZ, RZ, -R7 ;  /* 0x000000ffff0a7224 */ /* 0x000fe400078e0a07 */
[----:B------:R-:W-:Y:S02]  /*29a0*/  IMAD.MOV R7, RZ, RZ, -R0 ;  /* 0x000000ffff077224 */ /* 0x000fe400078e0a00 */
[----:B------:R-:W-:Y:S01]  /*29b0*/  IMAD.HI.U32 R0, R9, R13, R8 ;  /* 0x0000000d09007227 */ /* 0x000fe200078e0008 */
[----:B------:R-:W-:-:S02]  /*29c0*/  IABS R13, R24 ;  /* 0x00000018000d7213 */ /* 0x000fc40000000000 */
[----:B------:R-:W-:Y:S01]  /*29d0*/  IABS R9, R21 ;  /* 0x0000001500097213 */ /* 0x000fe20000000000 */
[----:B------:R-:W-:Y:S02]  /*29e0*/  IMAD R11, R3, R10, R11 ;  /* 0x0000000a030b7224 */ /* 0x000fe400078e020b */
[----:B------:R-:W-:-:S03]  /*29f0*/  IMAD.HI.U32 R8, R6, R14, RZ ;  /* 0x0000000e06087227 */ /* 0x000fc600078e00ff */
[----:B------:R-:W-:Y:S01]  /*2a00*/  ISETP.GT.U32.AND P1, PT, R3, R11, PT ;  /* 0x0000000b0300720c */ /* 0x000fe20003f24070 */
[----:B------:R-:W-:-:S04]  /*2a10*/  IMAD.HI.U32 R10, R6, R12, RZ ;  /* 0x0000000c060a7227 */ /* 0x000fc800078e00ff */
[C---:B------:R-:W-:Y:S02]  /*2a20*/  IMAD R16, R3.reuse, R7, R16 ;  /* 0x0000000703107224 */ /* 0x040fe400078e0210 */
[----:B------:R-:W-:Y:S02]  /*2a30*/  IMAD.MOV R7, RZ, RZ, -R8 ;  /* 0x000000ffff077224 */ /* 0x000fe400078e0a08 */
[----:B------:R-:W-:Y:S01]  /*2a40*/  IMAD.MOV R10, RZ, RZ, -R10 ;  /* 0x000000ffff0a7224 */ /* 0x000fe200078e0a0a */
[C---:B------:R-:W-:Y:S01]  /*2a50*/  ISETP.GT.U32.AND P3, PT, R3.reuse, R16, PT ;  /* 0x000000100300720c */ /* 0x040fe20003f64070 */
[C---:B------:R-:W-:Y:S02]  /*2a60*/  IMAD R14, R3.reuse, R7, R14 ;  /* 0x00000007030e7224 */ /* 0x040fe400078e020e */
[C---:B------:R-:W-:Y:S02]  /*2a70*/  IMAD R12, R3.reuse, R10, R12 ;  /* 0x0000000a030c7224 */ /* 0x040fe400078e020c */
[----:B------:R-:W-:Y:S01]  /*2a80*/  IMAD.HI.U32 R10, R6, R19, RZ ;  /* 0x00000013060a7227 */ /* 0x000fe200078e00ff */
[----:B------:R-:W-:-:S02]  /*2a90*/  ISETP.GT.U32.AND P6, PT, R3, R14, PT ;  /* 0x0000000e0300720c */ /* 0x000fc40003fc4070 */
[----:B------:R-:W-:Y:S01]  /*2aa0*/  ISETP.GT.U32.AND P5, PT, R3, R12, PT ;  /* 0x0000000c0300720c */ /* 0x000fe20003fa4070 */
[----:B------:R-:W-:Y:S02]  /*2ab0*/  IMAD.MOV R10, RZ, RZ, -R10 ;  /* 0x000000ffff0a7224 */ /* 0x000fe400078e0a0a */
[----:B------:R-:W-:Y:S02]  /*2ac0*/  @!P1 IMAD.IADD R11, R11, 0x1, -R3 ;  /* 0x000000010b0b9824 */ /* 0x000fe400078e0a03 */
[----:B------:R-:W-:Y:S02]  /*2ad0*/  IMAD R19, R3, R10, R19 ;  /* 0x0000000a03137224 */ /* 0x000fe400078e0213 */
[----:B------:R-:W-:-:S03]  /*2ae0*/  IMAD.HI.U32 R8, R6, R15, RZ ;  /* 0x0000000f06087227 */ /* 0x000fc600078e00ff */
[C---:B------:R-:W-:Y:S01]  /*2af0*/  ISETP.GT.U32.AND P1, PT, R3.reuse, R19, PT ;  /* 0x000000130300720c */ /* 0x040fe20003f24070 */
[----:B------:R-:W-:Y:S01]  /*2b00*/  @!P6 IMAD.IADD R14, R14, 0x1, -R3 ;  /* 0x000000010e0ee824 */ /* 0x000fe200078e0a03 */
[----:B------:R-:W-:Y:S01]  /*2b10*/  ISETP.GT.U32.AND P6, PT, R3, R11, PT ;  /* 0x0000000b0300720c */ /* 0x000fe20003fc4070 */
[----:B------:R-:W-:-:S04]  /*2b20*/  IMAD.HI.U32 R17, R6, R13, RZ ;  /* 0x0000000d06117227 */ /* 0x000fc800078e00ff */
[----:B------:R-:W-:Y:S02]  /*2b30*/  IMAD.MOV R8, RZ, RZ, -R8 ;  /* 0x000000ffff087224 */ /* 0x000fe400078e0a08 */
[----:B------:R-:W-:Y:S02]  /*2b40*/  IMAD.MOV R17, RZ, RZ, -R17 ;  /* 0x000000ffff117224 */ /* 0x000fe400078e0a11 */
[C---:B------:R-:W-:Y:S01]  /*2b50*/  IMAD R15, R3.reuse, R8, R15 ;  /* 0x00000008030f7224 */ /* 0x040fe200078e020f */
[----:B------:R-:W-:Y:S01]  /*2b60*/  LEA.HI R8, R18, R28, RZ, 0x1b ;  /* 0x0000001c12087211 */ /* 0x000fe200078fd8ff */
[----:B------:R-:W-:Y:S02]  /*2b70*/  IMAD R13, R3, R17, R13 ;  /* 0x00000011030d7224 */ /* 0x000fe400078e020d */
[----:B------:R-:W-:Y:S01]  /*2b80*/  @!P1 IMAD.IADD R19, R19, 0x1, -R3 ;  /* 0x0000000113139824 */ /* 0x000fe200078e0a03 */
[C---:B------:R-:W-:Y:S01]  /*2b90*/  ISETP.GT.U32.AND P0, PT, R3.reuse, R15, PT ;  /* 0x0000000f0300720c */ /* 0x040fe20003f04070 */
[----:B------:R-:W-:Y:S01]  /*2ba0*/  IMAD.HI.U32 R7, R6, R9, RZ ;  /* 0x0000000906077227 */ /* 0x000fe200078e00ff */
[----:B------:R-:W-:-:S03]  /*2bb0*/  ISETP.GT.U32.AND P2, PT, R3, R13, PT ;  /* 0x0000000d0300720c */ /* 0x000fc60003f44070 */
[----:B------:R-:W-:Y:S01]  /*2bc0*/  @!P6 IMAD.IADD R11, R11, 0x1, -R3 ;  /* 0x000000010b0be824 */ /* 0x000fe200078e0a03 */
[C---:B------:R-:W-:Y:S01]  /*2bd0*/  ISETP.GT.U32.AND P6, PT, R3.reuse, R19, PT ;  /* 0x000000130300720c */ /* 0x040fe20003fc4070 */
[----:B------:R-:W-:Y:S02]  /*2be0*/  IMAD.MOV R7, RZ, RZ, -R7 ;  /* 0x000000ffff077224 */ /* 0x000fe400078e0a07 */
[----:B------:R-:W-:Y:S02]  /*2bf0*/  VIADD R6, R8, 0x3e ;  /* 0x0000003e08067836 */ /* 0x000fe40000000000 */
[----:B------:R-:W-:Y:S02]  /*2c00*/  IMAD R9, R3, R7, R9 ;  /* 0x0000000703097224 */ /* 0x000fe400078e0209 */
[--C-:B------:R-:W-:Y:S01]  /*2c10*/  @!P3 IMAD.IADD R16, R16, 0x1, -R3.reuse ;  /* 0x000000011010b824 */ /* 0x100fe200078e0a03 */
[----:B------:R-:W-:Y:S01]  /*2c20*/  IABS R18, R6 ;  /* 0x0000000600127213 */ /* 0x000fe20000000000 */
[--C-:B------:R-:W-:Y:S01]  /*2c30*/  @!P0 IMAD.IADD R15, R15, 0x1, -R3.reuse ;  /* 0x000000010f0f8824 */ /* 0x100fe200078e0a03 */
[----:B------:R-:W-:Y:S01]  /*2c40*/  ISETP.GT.U32.AND P4, PT, R3, R9, PT ;  /* 0x000000090300720c */ /* 0x000fe20003f84070 */
[--C-:B------:R-:W-:Y:S01]  /*2c50*/  @!P2 IMAD.IADD R13, R13, 0x1, -R3.reuse ;  /* 0x000000010d0da824 */ /* 0x100fe200078e0a03 */
[----:B------:R-:W-:Y:S01]  /*2c60*/  ISETP.GT.U32.AND P0, PT, R3, R14, PT ;  /* 0x0000000e0300720c */ /* 0x000fe20003f04070 */
[----:B------:R-:W-:Y:S01]  /*2c70*/  @!P6 IMAD.IADD R19, R19, 0x1, -R3 ;  /* 0x000000011313e824 */ /* 0x000fe200078e0a03 */
[----:B------:R-:W-:Y:S01]  /*2c80*/  ISETP.GT.U32.AND P2, PT, R3, R16, PT ;  /* 0x000000100300720c */ /* 0x000fe20003f44070 */
[----:B------:R-:W-:Y:S01]  /*2c90*/  IMAD.HI.U32 R10, R0, R18, RZ ;  /* 0x00000012000a7227 */ /* 0x000fe200078e00ff */
[----:B------:R-:W-:-:S02]  /*2ca0*/  ISETP.GE.AND P6, PT, R25, RZ, PT ;  /* 0x000000ff1900720c */ /* 0x000fc40003fc6270 */
[----:B------:R-:W-:Y:S01]  /*2cb0*/  ISETP.GE.AND P3, PT, R6, RZ, PT ;  /* 0x000000ff0600720c */ /* 0x000fe20003f66270 */
[--C-:B------:R-:W-:Y:S01]  /*2cc0*/  @!P5 IMAD.IADD R12, R12, 0x1, -R3.reuse ;  /* 0x000000010c0cd824 */ /* 0x100fe200078e0a03 */
[----:B------:R-:W-:Y:S01]  /*2cd0*/  ISETP.GT.U32.AND P5, PT, R3, R13, PT ;  /* 0x0000000d0300720c */ /* 0x000fe20003fa4070 */
[----:B------:R-:W-:Y:S02]  /*2ce0*/  IMAD.MOV R10, RZ, RZ, -R10 ;  /* 0x000000ffff0a7224 */ /* 0x000fe400078e0a0a */
[--C-:B------:R-:W-:Y:S01]  /*2cf0*/  @!P4 IMAD.IADD R9, R9, 0x1, -R3.reuse ;  /* 0x000000010909c824 */ /* 0x100fe200078e0a03 */
[C---:B------:R-:W-:Y:S01]  /*2d00*/  ISETP.GT.U32.AND P4, PT, R3.reuse, R15, PT ;  /* 0x0000000f0300720c */ /* 0x040fe20003f84070 */
[--C-:B------:R-:W-:Y:S01]  /*2d10*/  @!P0 IMAD.IADD R14, R14, 0x1, -R3.reuse ;  /* 0x000000010e0e8824 */ /* 0x100fe200078e0a03 */
[C---:B------:R-:W-:Y:S01]  /*2d20*/  ISETP.GT.U32.AND P1, PT, R3.reuse, R12, PT ;  /* 0x0000000c0300720c */ /* 0x040fe20003f24070 */
[----:B------:R-:W-:Y:S02]  /*2d30*/  IMAD R18, R2, R10, R18 ;  /* 0x0000000a02127224 */ /* 0x000fe400078e0212 */
[--C-:B------:R-:W-:Y:S01]  /*2d40*/  @!P2 IMAD.IADD R16, R16, 0x1, -R3.reuse ;  /* 0x000000011010a824 */ /* 0x100fe200078e0a03 */
[----:B------:R-:W-:Y:S01]  /*2d50*/  ISETP.GT.U32.AND P2, PT, R3, R9, PT ;  /* 0x000000090300720c */ /* 0x000fe20003f44070 */
[----:B------:R-:W-:Y:S01]  /*2d60*/  @!P6 IMAD.MOV R14, RZ, RZ, -R14 ;  /* 0x000000ffff0ee224 */ /* 0x000fe200078e0a0e */
[----:B------:R-:W-:Y:S01]  /*2d70*/  ISETP.GT.U32.AND P6, PT, R2, R18, PT ;  /* 0x000000120200720c */ /* 0x000fe20003fc4070 */
[----:B------:R-:W-:Y:S01]  /*2d80*/  @!P5 IMAD.IADD R13, R13, 0x1, -R3 ;  /* 0x000000010d0dd824 */ /* 0x000fe200078e0a03 */
[----:B------:R-:W-:Y:S01]  /*2d90*/  ISETP.GE.AND P5, PT, R27, RZ, PT ;  /* 0x000000ff1b00720c */ /* 0x000fe20003fa6270 */
[----:B------:R-:W-:-:S02]  /*2da0*/  VIADD R7, R8, 0x3c ;  /* 0x0000003c08077836 */ /* 0x000fc40000000000 */
[--C-:B------:R-:W-:Y:S01]  /*2db0*/  @!P4 IMAD.IADD R15, R15, 0x1, -R3.reuse ;  /* 0x000000010f0fc824 */ /* 0x100fe200078e0a03 */
[----:B------:R-:W-:Y:S01]  /*2dc0*/  ISETP.GE.AND P4, PT, R26, RZ, PT ;  /* 0x000000ff1a00720c */ /* 0x000fe20003f86270 */
[--C-:B------:R-:W-:Y:S01]  /*2dd0*/  @!P1 IMAD.IADD R12, R12, 0x1, -R3.reuse ;  /* 0x000000010c0c9824 */ /* 0x100fe200078e0a03 */
[----:B------:R-:W-:Y:S01]  /*2de0*/  IABS R17, R7 ;  /* 0x0000000700117213 */ /* 0x000fe20000000000 */
[----:B------:R-:W-:Y:S01]  /*2df0*/  VIADD R10, R8, 0x36 ;  /* 0x00000036080a7836 */ /* 0x000fe20000000000 */
[----:B------:R-:W-:Y:S01]  /*2e00*/  ISETP.GE.AND P1, PT, R23, RZ, PT ;  /* 0x000000ff1700720c */ /* 0x000fe20003f26270 */
[----:B------:R-:W-:Y:S01]  /*2e10*/  @!P2 IMAD.IADD R9, R9, 0x1, -R3 ;  /* 0x000000010909a824 */ /* 0x000fe200078e0a03 */
[----:B------:R-:W-:Y:S01]  /*2e20*/  ISETP.GE.AND P2, PT, R24, RZ, PT ;  /* 0x000000ff1800720c */ /* 0x000fe20003f46270 */
[----:B------:R-:W-:Y:S01]  /*2e30*/  @!P6 IMAD.IADD R18, R18, 0x1, -R2 ;  /* 0x000000011212e824 */ /* 0x000fe200078e0a02 */
[----:B------:R-:W-:Y:S01]  /*2e40*/  ISETP.GE.AND P0, PT, R7, RZ, PT ;  /* 0x000000ff0700720c */ /* 0x000fe20003f06270 */
[----:B------:R-:W-:Y:S01]  /*2e50*/  @!P5 IMAD.MOV R11, RZ, RZ, -R11 ;  /* 0x000000ffff0bd224 */ /* 0x000fe200078e0a0b */
[----:B------:R-:W-:Y:S01]  /*2e60*/  ISETP.GE.AND P5, PT, R22, RZ, PT ;  /* 0x000000ff1600720c */ /* 0x000fe20003fa6270 */
[----:B------:R-:W-:Y:S01]  /*2e70*/  IMAD.HI.U32 R6, R0, R17, RZ ;  /* 0x0000001100067227 */ /* 0x000fe200078e00ff */
[----:B------:R-:W-:-:S02]  /*2e80*/  ISETP.GT.U32.AND P6, PT, R2, R18, PT ;  /* 0x000000120200720c */ /* 0x000fc40003fc4070 */
[----:B------:R-:W-:Y:S01]  /*2e90*/  IABS R3, R10 ;  /* 0x0000000a00037213 */ /* 0x000fe20000000000 */
[----:B------:R-:W-:Y:S02]  /*2ea0*/  IMAD.MOV R6, RZ, RZ, -R6 ;  /* 0x000000ffff067224 */ /* 0x000fe400078e0a06 */
[----:B0-----:R-:W-:Y:S02]  /*2eb0*/  VIADD R22, R8, 0x3a ;  /* 0x0000003a08167836 */ /* 0x001fe40000000000 */
[----:B------:R-:W-:Y:S02]  /*2ec0*/  IMAD R17, R2, R6, R17 ;  /* 0x0000000602117224 */ /* 0x000fe400078e0211 */
[----:B------:R-:W-:Y:S01]  /*2ed0*/  @!P4 IMAD.MOV R16, RZ, RZ, -R16 ;  /* 0x000000ffff10c224 */ /* 0x000fe200078e0a10 */
[----:B------:R-:W-:Y:S01]  /*2ee0*/  ISETP.GE.AND P4, PT, R21, RZ, PT ;  /* 0x000000ff1500720c */ /* 0x000fe20003f86270 */
[----:B------:R-:W-:Y:S01]  /*2ef0*/  @!P2 IMAD.MOV R13, RZ, RZ, -R13 ;  /* 0x000000ffff0da224 */ /* 0x000fe200078e0a0d */
[----:B------:R-:W-:Y:S01]  /*2f00*/  ISETP.GE.AND P2, PT, R22, RZ, PT ;  /* 0x000000ff1600720c */ /* 0x000fe20003f46270 */
[----:B------:R-:W-:Y:S01]  /*2f10*/  VIADD R7, R8, 0x38 ;  /* 0x0000003808077836 */ /* 0x000fe20000000000 */
[----:B------:R-:W-:Y:S01]  /*2f20*/  IABS R22, R22 ;  /* 0x0000001600167213 */ /* 0x000fe20000000000 */
[----:B------:R-:W-:Y:S01]  /*2f30*/  @!P5 IMAD.MOV R12, RZ, RZ, -R12 ;  /* 0x000000ffff0cd224 */ /* 0x000fe200078e0a0c */
[----:B------:R-:W-:Y:S01]  /*2f40*/  ISETP.GT.U32.AND P5, PT, R2, R17, PT ;  /* 0x000000110200720c */ /* 0x000fe20003fa4070 */
[----:B------:R-:W-:Y:S01]  /*2f50*/  @!P1 IMAD.MOV R15, RZ, RZ, -R15 ;  /* 0x000000ffff0f9224 */ /* 0x000fe200078e0a0f */
[----:B------:R-:W-:Y:S01]  /*2f60*/  ISETP.GE.AND P1, PT, R20, RZ, PT ;  /* 0x000000ff1400720c */ /* 0x000fe20003f26270 */
[----:B------:R-:W-:Y:S01]  /*2f70*/  @!P6 IMAD.IADD R18, R18, 0x1, -R2 ;  /* 0x000000011212e824 */ /* 0x000fe200078e0a02 */
[----:B------:R-:W-:Y:S01]  /*2f80*/  ISETP.NE.AND P6, PT, R4, RZ, PT ;  /* 0x000000ff0400720c */ /* 0x000fe20003fc5270 */
[----:B------:R-:W-:Y:S01]  /*2f90*/  IMAD.HI.U32 R23, R0, R22, RZ ;  /* 0x0000001600177227 */ /* 0x000fe200078e00ff */
[----:B------:R-:W-:-:S02]  /*2fa0*/  IABS R6, R7 ;  /* 0x0000000700067213 */ /* 0x000fc40000000000 */
[----:B------:R-:W-:Y:S01]  /*2fb0*/  LOP3.LUT R4, RZ, R4, RZ, 0x33, !PT ;  /* 0x00000004ff047212 */ /* 0x000fe200078e33ff */
[----:B------:R-:W-:Y:S02]  /*2fc0*/  IMAD.MOV R23, RZ, RZ, -R23 ;  /* 0x000000ffff177224 */ /* 0x000fe400078e0a17 */
[----:B------:R-:W-:Y:S01]  /*2fd0*/  IMAD.HI.U32 R21, R0, R6, RZ ;  /* 0x0000000600157227 */ /* 0x000fe200078e00ff */
[C---:B------:R-:W-:Y:S02]  /*2fe0*/  SEL R11, R4.reuse, R11, !P6 ;  /* 0x0000000b040b7207 */ /* 0x040fe40007000000 */
[C---:B------:R-:W-:Y:S01]  /*2ff0*/  SEL R16, R4.reuse, R16, !P6 ;  /* 0x0000001004107207 */ /* 0x040fe20007000000 */
[----:B------:R-:W-:Y:S01]  /*3000*/  @!P4 IMAD.MOV R9, RZ, RZ, -R9 ;  /* 0x000000ffff09c224 */ /* 0x000fe200078e0a09 */
[----:B------:R-:W-:Y:S01]  /*3010*/  ISETP.GE.AND P4, PT, R7, RZ, PT ;  /* 0x000000ff0700720c */ /* 0x000fe20003f86270 */
[----:B------:R-:W-:Y:S01]  /*3020*/  IMAD.MOV R21, RZ, RZ, -R21 ;  /* 0x000000ffff157224 */ /* 0x000fe200078e0a15 */
[----:B------:R-:W-:Y:S01]  /*3030*/  SEL R14, R4, R14, !P6 ;  /* 0x0000000e040e7207 */ /* 0x000fe20007000000 */
[----:B------:R-:W-:Y:S01]  /*3040*/  IMAD R7, R2, R23, R22 ;  /* 0x0000001702077224 */ /* 0x000fe200078e0216 */
[----:B------:R0:W-:Y:S01]  /*3050*/  STL [R1+0x60], R11 ;  /* 0x0000600b01007387 */ /* 0x0001e20000100800 */
[----:B------:R-:W-:Y:S01]  /*3060*/  @!P5 IMAD.IADD R17, R17, 0x1, -R2 ;  /* 0x000000011111d824 */ /* 0x000fe200078e0a02 */
[----:B------:R-:W-:Y:S01]  /*3070*/  SEL R12, R4, R12, !P6 ;  /* 0x0000000c040c7207 */ /* 0x000fe20007000000 */
[----:B------:R-:W-:Y:S01]  /*3080*/  @!P1 IMAD.MOV R19, RZ, RZ, -R19 ;  /* 0x000000ffff139224 */ /* 0x000fe200078e0a13 */
[----:B------:R-:W-:Y:S01]  /*3090*/  STL [R1+0x5c], R16 ;  /* 0x00005c1001007387 */ /* 0x000fe20000100800 */
[C---:B------:R-:W-:Y:S01]  /*30a0*/  IMAD R6, R2.reuse, R21, R6 ;  /* 0x0000001502067224 */ /* 0x040fe200078e0206 */
[----:B------:R-:W-:Y:S01]  /*30b0*/  ISETP.GT.U32.AND P5, PT, R2, R7, PT ;  /* 0x000000070200720c */ /* 0x000fe20003fa4070 */
[----:B------:R-:W-:Y:S01]  /*30c0*/  IMAD.HI.U32 R20, R0, R3, RZ ;  /* 0x0000000300147227 */ /* 0x000fe200078e00ff */
[----:B------:R-:W-:Y:S01]  /*30d0*/  STL [R1+0x58], R14 ;  /* 0x0000580e01007387 */ /* 0x000fe20000100800 */
[----:B------:R-:W-:-:S02]  /*30e0*/  ISETP.GT.U32.AND P1, PT, R2, R17, PT ;  /* 0x000000110200720c */ /* 0x000fc40003f24070 */
[C---:B0-----:R-:W-:Y:S01]  /*30f0*/  SEL R11, R4.reuse, R13, !P6 ;  /* 0x0000000d040b7207 */ /* 0x041fe20007000000 */
[----:B------:R-:W-:Y:S01]  /*3100*/  IMAD.MOV R20, RZ, RZ, -R20 ;  /* 0x000000ffff147224 */ /* 0x000fe200078e0a14 */
[----:B------:R-:W-:Y:S01]  /*3110*/  SEL R13, R4, R15, !P6 ;  /* 0x0000000f040d7207 */ /* 0x000fe20007000000 */
[----:B------:R-:W-:Y:S02]  /*3120*/  IMAD.MOV.U32 R5, RZ, RZ, R18 ;  /* 0x000000ffff057224 */ /* 0x000fe400078e0012 */
[----:B------:R0:W-:Y:S01]  /*3130*/  STL [R1+0x54], R11 ;  /* 0x0000540b01007387 */ /* 0x0001e20000100800 */
[----:B------:R-:W-:Y:S02]  /*3140*/  IMAD R3, R2, R20, R3 ;  /* 0x0000001402037224 */ /* 0x000fe400078e0203 */
[----:B------:R-:W-:Y:S01]  /*3150*/  @!P3 IMAD.MOV R5, RZ, RZ, -R5 ;  /* 0x000000ffff05b224 */ /* 0x000fe200078e0a05 */
[----:B------:R-:W-:Y:S01]  /*3160*/  ISETP.GE.AND P3, PT, R10, RZ, PT ;  /* 0x000000ff0a00720c */ /* 0x000fe20003f66270 */
[--C-:B------:R-:W-:Y:S01]  /*3170*/  @!P5 IMAD.IADD R7, R7, 0x1, -R2.reuse ;  /* 0x000000010707d824 */ /* 0x100fe200078e0a02 */
[----:B------:R-:W-:Y:S01]  /*3180*/  STL [R1+0x50], R13 ;  /* 0x0000500d01007387 */ /* 0x000fe20000100800 */
[----:B------:R-:W-:Y:S01]  /*3190*/  @!P1 IMAD.IADD R17, R17, 0x1, -R2 ;  /* 0x0000000111119824 */ /* 0x000fe200078e0a02 */
[----:B------:R-:W-:Y:S01]  /*31a0*/  ISETP.GT.U32.AND P1, PT, R2, R3, PT ;  /* 0x000000030200720c */ /* 0x000fe20003f24070 */
[----:B------:R-:W-:Y:S01]  /*31b0*/  VIADD R15, R8, 0x32 ;  /* 0x00000032080f7836 */ /* 0x000fe20000000000 */
[C---:B0-----:R-:W-:Y:S01]  /*31c0*/  SEL R11, R4.reuse, R9, !P6 ;  /* 0x00000009040b7207 */ /* 0x041fe20007000000 */
[----:B------:R0:W-:Y:S01]  /*31d0*/  STL [R1+0x4c], R12 ;  /* 0x00004c0c01007387 */ /* 0x0001e20000100800 */
[----:B------:R-:W-:Y:S01]  /*31e0*/  SEL R9, R4, R19, !P6 ;  /* 0x0000001304097207 */ /* 0x000fe20007000000 */
[----:B------:R-:W-:Y:S01]  /*31f0*/  VIADD R4, R8, 0x34 ;  /* 0x0000003408047836 */ /* 0x000fe20000000000 */
[----:B------:R-:W-:Y:S01]  /*3200*/  ISETP.GT.U32.AND P6, PT, R2, R6, PT ;  /* 0x000000060200720c */ /* 0x000fe20003fc4070 */
[----:B------:R1:W-:Y:S01]  /*3210*/  STL [R1+0x48], R11 ;  /* 0x0000480b01007387 */ /* 0x0003e20000100800 */
[----:B------:R-:W-:-:S02]  /*3220*/  VIADD R14, R8, 0x30 ;  /* 0x00000030080e7836 */ /* 0x000fc40000000000 */
[----:B------:R-:W-:Y:S01]  /*3230*/  IABS R10, R4 ;  /* 0x00000004000a7213 */ /* 0x000fe20000000000 */
[----:B------:R2:W-:Y:S01]  /*3240*/  STL [R1+0x44], R9 ;  /* 0x0000440901007387 */ /* 0x0005e20000100800 */
[----:B------:R-:W-:Y:S01]  /*3250*/  ISETP.GE.AND P5, PT, R4, RZ, PT ;  /* 0x000000ff0400720c */ /* 0x000fe20003fa6270 */
[--C-:B------:R-:W-:Y:S01]  /*3260*/  @!P1 IMAD.IADD R3, R3, 0x1, -R2.reuse ;  /* 0x0000000103039824 */ /* 0x100fe200078e0a02 */
[----:B0-----:R-:W-:Y:S01]  /*3270*/  IABS R12, R14 ;  /* 0x0000000e000c7213 */ /* 0x001fe20000000000 */
[----:B------:R-:W-:Y:S01]  /*3280*/  IMAD.HI.U32 R4, R0, R10, RZ ;  /* 0x0000000a00047227 */ /* 0x000fe200078e00ff */
[----:B------:R0:W-:Y:S01]  /*3290*/  STL [R1+0x1c], R5 ;  /* 0x00001c0501007387 */ /* 0x0001e20000100800 */
[----:B-1----:R-:W-:Y:S02]  /*32a0*/  IABS R11, R15 ;  /* 0x0000000f000b7213 */ /* 0x002fe40000000000 */
[----:B------:R-:W-:Y:S01]  /*32b0*/  @!P6 IMAD.IADD R6, R6, 0x1, -R2 ;  /* 0x000000010606e824 */ /* 0x000fe200078e0a02 */
[C---:B------:R-:W-:Y:S01]  /*32c0*/  ISETP.GT.U32.AND P6, PT, R2.reuse, R7, PT ;  /* 0x000000070200720c */ /* 0x040fe20003fc4070 */
[----:B------:R-:W-:Y:S01]  /*32d0*/  IMAD.MOV R4, RZ, RZ, -R4 ;  /* 0x000000ffff047224 */ /* 0x000fe200078e0a04 */
[----:B------:R-:W-:Y:S01]  /*32e0*/  ISETP.GT.U32.AND P1, PT, R2, R3, PT ;  /* 0x000000030200720c */ /* 0x000fe20003f24070 */
[----:B--2---:R-:W-:-:S04]  /*32f0*/  IMAD.HI.U32 R9, R0, R11, RZ ;  /* 0x0000000b00097227 */ /* 0x004fc800078e00ff */
[----:B0-----:R-:W-:Y:S02]  /*3300*/  IMAD.MOV.U32 R5, RZ, RZ, R17 ;  /* 0x000000ffff057224 */ /* 0x001fe400078e0011 */
[C---:B------:R-:W-:Y:S02]  /*3310*/  IMAD R10, R2.reuse, R4, R10 ;  /* 0x00000004020a7224 */ /* 0x040fe400078e020a */
[----:B------:R-:W-:Y:S01]  /*3320*/  @!P0 IMAD.MOV R5, RZ, RZ, -R5 ;  /* 0x000000ffff058224 */ /* 0x000fe200078e0a05 */
[C---:B------:R-:W-:Y:S01]  /*3330*/  ISETP.GT.U32.AND P0, PT, R2.reuse, R6, PT ;  /* 0x000000060200720c */ /* 0x040fe20003f04070 */
[----:B------:R-:W-:Y:S01]  /*3340*/  @!P6 IMAD.IADD R7, R7, 0x1, -R2 ;  /* 0x000000010707e824 */ /* 0x000fe200078e0a02 */
[----:B------:R-:W-:Y:S01]  /*3350*/  ISETP.GT.U32.AND P6, PT, R2, R10, PT ;  /* 0x0000000a0200720c */ /* 0x000fe20003fc4070 */
[----:B------:R-:W-:Y:S01]  /*3360*/  IMAD.MOV R9, RZ, RZ, -R9 ;  /* 0x000000ffff097224 */ /* 0x000fe200078e0a09 */
[----:B------:R0:W-:Y:S01]  /*3370*/  STL [R1+0x18], R5 ;  /* 0x0000180501007387 */ /* 0x0001e20000100800 */
[----:B------:R-:W-:-:S04]  /*3380*/  IMAD.HI.U32 R16, R0, R12, RZ ;  /* 0x0000000c00107227 */ /* 0x000fc800078e00ff */
[----:B------:R-:W-:Y:S02]  /*3390*/  IMAD R11, R2, R9, R11 ;  /* 0x00000009020b7224 */ /* 0x000fe400078e020b */
[----:B------:R-:W-:Y:S02]  /*33a0*/  VIADD R9, R8, 0x2c ;  /* 0x0000002c08097836 */ /* 0x000fe40000000000 */
[----:B------:R-:W-:Y:S01]  /*33b0*/  @!P0 IMAD.IADD R6, R6, 0x1, -R2 ;  /* 0x0000000106068824 */ /* 0x000fe200078e0a02 */
[----:B------:R-:W-:Y:S01]  /*33c0*/  ISETP.GT.U32.AND P0, PT, R2, R11, PT ;  /* 0x0000000b0200720c */ /* 0x000fe20003f04070 */
[----:B0-----:R-:W-:Y:S02]  /*33d0*/  IMAD.MOV.U32 R5, RZ, RZ, R7 ;  /* 0x000000ffff057224 */ /* 0x001fe400078e0007 */
[----:B------:R-:W-:Y:S02]  /*33e0*/  IMAD.MOV R7, RZ, RZ, -R16 ;  /* 0x000000ffff077224 */ /* 0x000fe400078e0a10 */
[----:B------:R-:W-:-:S02]  /*33f0*/  @!P2 IMAD.MOV R5, RZ, RZ, -R5 ;  /* 0x000000ffff05a224 */ /* 0x000fc400078e0a05 */
[----:B------:R-:W-:Y:S02]  /*3400*/  VIADD R4, R8, 0x2e ;  /* 0x0000002e08047836 */ /* 0x000fe40000000000 */
[--C-:B------:R-:W-:Y:S01]  /*3410*/  @!P6 IMAD.IADD R10, R10, 0x1, -R2.reuse ;  /* 0x000000010a0ae824 */ /* 0x100fe200078e0a02 */
[----:B------:R0:W-:Y:S01]  /*3420*/  STL [R1+0x8], R5 ;  /* 0x0000080501007387 */ /* 0x0001e20000100800 */
[----:B------:R-:W-:Y:S01]  /*3430*/  @!P1 IMAD.IADD R3, R3, 0x1, -R2 ;  /* 0x0000000103039824 */ /* 0x000fe200078e0a02 */
[----:B------:R-:W-:Y:S01]  /*3440*/  ISETP.GE.AND P1, PT, R15, RZ, PT ;  /* 0x000000ff0f00720c */ /* 0x000fe20003f26270 */
[C---:B------:R-:W-:Y:S01]  /*3450*/  IMAD R12, R2.reuse, R7, R12 ;  /* 0x00000007020c7224 */ /* 0x040fe200078e020c */
[----:B------:R-:W-:Y:S01]  /*3460*/  IABS R15, R9 ;  /* 0x00000009000f7213 */ /* 0x000fe20000000000 */
[----:B------:R-:W-:Y:S01]  /*3470*/  @!P0 IMAD.IADD R11, R11, 0x1, -R2 ;  /* 0x000000010b0b8824 */ /* 0x000fe200078e0a02 */
[----:B------:R-:W-:Y:S01]  /*3480*/  IABS R13, R4 ;  /* 0x00000004000d7213 */ /* 0x000fe20000000000 */
[----:B------:R-:W-:Y:S01]  /*3490*/  @!P3 IMAD.MOV R3, RZ, RZ, -R3 ;  /* 0x000000ffff03b224 */ /* 0x000fe200078e0a03 */
[----:B------:R-:W-:Y:S01]  /*34a0*/  ISETP.GT.U32.AND P2, PT, R2, R10, PT ;  /* 0x0000000a0200720c */ /* 0x000fe20003f44070 */
[----:B------:R-:W-:Y:S01]  /*34b0*/  VIADD R16, R8, 0x28 ;  /* 0x0000002808107836 */ /* 0x000fe20000000000 */
[----:B------:R-:W-:Y:S01]  /*34c0*/  ISETP.GE.AND P6, PT, R14, RZ, PT ;  /* 0x000000ff0e00720c */ /* 0x000fe20003fc6270 */
[----:B0-----:R-:W-:Y:S01]  /*34d0*/  IMAD.MOV.U32 R5, RZ, RZ, R6 ;  /* 0x000000ffff057224 */ /* 0x001fe200078e0006 */
[----:B------:R-:W-:Y:S01]  /*34e0*/  ISETP.GT.U32.AND P0, PT, R2, R11, PT ;  /* 0x0000000b0200720c */ /* 0x000fe20003f04070 */
[----:B------:R-:W-:Y:S01]  /*34f0*/  IMAD.MOV.U32 R14, RZ, RZ, R15 ;  /* 0x000000ffff0e7224 */ /* 0x000fe200078e000f */
[----:B------:R-:W-:Y:S01]  /*3500*/  ISETP.GE.AND P3, PT, R4, RZ, PT ;  /* 0x000000ff0400720c */ /* 0x000fe20003f66270 */
[----:B------:R-:W-:Y:S01]  /*3510*/  @!P4 IMAD.MOV R5, RZ, RZ, -R5 ;  /* 0x000000ffff05c224 */ /* 0x000fe200078e0a05 */
[----:B------:R-:W-:Y:S01]  /*3520*/  ISETP.GT.U32.AND P4, PT, R2, R12, PT ;  /* 0x0000000c0200720c */ /* 0x000fe20003f84070 */
[----:B------:R-:W-:-:S03]  /*3530*/  IMAD.HI.U32 R15, R0, R13, RZ ;  /* 0x0000000d000f7227 */ /* 0x000fc600078e00ff */
[----:B------:R-:W-:Y:S01]  /*3540*/  STL [R1+0x4], R5 ;  /* 0x0000040501007387 */ /* 0x000fe20000100800 */
[----:B------:R-:W-:Y:S02]  /*3550*/  IMAD.MOV R15, RZ, RZ, -R15 ;  /* 0x000000ffff0f7224 */ /* 0x000fe400078e0a0f */
[----:B------:R-:W-:Y:S01]  /*3560*/  @!P2 IMAD.IADD R10, R10, 0x1, -R2 ;  /* 0x000000010a0aa824 */ /* 0x000fe200078e0a02 */
[----:B------:R0:W-:Y:S01]  /*3570*/  STL [R1], R3 ;  /* 0x0000000301007387 */ /* 0x0001e20000100800 */
[----:B------:R-:W-:Y:S01]  /*3580*/  IMAD R13, R2, R15, R13 ;  /* 0x0000000f020d7224 */ /* 0x000fe200078e020d */
[----:B------:R-:W-:Y:S01]  /*3590*/  ISETP.GE.AND P2, PT, R9, RZ, PT ;  /* 0x000000ff0900720c */ /* 0x000fe20003f46270 */
[----:B------:R-:W-:Y:S02]  /*35a0*/  @!P5 IMAD.MOV R10, RZ, RZ, -R10 ;  /* 0x000000ffff0ad224 */ /* 0x000fe400078e0a0a */
[----:B------:R-:W-:Y:S01]  /*35b0*/  @!P4 IMAD.IADD R12, R12, 0x1, -R2 ;  /* 0x000000010c0cc824 */ /* 0x000fe200078e0a02 */
[----:B------:R-:W-:Y:S01]  /*35c0*/  ISETP.GT.U32.AND P5, PT, R2, R13, PT ;  /* 0x0000000d0200720c */ /* 0x000fe20003fa4070 */
[----:B------:R-:W-:Y:S01]  /*35d0*/  IMAD.HI.U32 R7, R0, R14, RZ ;  /* 0x0000000e00077227 */ /* 0x000fe200078e00ff */
[----:B------:R-:W-:Y:S02]  /*35e0*/  STL [R1+0x15c4], R10 ;  /* 0x0015c40a01007387 */ /* 0x000fe40000100800 */
[----:B------:R-:W-:Y:S01]  /*35f0*/  ISETP.GT.U32.AND P4, PT, R2, R12, PT ;  /* 0x0000000c0200720c */ /* 0x000fe20003f84070 */
[----:B------:R-:W-:-:S02]  /*3600*/  IMAD.MOV R7, RZ, RZ, -R7 ;  /* 0x000000ffff077224 */ /* 0x000fc400078e0a07 */
[----:B------:R-:W-:Y:S02]  /*3610*/  VIADD R15, R8, 0x2a ;  /* 0x0000002a080f7836 */ /* 0x000fe40000000000 */
[----:B------:R-:W-:Y:S02]  /*3620*/  IMAD R14, R2, R7, R14 ;  /* 0x00000007020e7224 */ /* 0x000fe400078e020e */
[----:B0-----:R-:W-:Y:S02]  /*3630*/  VIADD R3, R8, 0x26 ;  /* 0x0000002608037836 */ /* 0x001fe40000000000 */
[--C-:B------:R-:W-:Y:S02]  /*3640*/  @!P5 IMAD.IADD R13, R13, 0x1, -R2.reuse ;  /* 0x000000010d0dd824 */ /* 0x100fe400078e0a02 */
[--C-:B------:R-:W-:Y:S01]  /*3650*/  @!P0 IMAD.IADD R11, R11, 0x1, -R2.reuse ;  /* 0x000000010b0b8824 */ /* 0x100fe200078e0a02 */
[----:B------:R-:W-:Y:S01]  /*3660*/  ISETP.GE.AND P0, PT, R15, RZ, PT ;  /* 0x000000ff0f00720c */ /* 0x000fe20003f06270 */
[----:B------:R-:W-:Y:S01]  /*3670*/  @!P4 IMAD.IADD R12, R12, 0x1, -R2 ;  /* 0x000000010c0cc824 */ /* 0x000fe200078e0a02 */
[----:B------:R-:W-:Y:S01]  /*3680*/  IABS R15, R15 ;  /* 0x0000000f000f7213 */ /* 0x000fe20000000000 */
[----:B------:R-:W-:Y:S01]  /*3690*/  VIADD R21, R8, 0x24 ;  /* 0x0000002408157836 */ /* 0x000fe20000000000 */
[----:B------:R-:W-:Y:S01]  /*36a0*/  ISETP.GT.U32.AND P4, PT, R2, R14, PT ;  /* 0x0000000e0200720c */ /* 0x000fe20003f84070 */
[----:B------:R-:W-:Y:S01]  /*36b0*/  @!P1 IMAD.MOV R11, RZ, RZ, -R11 ;  /* 0x000000ffff0b9224 */ /* 0x000fe200078e0a0b */
[----:B------:R-:W-:Y:S01]  /*36c0*/  IABS R17, R3 ;  /* 0x0000000300117213 */ /* 0x000fe20000000000 */
[----:B------:R-:W-:Y:S01]  /*36d0*/  IMAD.HI.U32 R4, R0, R15, RZ ;  /* 0x0000000f00047227 */ /* 0x000fe200078e00ff */
[----:B------:R-:W-:-:S02]  /*36e0*/  ISETP.GT.U32.AND P5, PT, R2, R13, PT ;  /* 0x0000000d0200720c */ /* 0x000fc40003fa4070 */
[----:B------:R-:W-:Y:S01]  /*36f0*/  ISETP.GE.AND P1, PT, R16, RZ, PT ;  /* 0x000000ff1000720c */ /* 0x000fe20003f26270 */
[----:B------:R-:W-:Y:S01]  /*3700*/  IMAD.HI.U32 R6, R0, R17, RZ ;  /* 0x0000001100067227 */ /* 0x000fe200078e00ff */
[----:B------:R-:W-:Y:S01]  /*3710*/  IABS R16, R16 ;  /* 0x0000001000107213 */ /* 0x000fe20000000000 */
[----:B------:R0:W-:Y:S01]  /*3720*/  STL [R1+0x15c8], R11 ;  /* 0x0015c80b01007387 */ /* 0x0001e20000100800 */
[----:B------:R-:W-:Y:S01]  /*3730*/  IABS R18, R21 ;  /* 0x0000001500127213 */ /* 0x000fe20000000000 */
[----:B------:R-:W-:Y:S02]  /*3740*/  IMAD.MOV R4, RZ, RZ, -R4 ;  /* 0x000000ffff047224 */ /* 0x000fe400078e0a04 */
[----:B------:R-:W-:Y:S02]  /*3750*/  IMAD.MOV R6, RZ, RZ, -R6 ;  /* 0x000000ffff067224 */ /* 0x000fe400078e0a06 */
[----:B------:R-:W-:Y:S02]  /*3760*/  IMAD R15, R2, R4, R15 ;  /* 0x00000004020f7224 */ /* 0x000fe400078e020f */
[----:B------:R-:W-:-:S02]  /*3770*/  @!P4 IMAD.IADD R14, R14, 0x1, -R2 ;  /* 0x000000010e0ec824 */ /* 0x000fc400078e0a02 */
[C---:B------:R-:W-:Y:S02]  /*3780*/  IMAD R17, R2.reuse, R6, R17 ;  /* 0x0000000602117224 */ /* 0x040fe400078e0211 */
[----:B------:R-:W-:Y:S01]  /*3790*/  @!P5 IMAD.IADD R13, R13, 0x1, -R2 ;  /* 0x000000010d0dd824 */ /* 0x000fe200078e0a02 */
[----:B------:R-:W-:Y:S01]  /*37a0*/  ISETP.GT.U32.AND P4, PT, R2, R14, PT ;  /* 0x0000000e0200720c */ /* 0x000fe20003f84070 */
[----:B------:R-:W-:Y:S01]  /*37b0*/  IMAD.HI.U32 R7, R0, R16, RZ ;  /* 0x0000001000077227 */ /* 0x000fe200078e00ff */
[----:B------:R-:W-:-:S03]  /*37c0*/  ISETP.GT.U32.AND P5, PT, R2, R15, PT ;  /* 0x0000000f0200720c */ /* 0x000fc60003fa4070 */
[----:B------:R-:W-:Y:S01]  /*37d0*/  @!P3 IMAD.MOV R13, RZ, RZ, -R13 ;  /* 0x000000ffff0db224 */ /* 0x000fe200078e0a0d */
[----:B------:R-:W-:Y:S01]  /*37e0*/  ISETP.GT.U32.AND P3, PT, R2, R17, PT ;  /* 0x000000110200720c */ /* 0x000fe20003f64070 */
[----:B------:R-:W-:-:S04]  /*37f0*/  IMAD.HI.U32 R4, R0, R18, RZ ;  /* 0x0000001200047227 */ /* 0x000fc800078e00ff */
[----:B------:R-:W-:Y:S02]  /*3800*/  IMAD.MOV R7, RZ, RZ, -R7 ;  /* 0x000000ffff077224 */ /* 0x000fe400078e0a07 */
[----:B------:R-:W-:Y:S02]  /*3810*/  IMAD.MOV R6, RZ, RZ, -R4 ;  /* 0x000000ffff067224 */ /* 0x000fe400078e0a04 */
[C---:B------:R-:W-:Y:S02]  /*3820*/  IMAD R16, R2.reuse, R7, R16 ;  /* 0x0000000702107224 */ /* 0x040fe400078e0210 */
[----:B------:R-:W-:Y:S02]  /*3830*/  IMAD R18, R2, R6, R18 ;  /* 0x0000000602127224 */ /* 0x000fe400078e0212 */
[----:B------:R-:W-:Y:S02]  /*3840*/  VIADD R6, R8, 0x20 ;  /* 0x0000002008067836 */ /* 0x000fe40000000000 */
[----:B------:R-:W-:Y:S01]  /*3850*/  @!P6 IMAD.MOV R12, RZ, RZ, -R12 ;  /* 0x000000ffff0ce224 */ /* 0x000fe200078e0a0c */
[----:B------:R-:W-:Y:S01]  /*3860*/  ISETP.GT.U32.AND P6, PT, R2, R16, PT ;  /* 0x000000100200720c */ /* 0x000fe20003fc4070 */
[--C-:B------:R-:W-:Y:S01]  /*3870*/  @!P4 IMAD.IADD R14, R14, 0x1, -R2.reuse ;  /* 0x000000010e0ec824 */ /* 0x100fe200078e0a02 */
[----:B------:R-:W-:Y:S01]  /*3880*/  ISETP.GE.AND P4, PT, R3, RZ, PT ;  /* 0x000000ff0300720c */ /* 0x000fe20003f86270 */
[--C-:B------:R-:W-:Y:S01]  /*3890*/  @!P5 IMAD.IADD R15, R15, 0x1, -R2.reuse ;  /* 0x000000010f0fd824 */ /* 0x100fe200078e0a02 */
[----:B------:R-:W-:Y:S01]  /*38a0*/  ISETP.GT.U32.AND P5, PT, R2, R18, PT ;  /* 0x000000120200720c */ /* 0x000fe20003fa4070 */
[----:B------:R-:W-:Y:S01]  /*38b0*/  @!P3 IMAD.IADD R17, R17, 0x1, -R2 ;  /* 0x000000011111b824 */ /* 0x000fe200078e0a02 */
[----:B------:R-:W-:Y:S01]  /*38c0*/  IABS R3, R6 ;  /* 0x0000000600037213 */ /* 0x000fe20000000000 */
[----:B------:R-:W-:Y:S01]  /*38d0*/  @!P2 IMAD.MOV R14, RZ, RZ, -R14 ;  /* 0x000000ffff0ea224 */ /* 0x000fe200078e0a0e */
[----:B------:R-:W-:Y:S01]  /*38e0*/  STL [R1+0x15cc], R12 ;  /* 0x0015cc0c01007387 */ /* 0x000fe20000100800 */
[----:B------:R-:W-:Y:S01]  /*38f0*/  VIADD R23, R8, 0x22 ;  /* 0x0000002208177836 */ /* 0x000fe20000000000 */
[----:B------:R-:W-:Y:S01]  /*3900*/  ISETP.GT.U32.AND P2, PT, R2, R17, PT ;  /* 0x000000110200720c */ /* 0x000fe20003f44070 */
[----:B------:R-:W-:Y:S01]  /*3910*/  IMAD.HI.U32 R22, R0, R3, RZ ;  /* 0x0000000300167227 */ /* 0x000fe200078e00ff */
[----:B------:R-:W-:Y:S02]  /*3920*/  STL [R1+0x15d0], R13 ;  /* 0x0015d00d01007387 */ /* 0x000fe40000100800 */
[----:B------:R-:W-:Y:S01]  /*3930*/  IABS R19, R23 ;  /* 0x0000001700137213 */ /* 0x000fe20000000000 */
[----:B------:R-:W-:Y:S01]  /*3940*/  IMAD.MOV R22, RZ, RZ, -R22 ;  /* 0x000000ffff167224 */ /* 0x000fe200078e0a16 */
[----:B------:R-:W-:Y:S01]  /*3950*/  STL [R1+0x15d8], R14 ;  /* 0x0015d80e01007387 */ /* 0x000fe20000100800 */
[--C-:B------:R-:W-:Y:S01]  /*3960*/  @!P6 IMAD.IADD R16, R16, 0x1, -R2.reuse ;  /* 0x000000011010e824 */ /* 0x100fe200078e0a02 */
[----:B------:R-:W-:Y:S01]  /*3970*/  ISETP.GT.U32.AND P6, PT, R2, R15, PT ;  /* 0x0000000f0200720c */ /* 0x000fe20003fc4070 */
[----:B------:R-:W-:-:S02]  /*3980*/  @!P5 IMAD.IADD R18, R18, 0x1, -R2 ;  /* 0x000000011212d824 */ /* 0x000fc400078e0a02 */
[C---:B------:R-:W-:Y:S01]  /*3990*/  IMAD R3, R2.reuse, R22, R3 ;  /* 0x0000001602037224 */ /* 0x040fe200078e0203 */
[C---:B------:R-:W-:Y:S01]  /*39a0*/  ISETP.GT.U32.AND P3, PT, R2.reuse, R16, PT ;  /* 0x000000100200720c */ /* 0x040fe20003f64070 */
[----:B------:R-:W-:Y:S01]  /*39b0*/  @!P2 IMAD.IADD R17, R17, 0x1, -R2 ;  /* 0x000000011111a824 */ /* 0x000fe200078e0a02 */
[----:B------:R-:W-:Y:S01]  /*39c0*/  ISETP.GT.U32.AND P5, PT, R2, R18, PT ;  /* 0x000000120200720c */ /* 0x000fe20003fa4070 */
[----:B------:R-:W-:Y:S01]  /*39d0*/  VIADD R7, R8, 0x1e ;  /* 0x0000001e08077836 */ /* 0x000fe20000000000 */
[----:B------:R-:W-:Y:S01]  /*39e0*/  ISETP.GT.U32.AND P2, PT, R2, R3, PT ;  /* 0x000000030200720c */ /* 0x000fe20003f44070 */
[----:B------:R-:W-:-:S03]  /*39f0*/  IMAD.HI.U32 R4, R0, R19, RZ ;  /* 0x0000001300047227 */ /* 0x000fc600078e00ff */
[----:B------:R-:W-:Y:S01]  /*3a00*/  IABS R20, R7 ;  /* 0x0000000700147213 */ /* 0x000fe20000000000 */
[----:B------:R-:W-:Y:S02]  /*3a10*/  VIADD R9, R8, 0x1c ;  /* 0x0000001c08097836 */ /* 0x000fe40000000000 */
[----:B------:R-:W-:Y:S02]  /*3a20*/  IMAD.MOV R4, RZ, RZ, -R4 ;  /* 0x000000ffff047224 */ /* 0x000fe400078e0a04 */
[----:B------:R-:W-:-:S04]  /*3a30*/  IMAD.HI.U32 R24, R0, R20, RZ ;  /* 0x0000001400187227 */ /* 0x000fc800078e00ff */
[--C-:B------:R-:W-:Y:S01]  /*3a40*/  @!P3 IMAD.IADD R16, R16, 0x1, -R2.reuse ;  /* 0x000000011010b824 */ /* 0x100fe200078e0a02 */
[----:B------:R-:W-:Y:S01]  /*3a50*/  ISETP.GE.AND P3, PT, R21, RZ, PT ;  /* 0x000000ff1500720c */ /* 0x000fe20003f66270 */
[--C-:B------:R-:W-:Y:S01]  /*3a60*/  @!P5 IMAD.IADD R18, R18, 0x1, -R2.reuse ;  /* 0x000000011212d824 */ /* 0x100fe200078e0a02 */
[----:B------:R-:W-:Y:S01]  /*3a70*/  ISETP.GE.AND P5, PT, R23, RZ, PT ;  /* 0x000000ff1700720c */ /* 0x000fe20003fa6270 */
[----:B------:R-:W-:Y:S01]  /*3a80*/  @!P2 IMAD.IADD R3, R3, 0x1, -R2 ;  /* 0x000000010303a824 */ /* 0x000fe200078e0a02 */
[----:B------:R-:W-:Y:S01]  /*3a90*/  IABS R21, R9 ;  /* 0x0000000900157213 */ /* 0x000fe20000000000 */
[----:B------:R-:W-:Y:S02]  /*3aa0*/  IMAD.MOV R23, RZ, RZ, -R24 ;  /* 0x000000ffff177224 */ /* 0x000fe400078e0a18 */
[C---:B------:R-:W-:Y:S01]  /*3ab0*/  IMAD R19, R2.reuse, R4, R19 ;  /* 0x0000000402137224 */ /* 0x040fe200078e0213 */
[C---:B------:R-:W-:Y:S01]  /*3ac0*/  ISETP.GT.U32.AND P2, PT, R2.reuse, R3, PT ;  /* 0x000000030200720c */ /* 0x040fe20003f44070 */
[----:B------:R-:W-:-:S02]  /*3ad0*/  IMAD R20, R2, R23, R20 ;  /* 0x0000001702147224 */ /* 0x000fc400078e0214 */
[----:B------:R-:W-:-:S04]  /*3ae0*/  IMAD.HI.U32 R23, R0, R21, RZ ;  /* 0x0000001500177227 */ /* 0x000fc800078e00ff */
[--C-:B------:R-:W-:Y:S01]  /*3af0*/  @!P6 IMAD.IADD R15, R15, 0x1, -R2.reuse ;  /* 0x000000010f0fe824 */ /* 0x100fe200078e0a02 */
[C---:B------:R-:W-:Y:S01]  /*3b00*/  ISETP.GT.U32.AND P6, PT, R2.reuse, R19, PT ;  /* 0x000000130200720c */ /* 0x040fe20003fc4070 */
[----:B------:R-:W-:Y:S02]  /*3b10*/  IMAD.MOV R23, RZ, RZ, -R23 ;  /* 0x000000ffff177224 */ /* 0x000fe400078e0a17 */
[----:B------:R-:W-:Y:S02]  /*3b20*/  @!P0 IMAD.MOV R15, RZ, RZ, -R15 ;  /* 0x000000ffff0f8224 */ /* 0x000fe400078e0a0f */
[----:B------:R-:W-:Y:S02]  /*3b30*/  IMAD R21, R2, R23, R21 ;  /* 0x0000001702157224 */ /* 0x000fe400078e0215 */
[----:B------:R-:W-:Y:S01]  /*3b40*/  @!P2 IMAD.IADD R3, R3, 0x1, -R2 ;  /* 0x000000010303a824 */ /* 0x000fe200078e0a02 */
[----:B------:R-:W-:Y:S01]  /*3b50*/  STL [R1+0x15dc], R15 ;  /* 0x0015dc0f01007387 */ /* 0x000fe20000100800 */
[----:B------:R-:W-:Y:S01]  /*3b60*/  VIADD R4, R8, 0x1a ;  /* 0x0000001a08047836 */ /* 0x000fe20000000000 */
[----:B------:R-:W-:Y:S01]  /*3b70*/  ISETP.GT.U32.AND P2, PT, R2, R21, PT ;  /* 0x000000150200720c */ /* 0x000fe20003f44070 */
[----:B------:R-:W-:-:S02]  /*3b80*/  IMAD.MOV.U32 R5, RZ, RZ, R3 ;  /* 0x000000ffff057224 */ /* 0x000fc400078e0003 */
[----:B------:R-:W-:Y:S01]  /*3b90*/  @!P6 IMAD.IADD R19, R19, 0x1, -R2 ;  /* 0x000000011313e824 */ /* 0x000fe200078e0a02 */
[----:B------:R-:W-:Y:S01]  /*3ba0*/  ISETP.GE.AND P6, PT, R6, RZ, PT ;  /* 0x000000ff0600720c */ /* 0x000fe20003fc6270 */
[----:B------:R-:W-:Y:S01]  /*3bb0*/  @!P1 IMAD.MOV R16, RZ, RZ, -R16 ;  /* 0x000000ffff109224 */ /* 0x000fe200078e0a10 */
[----:B------:R-:W-:Y:S01]  /*3bc0*/  IABS R22, R4 ;  /* 0x0000000400167213 */ /* 0x000fe20000000000 */
[----:B------:R-:W-:Y:S01]  /*3bd0*/  @!P4 IMAD.MOV R17, RZ, RZ, -R17 ;  /* 0x000000ffff11c224 */ /* 0x000fe200078e0a11 */
[----:B------:R-:W-:Y:S01]  /*3be0*/  ISETP.GT.U32.AND P0, PT, R2, R19, PT ;  /* 0x000000130200720c */ /* 0x000fe20003f04070 */
[----:B0-----:R-:W-:Y:S01]  /*3bf0*/  VIADD R11, R8, 0x12 ;  /* 0x00000012080b7836 */ /* 0x001fe20000000000 */
[----:B------:R-:W-:Y:S01]  /*3c00*/  ISETP.GT.U32.AND P1, PT, R2, R20, PT ;  /* 0x000000140200720c */ /* 0x000fe20003f24070 */
[----:B------:R-:W-:Y:S01]  /*3c10*/  IMAD.HI.U32 R6, R0, R22, RZ ;  /* 0x0000001600067227 */ /* 0x000fe200078e00ff */
[----:B------:R-:W-:Y:S01]  /*3c20*/  STL [R1+0x15e0], R16 ;  /* 0x0015e01001007387 */ /* 0x000fe20000100800 */
[----:B------:R-:W-:-:S02]  /*3c30*/  ISETP.GE.AND P4, PT, R7, RZ, PT ;  /* 0x000000ff0700720c */ /* 0x000fc40003f86270 */
[----:B------:R-:W-:Y:S01]  /*3c40*/  @!P2 IMAD.IADD R21, R21, 0x1, -R2 ;  /* 0x000000011515a824 */ /* 0x000fe200078e0a02 */
[----:B------:R-:W-:Y:S01]  /*3c50*/  STL [R1+0x15e4], R17 ;  /* 0x0015e41101007387 */ /* 0x000fe20000100800 */
[----:B------:R-:W-:Y:S01]  /*3c60*/  @!P6 IMAD.MOV R5, RZ, RZ, -R5 ;  /* 0x000000ffff05e224 */ /* 0x000fe200078e0a05 */
[----:B------:R-:W-:Y:S01]  /*3c70*/  IABS R26, R11 ;  /* 0x0000000b001a7213 */ /* 0x000fe20000000000 */
[----:B------:R-:W-:Y:S01]  /*3c80*/  IMAD.MOV R6, RZ, RZ, -R6 ;  /* 0x000000ffff067224 */ /* 0x000fe200078e0a06 */
[----:B------:R-:W-:Y:S01]  /*3c90*/  ISETP.GT.U32.AND P6, PT, R2, R21, PT ;  /* 0x000000150200720c */ /* 0x000fe20003fc4070 */
[----:B------:R-:W-:Y:S01]  /*3ca0*/  @!P0 IMAD.IADD R19, R19, 0x1, -R2 ;  /* 0x0000000113138824 */ /* 0x000fe200078e0a02 */
[----:B------:R-:W-:Y:S01]  /*3cb0*/  ISETP.GE.AND P0, PT, R4, RZ, PT ;  /* 0x000000ff0400720c */ /* 0x000fe20003f06270 */
[----:B------:R-:W-:Y:S02]  /*3cc0*/  VIADD R4, R8, 0x18 ;  /* 0x0000001808047836 */ /* 0x000fe40000000000 */
[----:B------:R-:W-:-:S02]  /*3cd0*/  IMAD R22, R2, R6, R22 ;  /* 0x0000000602167224 */ /* 0x000fc400078e0216 */
[----:B------:R-:W-:Y:S01]  /*3ce0*/  @!P1 IMAD.IADD R20, R20, 0x1, -R2 ;  /* 0x0000000114149824 */ /* 0x000fe200078e0a02 */
[----:B------:R-:W-:Y:S01]  /*3cf0*/  IABS R23, R4 ;  /* 0x0000000400177213 */ /* 0x000fe20000000000 */
[----:B------:R-:W-:Y:S02]  /*3d00*/  VIADD R6, R8, 0x16 ;  /* 0x0000001608067836 */ /* 0x000fe40000000000 */
[----:B------:R-:W-:Y:S01]  /*3d10*/  @!P3 IMAD.MOV R18, RZ, RZ, -R18 ;  /* 0x000000ffff12b224 */ /* 0x000fe200078e0a12 */
[C---:B------:R-:W-:Y:S01]  /*3d20*/  ISETP.GT.U32.AND P1, PT, R2.reuse, R20, PT ;  /* 0x000000140200720c */ /* 0x040fe20003f24070 */
[----:B------:R-:W-:Y:S01]  /*3d30*/  @!P6 IMAD.IADD R21, R21, 0x1, -R2 ;  /* 0x000000011515e824 */ /* 0x000fe200078e0a02 */
[----:B------:R-:W-:Y:S01]  /*3d40*/  ISETP.GT.U32.AND P6, PT, R2, R22, PT ;  /* 0x000000160200720c */ /* 0x000fe20003fc4070 */
[----:B------:R-:W-:Y:S01]  /*3d50*/  IMAD.HI.U32 R3, R0, R23, RZ ;  /* 0x0000001700037227 */ /* 0x000fe200078e00ff */
[----:B------:R-:W-:Y:S01]  /*3d60*/  IABS R24, R6 ;  /* 0x0000000600187213 */ /* 0x000fe20000000000 */
[----:B------:R-:W-:Y:S01]  /*3d70*/  STL [R1+0x15e8], R18 ;  /* 0x0015e81201007387 */ /* 0x000fe20000100800 */
[----:B------:R-:W-:Y:S01]  /*3d80*/  ISETP.GE.AND P3, PT, R9, RZ, PT ;  /* 0x000000ff0900720c */ /* 0x000fe20003f66270 */
[----:B------:R-:W-:Y:S01]  /*3d90*/  IMAD.MOV R3, RZ, RZ, -R3 ;  /* 0x000000ffff037224 */ /* 0x000fe200078e0a03 */
[----:B------:R-:W-:Y:S01]  /*3da0*/  ISETP.GE.AND P2, PT, R6, RZ, PT ;  /* 0x000000ff0600720c */ /* 0x000fe20003f46270 */
[----:B------:R-:W-:Y:S01]  /*3db0*/  @!P5 IMAD.MOV R19, RZ, RZ, -R19 ;  /* 0x000000ffff13d224 */ /* 0x000fe200078e0a13 */
[----:B------:R-:W-:Y:S01]  /*3dc0*/  ISETP.GE.AND P5, PT, R4, RZ, PT ;  /* 0x000000ff0400720c */ /* 0x000fe20003fa6270 */
[----:B------:R-:W-:-:S02]  /*3dd0*/  IMAD R23, R2, R3, R23 ;  /* 0x0000000302177224 */ /* 0x000fc400078e0217 */
[----:B------:R-:W-:Y:S01]  /*3de0*/  VIADD R25, R8, 0x14 ;  /* 0x0000001408197836 */ /* 0x000fe20000000000 */
[----:B------:R-:W-:Y:S01]  /*3df0*/  STL [R1+0x15ec], R19 ;  /* 0x0015ec1301007387 */ /* 0x000fe20000100800 */
[--C-:B------:R-:W-:Y:S01]  /*3e00*/  @!P6 IMAD.IADD R22, R22, 0x1, -R2.reuse ;  /* 0x000000011616e824 */ /* 0x100fe200078e0a02 */
[----:B------:R-:W-:Y:S01]  /*3e10*/  ISETP.GT.U32.AND P6, PT, R2, R23, PT ;  /* 0x000000170200720c */ /* 0x000fe20003fc4070 */
[----:B------:R-:W-:Y:S01]  /*3e20*/  @!P1 IMAD.IADD R20, R20, 0x1, -R2 ;  /* 0x0000000114149824 */ /* 0x000fe200078e0a02 */
[----:B------:R0:W-:Y:S01]  /*3e30*/  STL [R1+0x20], R5 ;  /* 0x0000200501007387 */ /* 0x0001e20000100800 */
[----:B------:R-:W-:Y:S01]  /*3e40*/  ISETP.GE.AND P1, PT, R25, RZ, PT ;  /* 0x000000ff1900720c */ /* 0x000fe20003f26270 */
[----:B------:R-:W-:Y:S01]  /*3e50*/  IMAD.HI.U32 R7, R0, R24, RZ ;  /* 0x0000001800077227 */ /* 0x000fe200078e00ff */
[----:B------:R-:W-:-:S03]  /*3e60*/  IABS R25, R25 ;  /* 0x0000001900197213 */ /* 0x000fc60000000000 */
[----:B------:R-:W-:-:S04]  /*3e70*/  IMAD.HI.U32 R4, R0, R26, RZ ;  /* 0x0000001a00047227 */ /* 0x000fc800078e00ff */
[C---:B0-----:R-:W-:Y:S02]  /*3e80*/  VIADD R5, R8.reuse, 0xe ;  /* 0x0000000e08057836 */ /* 0x041fe40000000000 */
[----:B------:R-:W-:Y:S02]  /*3e90*/  VIADD R12, R8, 0x10 ;  /* 0x00000010080c7836 */ /* 0x000fe40000000000 */
[----:B------:R-:W-:Y:S01]  /*3ea0*/  IMAD.MOV R7, RZ, RZ, -R7 ;  /* 0x000000ffff077224 */ /* 0x000fe200078e0a07 */
[----:B------:R-:W-:Y:S01]  /*3eb0*/  IABS R28, R5 ;  /* 0x00000005001c7213 */ /* 0x000fe20000000000 */
[----:B------:R-:W-:Y:S01]  /*3ec0*/  IMAD.HI.U32 R6, R0, R25, RZ ;  /* 0x0000001900067227 */ /* 0x000fe200078e00ff */
[----:B------:R-:W-:Y:S01]  /*3ed0*/  IABS R27, R12 ;  /* 0x0000000c001b7213 */ /* 0x000fe20000000000 */
[----:B------:R0:W-:Y:S02]  /*3ee0*/  STL [R1+0x3c], R5 ;  /* 0x00003c0501007387 */ /* 0x0001e40000100800 */
[----:B------:R-:W-:-:S02]  /*3ef0*/  IMAD.MOV R4, RZ, RZ, -R4 ;  /* 0x000000ffff047224 */ /* 0x000fc400078e0a04 */
[----:B------:R-:W-:Y:S01]  /*3f00*/  @!P6 IMAD.IADD R23, R23, 0x1, -R2 ;  /* 0x000000011717e824 */ /* 0x000fe200078e0a02 */
[C---:B------:R-:W-:Y:S01]  /*3f10*/  ISETP.GT.U32.AND P6, PT, R2.reuse, R22, PT ;  /* 0x000000160200720c */ /* 0x040fe20003fc4070 */
[C---:B------:R-:W-:Y:S02]  /*3f20*/  IMAD R24, R2.reuse, R7, R24 ;  /* 0x0000000702187224 */ /* 0x040fe400078e0218 */
[----:B------:R-:W-:Y:S02]  /*3f30*/  IMAD.MOV R6, RZ, RZ, -R6 ;  /* 0x000000ffff067224 */ /* 0x000fe400078e0a06 */
[----:B------:R-:W-:Y:S02]  /*3f40*/  IMAD R26, R2, R4, R26 ;  /* 0x00000004021a7224 */ /* 0x000fe400078e021a */
[C---:B------:R-:W-:Y:S02]  /*3f50*/  VIADD R17, R8.reuse, 0x8 ;  /* 0x0000000808117836 */ /* 0x040fe40000000000 */
[----:B------:R-:W-:-:S02]  /*3f60*/  VIADD R19, R8, 0xc ;  /* 0x0000000c08137836 */ /* 0x000fc40000000000 */
[----:B------:R-:W-:-:S03]  /*3f70*/  IMAD.HI.U32 R4, R0, R28, RZ ;  /* 0x0000001c00047227 */ /* 0x000fc600078e00ff */
[----:B------:R-:W-:Y:S01]  /*3f80*/  IABS R29, R19 ;  /* 0x00000013001d7213 */ /* 0x000fe20000000000 */
[C---:B------:R-:W-:Y:S01]  /*3f90*/  IMAD R25, R2.reuse, R6, R25 ;  /* 0x0000000602197224 */ /* 0x040fe200078e0219 */
[----:B------:R-:W-:Y:S01]  /*3fa0*/  IABS R6, R17 ;  /* 0x0000001100067213 */ /* 0x000fe20000000000 */
[----:B------:R-:W-:Y:S01]  /*3fb0*/  @!P4 IMAD.MOV R20, RZ, RZ, -R20 ;  /* 0x000000ffff14c224 */ /* 0x000fe200078e0a14 */
[C---:B------:R-:W-:Y:S01]  /*3fc0*/  ISETP.GT.U32.AND P4, PT, R2.reuse, R23, PT ;  /* 0x000000170200720c */ /* 0x040fe20003f84070 */
[----:B------:R-:W-:Y:S01]  /*3fd0*/  @!P3 IMAD.MOV R21, RZ, RZ, -R21 ;  /* 0x000000ffff15b224 */ /* 0x000fe200078e0a15 */
[----:B------:R-:W-:Y:S01]  /*3fe0*/  ISETP.GT.U32.AND P3, PT, R2, R24, PT ;  /* 0x000000180200720c */ /* 0x000fe20003f64070 */
[----:B------:R-:W-:Y:S01]  /*3ff0*/  IMAD.MOV R4, RZ, RZ, -R4 ;  /* 0x000000ffff047224 */ /* 0x000fe200078e0a04 */
[----:B------:R1:W-:Y:S01]  /*4000*/  STL [R1+0x15f0], R20 ;  /* 0x0015f01401007387 */ /* 0x0003e20000100800 */
[----:B------:R-:W-:-:S04]  /*4010*/  IMAD.HI.U32 R3, R0, R27, RZ ;  /* 0x0000001b00037227 */ /* 0x000fc800078e00ff */
[----:B------:R-:W-:Y:S02]  /*4020*/  IMAD R28, R2, R4, R28 ;  /* 0x00000004021c7224 */ /* 0x000fe400078e021c */
[----:B------:R-:W-:Y:S02]  /*4030*/  IMAD.MOV R3, RZ, RZ, -R3 ;  /* 0x000000ffff037224 */ /* 0x000fe400078e0a03 */
[----:B------:R-:W-:Y:S02]  /*4040*/  IMAD.MOV.U32 R4, RZ, RZ, R6 ;  /* 0x000000ffff047224 */ /* 0x000fe400078e0006 */
[----:B------:R-:W-:-:S04]  /*4050*/  IMAD.HI.U32 R6, R0, R29, RZ ;  /* 0x0000001d00067227 */ /* 0x000fc800078e00ff */
[----:B------:R-:W-:Y:S01]  /*4060*/  @!P6 IMAD.IADD R22, R22, 0x1, -R2 ;  /* 0x000000011616e824 */ /* 0x000fe200078e0a02 */
[C---:B------:R-:W-:Y:S01]  /*4070*/  ISETP.GT.U32.AND P6, PT, R2.reuse, R25, PT ;  /* 0x000000190200720c */ /* 0x040fe20003fc4070 */
[----:B------:R-:W-:Y:S02]  /*4080*/  IMAD R27, R2, R3, R27 ;  /* 0x00000003021b7224 */ /* 0x000fe400078e021b */
[----:B------:R-:W-:Y:S02]  /*4090*/  IMAD.MOV R6, RZ, RZ, -R6 ;  /* 0x000000ffff067224 */ /* 0x000fe400078e0a06 */
[----:B0-----:R-:W-:Y:S02]  /*40a0*/  VIADD R5, R8, 0x6 ;  /* 0x0000000608057836 */ /* 0x001fe40000000000 */
[--C-:B------:R-:W-:Y:S01]  /*40b0*/  @!P4 IMAD.IADD R23, R23, 0x1, -R2.reuse ;  /* 0x000000011717c824 */ /* 0x100fe200078e0a02 */
[----:B------:R-:W-:Y:S01]  /*40c0*/  ISETP.GT.U32.AND P4, PT, R2, R26, PT ;  /* 0x0000001a0200720c */ /* 0x000fe20003f84070 */
[--C-:B------:R-:W-:Y:S01]  /*40d0*/  @!P3 IMAD.IADD R24, R24, 0x1, -R2.reuse ;  /* 0x000000011818b824 */ /* 0x100fe200078e0a02 */
[C---:B------:R-:W-:Y:S01]  /*40e0*/  ISETP.GT.U32.AND P3, PT, R2.reuse, R27, PT ;  /* 0x0000001b0200720c */ /* 0x040fe20003f64070 */
[C---:B------:R-:W-:Y:S01]  /*40f0*/  IMAD R29, R2.reuse, R6, R29 ;  /* 0x00000006021d7224 */ /* 0x040fe200078e021d */
[----:B------:R-:W-:Y:S01]  /*4100*/  IABS R6, R5 ;  /* 0x0000000500067213 */ /* 0x000fe20000000000 */
[----:B------:R-:W-:Y:S01]  /*4110*/  @!P6 IMAD.IADD R25, R25, 0x1, -R2 ;  /* 0x000000011919e824 */ /* 0x000fe200078e0a02 */
[----:B------:R-:W-:Y:S01]  /*4120*/  ISETP.GT.U32.AND P6, PT, R2, R24, PT ;  /* 0x000000180200720c */ /* 0x000fe20003fc4070 */
[----:B------:R-:W-:-:S02]  /*4130*/  VIADD R18, R8, 0xa ;  /* 0x0000000a08127836 */ /* 0x000fc40000000000 */
[----:B------:R-:W-:-:S03]  /*4140*/  IMAD.HI.U32 R14, R0, R6, RZ ;  /* 0x00000006000e7227 */ /* 0x000fc600078e00ff */
[----:B------:R-:W-:Y:S01]  /*4150*/  IABS R3, R18 ;  /* 0x0000001200037213 */ /* 0x000fe20000000000 */
[----:B------:R-:W-:Y:S02]  /*4160*/  IMAD.MOV R14, RZ, RZ, -R14 ;  /* 0x000000ffff0e7224 */ /* 0x000fe400078e0a0e */
[--C-:B------:R-:W-:Y:S01]  /*4170*/  @!P4 IMAD.IADD R26, R26, 0x1, -R2.reuse ;  /* 0x000000011a1ac824 */ /* 0x100fe200078e0a02 */
[C---:B------:R-:W-:Y:S01]  /*4180*/  ISETP.GT.U32.AND P4, PT, R2.reuse, R25, PT ;  /* 0x000000190200720c */ /* 0x040fe20003f84070 */
[----:B------:R-:W-:Y:S02]  /*4190*/  @!P3 IMAD.IADD R27, R27, 0x1, -R2 ;  /* 0x000000011b1bb824 */ /* 0x000fe400078e0a02 */
[C---:B------:R-:W-:Y:S02]  /*41a0*/  IMAD R6, R2.reuse, R14, R6 ;  /* 0x0000000e02067224 */ /* 0x040fe400078e0206 */
[----:B------:R-:W0:Y:S01]  /*41b0*/  S2R R14, SR_TID.X ;  /* 0x00000000000e7919 */ /* 0x000e220000002100 */
[----:B------:R-:W-:Y:S01]  /*41c0*/  ISETP.GT.U32.AND P3, PT, R2, R27, PT ;  /* 0x0000001b0200720c */ /* 0x000fe20003f64070 */
[----:B------:R-:W-:-:S04]  /*41d0*/  IMAD.HI.U32 R9, R0, R4, RZ ;  /* 0x0000000400097227 */ /* 0x000fc800078e00ff */
[----:B------:R-:W-:-:S04]  /*41e0*/  IMAD.HI.U32 R7, R0, R3, RZ ;  /* 0x0000000300077227 */ /* 0x000fc800078e00ff */
[----:B------:R-:W-:Y:S01]  /*41f0*/  @!P6 IMAD.IADD R24, R24, 0x1, -R2 ;  /* 0x000000011818e824 */ /* 0x000fe200078e0a02 */
[----:B------:R-:W-:Y:S01]  /*4200*/  ISETP.GT.U32.AND P6, PT, R2, R28, PT ;  /* 0x0000001c0200720c */ /* 0x000fe20003fc4070 */
[----:B------:R-:W-:Y:S02]  /*4210*/  IMAD.MOV R9, RZ, RZ, -R9 ;  /* 0x000000ffff097224 */ /* 0x000fe400078e0a09 */
[----:B------:R-:W-:Y:S02]  /*4220*/  IMAD.MOV R7, RZ, RZ, -R7 ;  /* 0x000000ffff077224 */ /* 0x000fe400078e0a07 */
[----:B------:R-:W-:Y:S02]  /*4230*/  VIADD R16, R8, 0x4 ;  /* 0x0000000408107836 */ /* 0x000fe40000000000 */
[C---:B------:R-:W-:Y:S02]  /*4240*/  IMAD R4, R2.reuse, R9, R4 ;  /* 0x0000000902047224 */ /* 0x040fe400078e0204 */
[----:B------:R-:W-:Y:S01]  /*4250*/  @!P4 IMAD.IADD R25, R25, 0x1, -R2 ;  /* 0x000000011919c824 */ /* 0x000fe200078e0a02 */
[C---:B------:R-:W-:Y:S01]  /*4260*/  ISETP.GT.U32.AND P4, PT, R2.reuse, R29, PT ;  /* 0x0000001d0200720c */ /* 0x040fe20003f84070 */
[----:B------:R-:W-:Y:S01]  /*4270*/  IMAD R3, R2, R7, R3 ;  /* 0x0000000702037224 */ /* 0x000fe200078e0203 */
[----:B------:R-:W-:Y:S01]  /*4280*/  IABS R7, R16 ;  /* 0x0000001000077213 */ /* 0x000fe20000000000 */
[----:B------:R-:W-:-:S02]  /*4290*/  VIADD R13, R8, 0x2 ;  /* 0x00000002080d7836 */ /* 0x000fc40000000000 */
[----:B------:R-:W-:Y:S01]  /*42a0*/  @!P3 IMAD.IADD R27, R27, 0x1, -R2 ;  /* 0x000000011b1bb824 */ /* 0x000fe200078e0a02 */
[----:B------:R-:W-:Y:S01]  /*42b0*/  ISETP.GT.U32.AND P3, PT, R2, R4, PT ;  /* 0x000000040200720c */ /* 0x000fe20003f64070 */
[----:B------:R-:W-:Y:S01]  /*42c0*/  IMAD.HI.U32 R10, R0, R7, RZ ;  /* 0x00000007000a7227 */ /* 0x000fe200078e00ff */
[----:B------:R-:W-:-:S03]  /*42d0*/  IABS R9, R13 ;  /* 0x0000000d00097213 */ /* 0x000fc60000000000 */
[----:B------:R-:W-:Y:S01]  /*42e0*/  @!P6 IMAD.IADD R28, R28, 0x1, -R2 ;  /* 0x000000011c1ce824 */ /* 0x000fe200078e0a02 */
[----:B------:R-:W-:Y:S01]  /*42f0*/  ISETP.GE.AND P6, PT, R11, RZ, PT ;  /* 0x000000ff0b00720c */ /* 0x000fe20003fc6270 */
[----:B------:R-:W-:Y:S01]  /*4300*/  IMAD.MOV R11, RZ, RZ, -R10 ;  /* 0x000000ffff0b7224 */ /* 0x000fe200078e0a0a */
[----:B0-----:R-:W-:Y:S01]  /*4310*/  LOP3.LUT R15, R14, 0x3, RZ, 0xc0, !PT ;  /* 0x000000030e0f7812 */ /* 0x001fe200078ec0ff */
[----:B------:R-:W-:-:S04]  /*4320*/  IMAD.HI.U32 R10, R0, R9, RZ ;  /* 0x00000009000a7227 */ /* 0x000fc800078e00ff */
[----:B------:R-:W-:Y:S01]  /*4330*/  @!P4 IMAD.IADD R29, R29, 0x1, -R2 ;  /* 0x000000011d1dc824 */ /* 0x000fe200078e0a02 */
[----:B------:R-:W-:Y:S01]  /*4340*/  ISETP.GE.AND P4, PT, R12, RZ, PT ;  /* 0x000000ff0c00720c */ /* 0x000fe20003f86270 */
[----:B------:R-:W-:Y:S01]  /*4350*/  IMAD R7, R2, R11, R7 ;  /* 0x0000000b02077224 */ /* 0x000fe200078e0207 */
[----:B------:R-:W-:Y:S01]  /*4360*/  IABS R11, R8 ;  /* 0x00000008000b7213 */ /* 0x000fe20000000000 */
[----:B------:R-:W-:Y:S02]  /*4370*/  IMAD.MOV R12, RZ, RZ, -R10 ;  /* 0x000000ffff0c7224 */ /* 0x000fe400078e0a0a */
[----:B------:R-:W-:Y:S01]  /*4380*/  @!P3 IMAD.IADD R4, R4, 0x1, -R2 ;  /* 0x000000010404b824 */ /* 0x000fe200078e0a02 */
[----:B------:R-:W-:Y:S01]  /*4390*/  ISETP.GE.AND P3, PT, R8, RZ, PT ;  /* 0x000000ff0800720c */ /* 0x000fe20003f66270 */
[----:B------:R-:W-:Y:S01]  /*43a0*/  IMAD R8, R2, R12, R9 ;  /* 0x0000000c02087224 */ /* 0x000fe200078e0209 */
[----:B------:R-:W-:Y:S01]  /*43b0*/  SHF.R.U32.HI R9, RZ, 0x2, R14 ;  /* 0x00000002ff097819 */ /* 0x000fe2000001160e */
[----:B-1----:R-:W-:Y:S01]  /*43c0*/  IMAD.MOV.U32 R20, RZ, RZ, R11 ;  /* 0x000000ffff147224 */ /* 0x002fe200078e000b */
[----:B------:R-:W0:Y:S01]  /*43d0*/  S2R R10, SR_TID.X ;  /* 0x00000000000a7919 */ /* 0x000e220000002100 */
[----:B------:R-:W-:Y:S01]  /*43e0*/  @!P0 IMAD.MOV R22, RZ, RZ, -R22 ;  /* 0x000000ffff168224 */ /* 0x000fe200078e0a16 */
[----:B------:R-:W-:Y:S01]  /*43f0*/  SGXT.U32 R12, R9, 0x3 ;  /* 0x00000003090c781a */ /* 0x000fe20000000000 */
[----:B------:R-:W-:Y:S01]  /*4400*/  IMAD.HI.U32 R9, R0, R20, RZ ;  /* 0x0000001400097227 */ /* 0x000fe200078e00ff */
[----:B------:R-:W-:Y:S01]  /*4410*/  ISETP.GT.U32.AND P0, PT, R2, R26, PT ;  /* 0x0000001a0200720c */ /* 0x000fe20003f04070 */
[----:B------:R-:W2:Y:S02]  /*4420*/  LDL.LU R0, [R1+0x3c] ;  /* 0x00003c0001007983 */ /* 0x000ea40000300800 */
[----:B------:R-:W-:-:S02]  /*4430*/  @!P2 IMAD.MOV R24, RZ, RZ, -R24 ;  /* 0x000000ffff18a224 */ /* 0x000fc400078e0a18 */
[----:B------:R-:W-:Y:S02]  /*4440*/  @!P1 IMAD.MOV R25, RZ, RZ, -R25 ;  /* 0x000000ffff199224 */ /* 0x000fe400078e0a19 */
[----:B------:R-:W-:Y:S02]  /*4450*/  @!P4 IMAD.MOV R27, RZ, RZ, -R27 ;  /* 0x000000ffff1bc224 */ /* 0x000fe400078e0a1b */
[----:B------:R-:W-:-:S04]  /*4460*/  IMAD.SHL.U32 R11, R15, 0x800, RZ ;  /* 0x000008000f0b7824 */ /* 0x000fc800078e00ff */
[----:B------:R-:W-:Y:S01]  /*4470*/  @!P0 IMAD.IADD R26, R26, 0x1, -R2 ;  /* 0x000000011a1a8824 */ /* 0x000fe200078e0a02 */
[----:B------:R-:W-:-:S13]  /*4480*/  ISETP.GT.U32.AND P0, PT, R2, R3, PT ;  /* 0x000000030200720c */ /* 0x000fda0003f04070 */
[----:B------:R-:W-:Y:S01]  /*4490*/  @!P0 IMAD.IADD R3, R3, 0x1, -R2 ;  /* 0x0000000103038824 */ /* 0x000fe200078e0a02 */
[C---:B------:R-:W-:Y:S02]  /*44a0*/  ISETP.GT.U32.AND P0, PT, R2.reuse, R6, PT ;  /* 0x000000060200720c */ /* 0x040fe40003f04070 */
[C---:B------:R-:W-:Y:S02]  /*44b0*/  ISETP.GT.U32.AND P2, PT, R2.reuse, R29, PT ;  /* 0x0000001d0200720c */ /* 0x040fe40003f44070 */
[----:B------:R-:W-:Y:S02]  /*44c0*/  ISETP.GT.U32.AND P1, PT, R2, R3, PT ;  /* 0x000000030200720c */ /* 0x000fe40003f24070 */
[----:B0-----:R-:W-:Y:S02]  /*44d0*/  LOP3.LUT R10, R10, 0x20, RZ, 0xc0, !PT ;  /* 0x000000200a0a7812 */ /* 0x001fe400078ec0ff */
[----:B------:R-:W-:Y:S01]  /*44e0*/  ISETP.GT.U32.AND P4, PT, R2, R7, PT ;  /* 0x000000070200720c */ /* 0x000fe20003f84070 */
[----:B------:R-:W-:Y:S01]  /*44f0*/  @!P6 IMAD.MOV R26, RZ, RZ, -R26 ;  /* 0x000000ffff1ae224 */ /* 0x000fe200078e0a1a */
[----:B------:R-:W-:-:S03]  /*4500*/  SHF.R.U32.HI R10, RZ, 0x1, R10 ;  /* 0x00000001ff0a7819 */ /* 0x000fc6000001160a */
[--C-:B------:R-:W-:Y:S01]  /*4510*/  @!P0 IMAD.IADD R6, R6, 0x1, -R2.reuse ;  /* 0x0000000106068824 */ /* 0x100fe200078e0a02 */
[----:B------:R-:W-:Y:S01]  /*4520*/  ISETP.GT.U32.AND P0, PT, R2, R28, PT ;  /* 0x0000001c0200720c */ /* 0x000fe20003f04070 */
[--C-:B------:R-:W-:Y:S02]  /*4530*/  @!P2 IMAD.IADD R29, R29, 0x1, -R2.reuse ;  /* 0x000000011d1da824 */ /* 0x100fe400078e0a02 */
[----:B------:R-:W-:Y:S01]  /*4540*/  @!P1 IMAD.IADD R3, R3, 0x1, -R2 ;  /* 0x0000000103039824 */ /* 0x000fe200078e0a02 */
[----:B------:R-:W-:-:S09]  /*4550*/  ISETP.GE.AND P1, PT, R19, RZ, PT ;  /* 0x000000ff1300720c */ /* 0x000fd20003f26270 */
[--C-:B------:R-:W-:Y:S01]  /*4560*/  @!P0 IMAD.IADD R28, R28, 0x1, -R2.reuse ;  /* 0x000000011c1c8824 */ /* 0x100fe200078e0a02 */
[C---:B------:R-:W-:Y:S01]  /*4570*/  ISETP.GT.U32.AND P0, PT, R2.reuse, R8, PT ;  /* 0x000000080200720c */ /* 0x040fe20003f04070 */
[----:B------:R-:W-:Y:S01]  /*4580*/  @!P4 IMAD.IADD R7, R7, 0x1, -R2 ;  /* 0x000000010707c824 */ /* 0x000fe200078e0a02 */
[----:B------:R-:W-:Y:S01]  /*4590*/  ISETP.GT.U32.AND P6, PT, R2, R6, PT ;  /* 0x000000060200720c */ /* 0x000fe20003fc4070 */
[----:B------:R-:W-:Y:S02]  /*45a0*/  IMAD.SHL.U32 R15, R15, 0x20, RZ ;  /* 0x000000200f0f7824 */ /* 0x000fe400078e00ff */
[----:B------:R-:W-:-:S08]  /*45b0*/  IMAD.MOV R9, RZ, RZ, -R9 ;  /* 0x000000ffff097224 */ /* 0x000fd000078e0a09 */
[----:B------:R-:W-:Y:S01]  /*45c0*/  @!P0 IMAD.IADD R8, R8, 0x1, -R2 ;  /* 0x0000000108088824 */ /* 0x000fe200078e0a02 */
[----:B------:R-:W-:Y:S01]  /*45d0*/  ISETP.GT.U32.AND P0, PT, R2, R7, PT ;  /* 0x000000070200720c */ /* 0x000fe20003f04070 */
[----:B------:R-:W-:Y:S01]  /*45e0*/  @!P1 IMAD.MOV R29, RZ, RZ, -R29 ;  /* 0x000000ffff1d9224 */ /* 0x000fe200078e0a1d */
[----:B------:R-:W-:Y:S01]  /*45f0*/  ISETP.GE.AND P1, PT, R5, RZ, PT ;  /* 0x000000ff0500720c */ /* 0x000fe20003f26270 */
[----:B------:R-:W-:Y:S02]  /*4600*/  IMAD.SHL.U32 R5, R14, 0x2, RZ ;  /* 0x000000020e057824 */ /* 0x000fe400078e00ff */
[----:B------:R-:W-:Y:S02]  /*4610*/  IMAD R9, R2, R9, R20 ;  /* 0x0000000902097224 */ /* 0x000fe400078e0214 */
[----:B------:R-:W3:Y:S01]  /*4620*/  LDL.LU R20, [R1+0x15f0] ;  /* 0x0015f00001147983 */ /* 0x000ee20000300800 */
[----:B------:R-:W-:Y:S01]  /*4630*/  @!P6 IMAD.IADD R6, R6, 0x1, -R2 ;  /* 0x000000010606e824 */ /* 0x000fe200078e0a02 */
[----:B------:R-:W-:-:S02]  /*4640*/  ISETP.GE.AND P6, PT, R18, RZ, PT ;  /* 0x000000ff1200720c */ /* 0x000fc40003fc6270 */
[----:B------:R-:W4:Y:S01]  /*4650*/  LDL.LU R19, [R1+0x15ec] ;  /* 0x0015ec0001137983 */ /* 0x000f220000300800 */
[----:B------:R-:W-:Y:S01]  /*4660*/  ISETP.GE.AND P4, PT, R17, RZ, PT ;  /* 0x000000ff1100720c */ /* 0x000fe20003f86270 */
[----:B------:R-:W-:Y:S01]  /*4670*/  @!P0 IMAD.IADD R7, R7, 0x1, -R2 ;  /* 0x0000000107078824 */ /* 0x000fe200078e0a02 */
[----:B------:R-:W-:Y:S01]  /*4680*/  ISETP.GE.AND P0, PT, R16, RZ, PT ;  /* 0x000000ff1000720c */ /* 0x000fe20003f06270 */
[----:B------:R-:W5:Y:S04]  /*4690*/  LDL.LU R18, [R1+0x15e8] ;  /* 0x0015e80001127983 */ /* 0x000f680000300800 */
[----:B------:R-:W3:Y:S04]  /*46a0*/  LDL.LU R17, [R1+0x15e4] ;  /* 0x0015e40001117983 */ /* 0x000ee80000300800 */
[----:B------:R-:W4:Y:S01]  /*46b0*/  LDL.LU R16, [R1+0x15e0] ;  /* 0x0015e00001107983 */ /* 0x000f220000300800 */
[----:B--2---:R-:W-:-:S02]  /*46c0*/  ISETP.GE.AND P2, PT, R0, RZ, PT ;  /* 0x000000ff0000720c */ /* 0x004fc40003f46270 */
[----:B------:R-:W-:Y:S02]  /*46d0*/  LOP3.LUT R0, R10, R11, R12, 0xfe, !PT ;  /* 0x0000000b0a007212 */ /* 0x000fe400078efe0c */
[----:B------:R-:W-:-:S04]  /*46e0*/  SHF.R.S32.HI R0, RZ, 0x2, R14 ;  /* 0x00000002ff007819 */ /* 0x000fc8000001140e */
[----:B------:R-:W-:-:S05]  /*46f0*/  SGXT R0, R0, 0x1 ;  /* 0x000000010000781a */ /* 0x000fca0000000200 */
[----:B------:R-:W-:Y:S01]  /*4700*/  @!P2 IMAD.MOV R28, RZ, RZ, -R28 ;  /* 0x000000ffff1ca224 */ /* 0x000fe200078e0a1c */
[----:B------:R-:W-:Y:S01]  /*4710*/  ISETP.GT.U32.AND P2, PT, R2, R8, PT ;  /* 0x000000080200720c */ /* 0x000fe20003f44070 */
[----:B------:R-:W-:Y:S01]  /*4720*/  IMAD.SHL.U32 R14, R14, 0x10, RZ ;  /* 0x000000100e0e7824 */ /* 0x000fe200078e00ff */
[----:B------:R-:W-:-:S04]  /*4730*/  LOP3.LUT R0, R15, 0x90, R0, 0xf8, !PT ;  /* 0x000000900f007812 */ /* 0x000fc800078ef800 */
[----:B------:R-:W-:Y:S01]  /*4740*/  LOP3.LUT R5, R0, 0x10, R5, 0x78, !PT ;  /* 0x0000001000057812 */ /* 0x000fe200078e7805 */
[----:B------:R0:W-:Y:S01]  /*4750*/  STL [R1+0x1590], R14 ;  /* 0x0015900e01007387 */ /* 0x0001e20000100800 */
[----:B------:R-:W-:-:S05]  /*4760*/  LOP3.LUT R0, R10, R11, R12, 0xfe, !PT ;  /* 0x0000000b0a007212 */ /* 0x000fca00078efe0c */
[----:B------:R-:W-:Y:S01]  /*4770*/  @!P2 IMAD.IADD R8, R8, 0x1, -R2 ;  /* 0x000000010808a824 */ /* 0x000fe200078e0a02 */
[----:B------:R-:W-:Y:S02]  /*4780*/  ISETP.GE.AND P2, PT, R13, RZ, PT ;  /* 0x000000ff0d00720c */ /* 0x000fe40003f46270 */
[----:B------:R-:W2:Y:S01]  /*4790*/  LDL.LU R13, [R1+0x1c] ;  /* 0x00001c00010d7983 */ /* 0x000ea20000300800 */
[----:B0-----:R-:W-:Y:S02]  /*47a0*/  LOP3.LUT R14, R14, 0x100, RZ, 0xc0, !PT ;  /* 0x000001000e0e7812 */ /* 0x001fe400078ec0ff */
[----:B------:R-:W-:Y:S01]  /*47b0*/  LOP3.LUT R0, R0, R15, RZ, 0xfc, !PT ;  /* 0x0000000f00007212 */ /* 0x000fe200078efcff */
[----:B------:R-:W5:Y:S01]  /*47c0*/  LDL.LU R12, [R1+0x18] ;  /* 0x00001800010c7983 */ /* 0x000f620000300800 */
[----:B------:R-:W-:-:S03]  /*47d0*/  IADD3 R5, R5, UR4, R14 ;  /* 0x0000000405057c10 */ /* 0x000fc6000fffe00e */
[----:B------:R-:W3:Y:S04]  /*47e0*/  LDL.LU R11, [R1+0x8] ;  /* 0x00000800010b7983 */ /* 0x000ee80000300800 */
[----:B------:R-:W4:Y:S04]  /*47f0*/  LDL.LU R10, [R1+0x4] ;  /* 0x00000400010a7983 */ /* 0x000f280000300800 */
[----:B------:R-:W4:Y:S04]  /*4800*/  LDL.LU R15, [R1+0x15dc] ;  /* 0x0015dc00010f7983 */ /* 0x000f280000300800 */
[----:B------:R-:W-:Y:S04]  /*4810*/  STL [R1+0x1594], R0 ;  /* 0x0015940001007387 */ /* 0x000fe80000100800 */
[----:B------:R-:W4:Y:S04]  /*4820*/  LDL.LU R14, [R1+0x15d8] ;  /* 0x0015d800010e7983 */ /* 0x000f280000300800 */
[----:B------:R0:W-:Y:S04]  /*4830*/  STL [R1+0xc00], R5 ;  /* 0x000c000501007387 */ /* 0x0001e80000100800 */
[----:B0-----:R-:W2:Y:S01]  /*4840*/  LDL.LU R5, [R1+0x15d4] ;  /* 0x0015d40001057983 */ /* 0x001ea20000300800 */
[----:B------:R-:W-:Y:S01]  /*4850*/  @!P5 IMAD.MOV R23, RZ, RZ, -R23 ;  /* 0x000000ffff17d224 */ /* 0x000fe200078e0a17 */
[----:B------:R-:W-:Y:S01]  /*4860*/  ISETP.GT.U32.AND P5, PT, R2, R4, PT ;  /* 0x000000040200720c */ /* 0x000fe20003fa4070 */
[----:B------:R-:W0:-:S12]  /*4870*/  S2R R0, SR_TID.X ;  /* 0x0000000000007919 */ /* 0x000e180000002100 */
[----:B------:R-:W-:Y:S01]  /*4880*/  @!P5 IMAD.IADD R4, R4, 0x1, -R2 ;  /* 0x000000010404d824 */ /* 0x000fe200078e0a02 */
[----:B------:R-:W-:-:S13]  /*4890*/  ISETP.GT.U32.AND P5, PT, R2, R9, PT ;  /* 0x000000090200720c */ /* 0x000fda0003fa4070 */
[----:B------:R-:W-:-:S05]  /*48a0*/  @!P5 IMAD.IADD R9, R9, 0x1, -R2 ;  /* 0x000000010909d824 */ /* 0x000fca00078e0a02 */
[----:B------:R-:W-:Y:S02]  /*48b0*/  ISETP.GT.U32.AND P5, PT, R2, R9, PT ;  /* 0x000000090200720c */ /* 0x000fe40003fa4070 */
[----:B0-----:R-:W-:Y:S01]  /*48c0*/  LOP3.LUT R0, R0, 0x1f, RZ, 0xc0, !PT ;  /* 0x0000001f00007812 */ /* 0x001fe200078ec0ff */
[----:B------:R-:W-:-:S10]  /*48d0*/  @!P6 IMAD.MOV R3, RZ, RZ, -R3 ;  /* 0x000000ffff03e224 */ /* 0x000fd400078e0a03 */
[----:B------:R-:W-:Y:S02]  /*48e0*/  @!P5 IMAD.IADD R9, R9, 0x1, -R2 ;  /* 0x000000010909d824 */ /* 0x000fe400078e0a02 */
[----:B------:R-:W-:-:S05]  /*48f0*/  IMAD R2, R0, UR5, RZ ;  /* 0x0000000500027c24 */ /* 0x000fca000f8e02ff */
[----:B------:R-:W-:Y:S02]  /*4900*/  IADD3 R2, P6, R2, UR6, RZ ;  /* 0x0000000602027c10 */ /* 0x000fe4000ffde0ff */
[----:B--2---:R-:W-:Y:S01]  /*4910*/  ISETP.NE.AND P5, PT, R5, RZ, PT ;  /* 0x000000ff0500720c */ /* 0x004fe20003fa5270 */
[----:B------:R-:W-:Y:S01]  /*4920*/  @!P4 IMAD.MOV R4, RZ, RZ, -R4 ;  /* 0x000000ffff04c224 */ /* 0x000fe200078e0a04 */
[----:B------:R-:W-:Y:S01]  /*4930*/  LOP3.LUT R0, RZ, R5, RZ, 0x33, !PT ;  /* 0x00000005ff007212 */ /* 0x000fe200078e33ff */
[----:B------:R-:W-:Y:S01]  /*4940*/  @!P1 IMAD.MOV R6, RZ, RZ, -R6 ;  /* 0x000000ffff069224 */ /* 0x000fe200078e0a06 */
[----:B------:R-:W2:Y:S01]  /*4950*/  LDL.LU R5, [R1+0x20] ;  /* 0x0000200001057983 */ /* 0x000ea20000300800 */
[----:B------:R-:W-:Y:S01]  /*4960*/  @!P0 IMAD.MOV R7, RZ, RZ, -R7 ;  /* 0x000000ffff078224 */ /* 0x000fe200078e0a07 */
[----:B------:R-:W-:Y:S02]  /*4970*/  ULDC UR6, c[0x0][0x240] ;  /* 0x0000900000067ab9 */ /* 0x000fe40000000800 */
[----:B------:R0:W-:Y:S04]  /*4980*/  STL [R1+0x15b0], R2 ;  /* 0x0015b00201007387 */ /* 0x0001e80000100800 */
[----:B0-----:R-:W2:Y:S01]  /*4990*/  LDL R2, [R1] ;  /* 0x0000000001027983 */ /* 0x001ea20000100800 */
[----:B------:R-:W-:-:S02]  /*49a0*/  SEL R13, R0, R13, !P5 ;  /* 0x0000000d000d7207 */ /* 0x000fc40006800000 */
[C---:B-----5:R-:W-:Y:S01]  /*49b0*/  SEL R12, R0.reuse, R12, !P5 ;  /* 0x0000000c000c7207 */ /* 0x060fe20006800000 */
[----:B------:R-:W-:Y:S01]  /*49c0*/  STL [R1+0x24], R0 ;  /* 0x0000240001007387 */ /* 0x000fe20000100800 */
[C---:B---3--:R-:W-:Y:S02]  /*49d0*/  SEL R11, R0.reuse, R11, !P5 ;  /* 0x0000000b000b7207 */ /* 0x048fe40006800000 */
[C---:B----4-:R-:W-:Y:S01]  /*49e0*/  SEL R10, R0.reuse, R10, !P5 ;  /* 0x0000000a000a7207 */ /* 0x050fe20006800000 */
[----:B------:R0:W-:Y:S04]  /*49f0*/  STL [R1+0x14], R13 ;  /* 0x0000140d01007387 */ /* 0x0001e80000100800 */
[----:B0-----:R-:W3:Y:S04]  /*4a00*/  LDL.LU R13, [R1+0x15d0] ;  /* 0x0015d000010d7983 */ /* 0x001ee80000300800 */
[----:B------:R0:W-:Y:S04]  /*4a10*/  STL [R1+0x10], R12 ;  /* 0x0000100c01007387 */ /* 0x0001e80000100800 */
[----:B0-----:R-:W4:Y:S04]  /*4a20*/  LDL.LU R12, [R1+0x15cc] ;  /* 0x0015cc00010c7983 */ /* 0x001f280000300800 */
[----:B------:R0:W-:Y:S04]  /*4a30*/  STL [R1+0xc], R11 ;  /* 0x00000c0b01007387 */ /* 0x0001e80000100800 */
[----:B0-----:R-:W5:Y:S04]  /*4a40*/  LDL.LU R11, [R1+0x15c8] ;  /* 0x0015c800010b7983 */ /* 0x001f680000300800 */
[----:B------:R0:W-:Y:S04]  /*4a50*/  STL [R1+0x8], R10 ;  /* 0x0000080a01007387 */ /* 0x0001e80000100800 */
[----:B0-----:R-:W3:Y:S01]  /*4a60*/  LDL.LU R10, [R1+0x15c4] ;  /* 0x0015c400010a7983 */ /* 0x001ee20000300800 */
[----:B--2---:R-:W-:-:S05]  /*4a70*/  SEL R2, R0, R2, !P5 ;  /* 0x0000000200027207 */ /* 0x004fca0006800000 */
[----:B------:R0:W-:Y:S04]  /*4a80*/  STL [R1+0x15b4], R2 ;  /* 0x0015b40201007387 */ /* 0x0001e80000100800 */
[----:B0-----:R-:W2:Y:S04]  /*4a90*/  LDL.LU R2, [R1+0xc] ;  /* 0x00000c0001027983 */ /* 0x001ea80000300800 */
[----:B--2---:R0:W-:Y:S04]  /*4aa0*/  STL [R1+0x15b8], R2 ;  /* 0x0015b80201007387 */ /* 0x0041e80000100800 */
[----:B0-----:R-:W2:Y:S04]  /*4ab0*/  LDL.LU R2, [R1+0x10] ;  /* 0x0000100001027983 */ /* 0x001ea80000300800 */
[----:B--2---:R0:W-:Y:S04]  /*4ac0*/  STL [R1+0x15bc], R2 ;  /* 0x0015bc0201007387 */ /* 0x0041e80000100800 */
[----:B0-----:R-:W2:Y:S01]  /*4ad0*/  LDL.LU R2, [R1+0x14] ;  /* 0x0000140001027983 */ /* 0x001ea20000300800 */
[----:B------:R-:W-:-:S02]  /*4ae0*/  @!P2 IMAD.MOV R8, RZ, RZ, -R8 ;  /* 0x000000ffff08a224 */ /* 0x000fc400078e0a08 */
[----:B------:R-:W-:Y:S01]  /*4af0*/  @!P3 IMAD.MOV R9, RZ, RZ, -R9 ;  /* 0x000000ffff09b224 */ /* 0x000fe200078e0a09 */
[----:B--2---:R0:W-:Y:S04]  /*4b00*/  STL [R1+0x15c0], R2 ;  /* 0x0015c00201007387 */ /* 0x0041e80000100800 */
[----:B0-----:R-:W3:Y:S02]  /*4b10*/  LDL.LU R2, [R1+0x24] ;  /* 0x0000240001027983 */ /* 0x001ee40000300800 */
[C---:B---3--:R-:W-:Y:S02]  /*4b20*/  SEL R0, R2.reuse, R10, !P5 ;  /* 0x0000000a02007207 */ /* 0x048fe40006800000 */
[C---:B-----5:R-:W-:Y:S02]  /*4b30*/  SEL R11, R2.reuse, R11, !P5 ;  /* 0x0000000b020b7207 */ /* 0x060fe40006800000 */
[----:B----4-:R-:W-:-:S02]  /*4b40*/  SEL R12, R2, R12, !P5 ;  /* 0x0000000c020c7207 */ /* 0x010fc40006800000 */
[C---:B------:R-:W-:Y:S02]  /*4b50*/  SEL R13, R2.reuse, R13, !P5 ;  /* 0x0000000d020d7207 */ /* 0x040fe40006800000 */
[C---:B------:R-:W-:Y:S02]  /*4b60*/  SEL R14, R2.reuse, R14, !P5 ;  /* 0x0000000e020e7207 */ /* 0x040fe40006800000 */
[C---:B------:R-:W-:Y:S02]  /*4b70*/  SEL R15, R2.reuse, R15, !P5 ;  /* 0x0000000f020f7207 */ /* 0x040fe40006800000 */
[C---:B------:R-:W-:Y:S02]  /*4b80*/  SEL R16, R2.reuse, R16, !P5 ;  /* 0x0000001002107207 */ /* 0x040fe40006800000 */
[C---:B------:R-:W-:Y:S02]  /*4b90*/  SEL R17, R2.reuse, R17, !P5 ;  /* 0x0000001102117207 */ /* 0x040fe40006800000 */
[----:B------:R-:W-:-:S02]  /*4ba0*/  SEL R18, R2, R18, !P5 ;  /* 0x0000001202127207 */ /* 0x000fc40006800000 */
        /* <DEDUP_REMOVED lines=18> */
[----:B------:R-:W2:Y:S01]  /*4cd0*/  LDL.LU R2, [R1+0x15c0] ;  /* 0x0015c00001027983 */ /* 0x000ea20000300800 */
[----:B------:R-:W0:Y:S02]  /*4ce0*/  S2R R10, SR_TID.X ;  /* 0x00000000000a7919 */ /* 0x000e240000002100 */
[----:B0-----:R-:W-:-:S05]  /*4cf0*/  LOP3.LUT R10, R10, 0x1f, RZ, 0xc0, !PT ;  /* 0x0000001f0a0a7812 */ /* 0x001fca00078ec0ff */
[----:B------:R-:W-:-:S05]  /*4d00*/  IMAD R10, R10, UR5, RZ ;  /* 0x000000050a0a7c24 */ /* 0x000fca000f8e02ff */
[----:B------:R-:W-:Y:S01]  /*4d10*/  LEA.HI.X.SX32 R10, R10, UR7, 0x1, P6 ;  /* 0x000000070a0a7c11 */ /* 0x000fe2000b0f0eff */
[----:B------:R-:W-:Y:S01]  /*4d20*/  IMAD R13, R13, UR6, RZ ;  /* 0x000000060d0d7c24 */ /* 0x000fe2000f8e02ff */
[----:B------:R-:W-:-:S03]  /*4d30*/  ULDC UR7, c[0x0][0x238] ;  /* 0x00008e0000077ab9 */ /* 0x000fc60000000800 */
[----:B------:R0:W-:Y:S04]  /*4d40*/  STL [R1+0x15ac], R10 ;  /* 0x0015ac0a01007387 */ /* 0x0001e80000100800 */
[----:B0-----:R-:W3:Y:S01]  /*4d50*/  LDL.LU R10, [R1+0x8] ;  /* 0x00000800010a7983 */ /* 0x001ee20000300800 */
[----:B--2---:R-:W-:-:S05]  /*4d60*/  IMAD R2, R2, UR6, RZ ;  /* 0x0000000602027c24 */ /* 0x004fca000f8e02ff */
[----:B------:R0:W-:Y:S04]  /*4d70*/  STL [R1+0x14], R2 ;  /* 0x0000140201007387 */ /* 0x0001e80000100800 */
[----:B0-----:R-:W2:Y:S02]  /*4d80*/  LDL.LU R2, [R1+0x15bc] ;  /* 0x0015bc0001027983 */ /* 0x001ea40000300800 */
[----:B--2---:R-:W-:-:S05]  /*4d90*/  IMAD R2, R2, UR6, RZ ;  /* 0x0000000602027c24 */ /* 0x004fca000f8e02ff */
[----:B------:R0:W-:Y:S04]  /*4da0*/  STL [R1+0x10], R2 ;  /* 0x0000100201007387 */ /* 0x0001e80000100800 */
[----:B0-----:R-:W2:Y:S02]  /*4db0*/  LDL.LU R2, [R1+0x15b8] ;  /* 0x0015b80001027983 */ /* 0x001ea40000300800 */
[----:B--2---:R-:W-:-:S05]  /*4dc0*/  IMAD R2, R2, UR6, RZ ;  /* 0x0000000602027c24 */ /* 0x004fca000f8e02ff */
[----:B------:R0:W-:Y:S04]  /*4dd0*/  STL [R1+0xc], R2 ;  /* 0x00000c0201007387 */ /* 0x0001e80000100800 */
[----:B0-----:R-:W2:Y:S01]  /*4de0*/  LDL.LU R2, [R1+0x15b4] ;  /* 0x0015b40001027983 */ /* 0x001ea20000300800 */
[----:B---3--:R-:W-:-:S05]  /*4df0*/  IMAD R10, R10, UR6, RZ ;  /* 0x000000060a0a7c24 */ /* 0x008fca000f8e02ff */
[----:B------:R2:W-:Y:S01]  /*4e00*/  STL [R1+0x8], R10 ;  /* 0x0000080a01007387 */ /* 0x0005e20000100800 */
[----:B------:R-:W-:Y:S02]  /*4e10*/  IMAD R14, R14, UR6, RZ ;  /* 0x000000060e0e7c24 */ /* 0x000fe4000f8e02ff */
[----:B------:R-:W-:Y:S02]  /*4e20*/  IMAD R15, R15, UR6, RZ ;  /* 0x000000060f0f7c24 */ /* 0x000fe4000f8e02ff */
[----:B------:R-:W-:Y:S02]  /*4e30*/  IMAD R16, R16, UR6, RZ ;  /* 0x0000000610107c24 */ /* 0x000fe4000f8e02ff */
[----:B------:R-:W-:Y:S02]  /*4e40*/  IMAD R17, R17, UR6, RZ ;  /* 0x0000000611117c24 */ /* 0x000fe4000f8e02ff */
[----:B--2---:R-:W-:Y:S02]  /*4e50*/  IMAD R10, R2, UR6, RZ ;  /* 0x00000006020a7c24 */ /* 0x004fe4000f8e02ff */
[----:B------:R-:W2:Y:S04]  /*4e60*/  LDL.LU R2, [R1+0x15b0] ;  /* 0x0015b00001027983 */ /* 0x000ea80000300800 */
[----:B------:R-:W-:Y:S04]  /*4e70*/  STL [R1+0x4], R10 ;  /* 0x0000040a01007387 */ /* 0x000fe80000100800 */
[----:B------:R0:W-:Y:S04]  /*4e80*/  STL [R1+0x15a8], R13 ;  /* 0x0015a80d01007387 */ /* 0x0001e80000100800 */
[----:B0-----:R-:W2:Y:S04]  /*4e90*/  LDL.LU R13, [R1+0x14] ;  /* 0x00001400010d7983 */ /* 0x001ea80000300800 */
[----:B------:R0:W-:Y:S04]  /*4ea0*/  STL [R1+0x15a4], R14 ;  /* 0x0015a40e01007387 */ /* 0x0001e80000100800 */
[----:B0-----:R-:W3:Y:S04]  /*4eb0*/  LDL R14, [R1+0x10] ;  /* 0x00001000010e7983 */ /* 0x001ee80000100800 */
[----:B------:R0:W-:Y:S04]  /*4ec0*/  STL [R1+0x15a0], R15 ;  /* 0x0015a00f01007387 */ /* 0x0001e80000100800 */
[----:B0-----:R-:W4:Y:S04]  /*4ed0*/  LDL R15, [R1+0xc] ;  /* 0x00000c00010f7983 */ /* 0x001f280000100800 */
[----:B------:R0:W-:Y:S04]  /*4ee0*/  STL [R1+0x159c], R16 ;  /* 0x00159c1001007387 */ /* 0x0001e80000100800 */
[----:B0-----:R-:W5:Y:S04]  /*4ef0*/  LDL R16, [R1+0x8] ;  /* 0x0000080001107983 */ /* 0x001f680000100800 */
[----:B------:R0:W-:Y:S04]  /*4f00*/  STL [R1+0x1598], R17 ;  /* 0x0015981101007387 */ /* 0x0001e80000100800 */
[----:B0-----:R-:W5:Y:S01]  /*4f10*/  LDL R17, [R1+0x4] ;  /* 0x0000040001117983 */ /* 0x001f620000100800 */
[----:B------:R-:W-:-:S02]  /*4f20*/  IMAD R0, R0, UR6, RZ ;  /* 0x0000000600007c24 */ /* 0x000fc4000f8e02ff */
[----:B------:R-:W-:Y:S01]  /*4f30*/  IMAD R11, R11, UR6, RZ ;  /* 0x000000060b0b7c24 */ /* 0x000fe2000f8e02ff */
[----:B--2---:R-:W-:-:S05]  /*4f40*/  IADD3 R10, P4, R13, R2, RZ ;  /* 0x000000020d0a7210 */ /* 0x004fca0007f9e0ff */
[----:B------:R3:W-:Y:S02]  /*4f50*/  STL [R1+0x14d8], R10 ;  /* 0x0014d80a01007387 */ /* 0x0007e40000100800 */
[----:B---3--:R-:W-:-:S05]  /*4f60*/  IADD3 R10, P3, R14, R2, RZ ;  /* 0x000000020e0a7210 */ /* 0x008fca0007f7e0ff */
[----:B------:R4:W-:Y:S02]  /*4f70*/  STL [R1+0x14dc], R10 ;  /* 0x0014dc0a01007387 */ /* 0x0009e40000100800 */
[----:B----4-:R-:W-:-:S05]  /*4f80*/  IADD3 R10, P2, R15, R2, RZ ;  /* 0x000000020f0a7210 */ /* 0x010fca0007f5e0ff */
[----:B------:R5:W-:Y:S02]  /*4f90*/  STL [R1+0x14e0], R10 ;  /* 0x0014e00a01007387 */ /* 0x000be40000100800 */
[----:B-----5:R-:W-:-:S05]  /*4fa0*/  IADD3 R10, P1, R16, R2, RZ ;  /* 0x00000002100a7210 */ /* 0x020fca0007f3e0ff */
[----:B------:R0:W-:Y:S02]  /*4fb0*/  STL [R1+0x14e4], R10 ;  /* 0x0014e40a01007387 */ /* 0x0001e40000100800 */
[----:B0-----:R-:W-:-:S05]  /*4fc0*/  IADD3 R10, P0, R17, R2, RZ ;  /* 0x00000002110a7210 */ /* 0x001fca0007f1e0ff */
[----:B------:R0:W-:Y:S02]  /*4fd0*/  STL [R1+0x14e8], R10 ;  /* 0x0014e80a01007387 */ /* 0x0001e40000100800 */
[----:B0-----:R-:W-:-:S05]  /*4fe0*/  IADD3 R10, P6, R0, R2, RZ ;  /* 0x00000002000a7210 */ /* 0x001fca0007fde0ff */
[----:B------:R0:W-:Y:S02]  /*4ff0*/  STL [R1+0x14ec], R10 ;  /* 0x0014ec0a01007387 */ /* 0x0001e40000100800 */
[----:B0-----:R-:W-:-:S05]  /*5000*/  IADD3 R10, P5, R11, R2, RZ ;  /* 0x000000020b0a7210 */ /* 0x001fca0007fbe0ff */
[----:B------:R0:W-:Y:S04]  /*5010*/  STL [R1+0x14f0], R10 ;  /* 0x0014f00a01007387 */ /* 0x0001e80000100800 */
[----:B0-----:R-:W2:Y:S01]  /*5020*/  LDL.LU R10, [R1+0x15ac] ;  /* 0x0015ac00010a7983 */ /* 0x001ea20000300800 */
[----:B------:R-:W-:Y:S01]  /*5030*/  IMAD R12, R12, UR6, RZ ;  /* 0x000000060c0c7c24 */ /* 0x000fe2000f8e02ff */
[----:B--2---:R-:W-:-:S05]  /*5040*/  LEA.HI.X.SX32 R13, R13, R10, 0x1, P4 ;  /* 0x0000000a0d0d7211 */ /* 0x004fca00020f0eff */
[----:B------:R0:W-:Y:S02]  /*5050*/  STL [R1+0x14cc], R13 ;  /* 0x0014cc0d01007387 */ /* 0x0001e40000100800 */
[----:B0-----:R-:W-:-:S05]  /*5060*/  IADD3 R13, P4, R12, R2, RZ ;  /* 0x000000020c0d7210 */ /* 0x001fca0007f9e0ff */
[----:B------:R0:W-:Y:S04]  /*5070*/  STL [R1+0x14d0], R13 ;  /* 0x0014d00d01007387 */ /* 0x0001e80000100800 */
[----:B0-----:R-:W2:Y:S01]  /*5080*/  LDL.LU R13, [R1+0x15a8] ;  /* 0x0015a800010d7983 */ /* 0x001ea20000300800 */
[----:B------:R-:W-:-:S05]  /*5090*/  LEA.HI.X.SX32 R14, R14, R10, 0x1, P3 ;  /* 0x0000000a0e0e7211 */ /* 0x000fca00018f0eff */
[----:B------:R2:W-:Y:S02]  /*50a0*/  STL [R1+0x14c4], R14 ;  /* 0x0014c40e01007387 */ /* 0x0005e40000100800 */
[----:B--2---:R-:W-:-:S05]  /*50b0*/  IADD3 R14, P3, R13, R2, RZ ;  /* 0x000000020d0e7210 */ /* 0x004fca0007f7e0ff */
        /* <DEDUP_REMOVED lines=17> */
[-C--:B------:R-:W-:Y:S01]  /*51d0*/  LEA.HI.X.SX32 R0, R0, R10.reuse, 0x1, P6 ;  /* 0x0000000a00007211 */ /* 0x080fe200030f0eff */
[----:B------:R-:W-:Y:S01]  /*51e0*/  IMAD R18, R18, UR6, RZ ;  /* 0x0000000612127c24 */ /* 0x000fe2000f8e02ff */
[----:B------:R-:W-:-:S03]  /*51f0*/  LEA.HI.X.SX32 R11, R11, R10, 0x1, P5 ;  /* 0x0000000a0b0b7211 */ /* 0x000fc600028f0eff */
[----:B------:R2:W-:Y:S01]  /*5200*/  STL [R1+0x14a4], R0 ;  /* 0x0014a40001007387 */ /* 0x0005e20000100800 */
[----:B------:R-:W-:Y:S02]  /*5210*/  IMAD R19, R19, UR6, RZ ;  /* 0x0000000613137c24 */ /* 0x000fe4000f8e02ff */
[----:B------:R-:W-:Y:S02]  /*5220*/  IMAD R5, R5, UR6, RZ ;  /* 0x0000000605057c24 */ /* 0x000fe4000f8e02ff */
[----:B------:R-:W-:Y:S02]  /*5230*/  IMAD R20, R20, UR6, RZ ;  /* 0x0000000614147c24 */ /* 0x000fe4000f8e02ff */
[----:B------:R-:W-:Y:S02]  /*5240*/  IMAD R21, R21, UR6, RZ ;  /* 0x0000000615157c24 */ /* 0x000fe4000f8e02ff */
[----:B------:R-:W-:Y:S02]  /*5250*/  IMAD R22, R22, UR6, RZ ;  /* 0x0000000616167c24 */ /* 0x000fe4000f8e02ff */
[----:B------:R-:W-:-:S02]  /*5260*/  IMAD R23, R23, UR6, RZ ;  /* 0x0000000617177c24 */ /* 0x000fc4000f8e02ff */
[----:B------:R-:W-:Y:S02]  /*5270*/  IMAD R24, R24, UR6, RZ ;  /* 0x0000000618187c24 */ /* 0x000fe4000f8e02ff */
[----:B------:R-:W-:Y:S02]  /*5280*/  IMAD R25, R25, UR6, RZ ;  /* 0x0000000619197c24 */ /* 0x000fe4000f8e02ff */
[----:B------:R-:W-:Y:S02]  /*5290*/  IMAD R26, R26, UR6, RZ ;  /* 0x000000061a1a7c24 */ /* 0x000fe4000f8e02ff */
[----:B------:R-:W-:Y:S02]  /*52a0*/  IMAD R27, R27, UR6, RZ ;  /* 0x000000061b1b7c24 */ /* 0x000fe4000f8e02ff */
[----:B------:R-:W-:Y:S01]  /*52b0*/  IMAD R28, R28, UR6, RZ ;  /* 0x000000061c1c7c24 */ /* 0x000fe2000f8e02ff */
[----:B--2---:R-:W-:-:S05]  /*52c0*/  IADD3 R0, P6, R17, R2, RZ ;  /* 0x0000000211007210 */ /* 0x004fca0007fde0ff */
[----:B------:R0:W-:Y:S04]  /*52d0*/  STL [R1+0x14a8], R0 ;  /* 0x0014a80001007387 */ /* 0x0001e80000100800 */
[----:B0-----:R-:W2:Y:S04]  /*52e0*/  LDL.LU R0, [R1+0x1594] ;  /* 0x0015940001007983 */ /* 0x001ea80000300800 */
[----:B------:R0:W-:Y:S02]  /*52f0*/  STL [R1+0x149c], R11 ;  /* 0x00149c0b01007387 */ /* 0x0001e40000100800 */
[----:B0-----:R-:W-:-:S05]  /*5300*/  IADD3 R11, P5, R18, R2, RZ ;  /* 0x00000002120b7210 */ /* 0x001fca0007fbe0ff */
[----:B------:R0:W-:Y:S02]  /*5310*/  STL [R1+0x14a0], R11 ;  /* 0x0014a00b01007387 */ /* 0x0001e40000100800 */
[----:B0-----:R-:W-:Y:S02]  /*5320*/  LEA.HI.X.SX32 R11, R12, R10, 0x1, P4 ;  /* 0x0000000a0c0b7211 */ /* 0x001fe400020f0eff */
[----:B------:R-:W-:-:S03]  /*5330*/  IADD3 R12, P4, R19, R2, RZ ;  /* 0x00000002130c7210 */ /* 0x000fc60007f9e0ff */
[----:B------:R0:W-:Y:S04]  /*5340*/  STL [R1+0x1494], R11 ;  /* 0x0014940b01007387 */ /* 0x0001e80000100800 */
[----:B------:R1:W-:Y:S01]  /*5350*/  STL [R1+0x1498], R12 ;  /* 0x0014980c01007387 */ /* 0x0003e20000100800 */
[----:B0-----:R-:W-:Y:S02]  /*5360*/  LEA.HI.X.SX32 R11, R13, R10, 0x1, P3 ;  /* 0x0000000a0d0b7211 */ /* 0x001fe400018f0eff */
[----:B------:R-:W-:Y:S02]  /*5370*/  IADD3 R13, P3, R5, R2, RZ ;  /* 0x00000002050d7210 */ /* 0x000fe40007f7e0ff */
[----:B-1----:R-:W-:Y:S01]  /*5380*/  LEA.HI.X.SX32 R12, R14, R10, 0x1, P2 ;  /* 0x0000000a0e0c7211 */ /* 0x002fe200010f0eff */
[----:B------:R0:W-:Y:S04]  /*5390*/  STL [R1+0x148c], R11 ;  /* 0x00148c0b01007387 */ /* 0x0001e80000100800 */
[----:B------:R1:W-:Y:S01]  /*53a0*/  STL [R1+0x1490], R13 ;  /* 0x0014900d01007387 */ /* 0x0003e20000100800 */
[----:B0-----:R-:W-:-:S03]  /*53b0*/  IADD3 R11, P2, R20, R2, RZ ;  /* 0x00000002140b7210 */ /* 0x001fc60007f5e0ff */
[----:B------:R0:W-:Y:S01]  /*53c0*/  STL [R1+0x1484], R12 ;  /* 0x0014840c01007387 */ /* 0x0001e20000100800 */
[----:B-1----:R-:W-:-:S03]  /*53d0*/  LEA.HI.X.SX32 R13, R15, R10, 0x1, P1 ;  /* 0x0000000a0f0d7211 */ /* 0x002fc600008f0eff */
[----:B------:R1:W-:Y:S01]  /*53e0*/  STL [R1+0x1488], R11 ;  /* 0x0014880b01007387 */ /* 0x0003e20000100800 */
[----:B0-----:R-:W-:-:S03]  /*53f0*/  IADD3 R12, P1, R21, R2, RZ ;  /* 0x00000002150c7210 */ /* 0x001fc60007f3e0ff */
[----:B------:R0:W-:Y:S01]  /*5400*/  STL [R1+0x147c], R13 ;  /* 0x00147c0d01007387 */ /* 0x0001e20000100800 */
[----:B-1----:R-:W-:-:S03]  /*5410*/  LEA.HI.X.SX32 R11, R16, R10, 0x1, P0 ;  /* 0x0000000a100b7211 */ /* 0x002fc600000f0eff */
[----:B------:R1:W-:Y:S04]  /*5420*/  STL [R1+0x1480], R12 ;  /* 0x0014800c01007387 */ /* 0x0003e80000100800 */
[----:B------:R3:W-:Y:S01]  /*5430*/  STL [R1+0x1474], R11 ;  /* 0x0014740b01007387 */ /* 0x0007e20000100800 */
[----:B0-----:R-:W-:Y:S02]  /*5440*/  IADD3 R13, P0, R22, R2, RZ ;  /* 0x00000002160d7210 */ /* 0x001fe40007f1e0ff */
[----:B-1----:R-:W-:-:S03]  /*5450*/  LEA.HI.X.SX32 R12, R17, R10, 0x1, P6 ;  /* 0x0000000a110c7211 */ /* 0x002fc600030f0eff */
[----:B------:R0:W-:Y:S01]  /*5460*/  STL [R1+0x1478], R13 ;  /* 0x0014780d01007387 */ /* 0x0001e20000100800 */
[----:B---3--:R-:W-:-:S03]  /*5470*/  IADD3 R11, P6, R23, R2, RZ ;  /* 0x00000002170b7210 */ /* 0x008fc60007fde0ff */
[----:B------:R1:W-:Y:S04]  /*5480*/  STL [R1+0x146c], R12 ;  /* 0x00146c0c01007387 */ /* 0x0003e80000100800 */
[----:B------:R3:W-:Y:S01]  /*5490*/  STL [R1+0x1470], R11 ;  /* 0x0014700b01007387 */ /* 0x0007e20000100800 */
[----:B0-----:R-:W-:Y:S02]  /*54a0*/  LEA.HI.X.SX32 R13, R18, R10, 0x1, P5 ;  /* 0x0000000a120d7211 */ /* 0x001fe400028f0eff */
[----:B-1----:R-:W-:-:S03]  /*54b0*/  IADD3 R12, P5, R24, R2, RZ ;  /* 0x00000002180c7210 */ /* 0x002fc60007fbe0ff */
[----:B------:R0:W-:Y:S01]  /*54c0*/  STL [R1+0x1464], R13 ;  /* 0x0014640d01007387 */ /* 0x0001e20000100800 */
[----:B---3--:R-:W-:-:S03]  /*54d0*/  LEA.HI.X.SX32 R11, R19, R10, 0x1, P4 ;  /* 0x0000000a130b7211 */ /* 0x008fc600020f0eff */
[----:B------:R1:W-:Y:S04]  /*54e0*/  STL [R1+0x1468], R12 ;  /* 0x0014680c01007387 */ /* 0x0003e80000100800 */
[----:B------:R3:W-:Y:S01]  /*54f0*/  STL [R1+0x145c], R11 ;  /* 0x00145c0b01007387 */ /* 0x0007e20000100800 */
[----:B0-----:R-:W-:Y:S02]  /*5500*/  IADD3 R13, P4, R25, R2, RZ ;  /* 0x00000002190d7210 */ /* 0x001fe40007f9e0ff */
[----:B-1----:R-:W-:-:S03]  /*5510*/  LEA.HI.X.SX32 R12, R5, R10, 0x1, P3 ;  /* 0x0000000a050c7211 */ /* 0x002fc600018f0eff */
[----:B------:R-:W-:Y:S01]  /*5520*/  STL [R1+0x1460], R13 ;  /* 0x0014600d01007387 */ /* 0x000fe20000100800 */
[----:B------:R-:W-:Y:S02]  /*5530*/  LEA.HI.X.SX32 R5, R20, R10, 0x1, P2 ;  /* 0x0000000a14057211 */ /* 0x000fe400010f0eff */
[-C--:B---3--:R-:W-:Y:S01]  /*5540*/  IADD3 R11, P3, R26, R2.reuse, RZ ;  /* 0x000000021a0b7210 */ /* 0x088fe20007f7e0ff */
[----:B------:R0:W-:Y:S04]  /*5550*/  STL [R1+0x1450], R12 ;  /* 0x0014500c01007387 */ /* 0x0001e80000100800 */
[----:B------:R1:W-:Y:S01]  /*5560*/  STL [R1+0x1458], R11 ;  /* 0x0014580b01007387 */ /* 0x0003e20000100800 */
[----:B0-----:R-:W-:-:S03]  /*5570*/  IADD3 R12, P2, R27, R2, RZ ;  /* 0x000000021b0c7210 */ /* 0x001fc60007f5e0ff */
[----:B------:R0:W-:Y:S01]  /*5580*/  STL [R1+0x1448], R5 ;  /* 0x0014480501007387 */ /* 0x0001e20000100800 */
[----:B-1----:R-:W-:-:S03]  /*5590*/  LEA.HI.X.SX32 R11, R21, R10, 0x1, P1 ;  /* 0x0000000a150b7211 */ /* 0x002fc600008f0eff */
[----:B------:R1:W-:Y:S04]  /*55a0*/  STL [R1+0x144c], R12 ;  /* 0x00144c0c01007387 */ /* 0x0003e80000100800 */
[----:B------:R-:W3:Y:S01]  /*55b0*/  LDL.LU R18, [R1+0x60] ;  /* 0x0000600001127983 */ /* 0x000ee20000300800 */
[----:B0-----:R-:W-:-:S03]  /*55c0*/  IADD3 R5, P1, R28, R2, RZ ;  /* 0x000000021c057210 */ /* 0x001fc60007f3e0ff */
[----:B------:R0:W-:Y:S04]  /*55d0*/  STL [R1+0x1440], R11 ;  /* 0x0014400b01007387 */ /* 0x0001e80000100800 */
[----:B------:R-:W4:Y:S04]  /*55e0*/  LDL.LU R17, [R1+0x5c] ;  /* 0x00005c0001117983 */ /* 0x000f280000300800 */
[----:B------:R5:W-:Y:S04]  /*55f0*/  STL [R1+0x1444], R5 ;  /* 0x0014440501007387 */ /* 0x000be80000100800 */
[----:B------:R-:W2:Y:S04]  /*5600*/  LDL.LU R16, [R1+0x58] ;  /* 0x0000580001107983 */ /* 0x000ea80000300800 */
[----:B------:R-:W2:Y:S04]  /*5610*/  LDL.LU R15, [R1+0x54] ;  /* 0x00005400010f7983 */ /* 0x000ea80000300800 */
[----:B------:R-:W2:Y:S04]  /*5620*/  LDL.LU R14, [R1+0x50] ;  /* 0x00005000010e7983 */ /* 0x000ea80000300800 */
[----:B------:R-:W2:Y:S04]  /*5630*/  LDL.LU R13, [R1+0x4c] ;  /* 0x00004c00010d7983 */ /* 0x000ea80000300800 */
[----:B-1----:R-:W2:Y:S04]  /*5640*/  LDL.LU R12, [R1+0x48] ;  /* 0x00004800010c7983 */ /* 0x002ea80000300800 */
[----:B0-----:R-:W2:Y:S01]  /*5650*/  LDL.LU R11, [R1+0x44] ;  /* 0x00004400010b7983 */ /* 0x001ea20000300800 */
[----:B------:R-:W-:Y:S01]  /*5660*/  IMAD R29, R29, UR6, RZ ;  /* 0x000000061d1d7c24 */ /* 0x000fe2000f8e02ff */
[----:B-----5:R-:W-:Y:S01]  /*5670*/  LEA.HI.X.SX32 R5, R22, R10, 0x1, P0 ;  /* 0x0000000a16057211 */ /* 0x020fe200000f0eff */
[----:B------:R-:W-:-:S03]  /*5680*/  IMAD R3, R3, UR6, RZ ;  /* 0x0000000603037c24 */ /* 0x000fc6000f8e02ff */
[----:B------:R-:W-:Y:S01]  /*5690*/  IADD3 R19, P0, R29, R2, RZ ;  /* 0x000000021d137210 */ /* 0x000fe20007f1e0ff */
[----:B------:R0:W-:Y:S01]  /*56a0*/  STL [R1+0x1438], R5 ;  /* 0x0014380501007387 */ /* 0x0001e20000100800 */
[----:B------:R-:W-:Y:S01]  /*56b0*/  LEA.HI.X.SX32 R20, R23, R10, 0x1, P6 ;  /* 0x0000000a17147211 */ /* 0x000fe200030f0eff */
[----:B------:R-:W-:Y:S02]  /*56c0*/  IMAD R4, R4, UR6, RZ ;  /* 0x0000000604047c24 */ /* 0x000fe4000f8e02ff */
[----:B------:R1:W-:Y:S01]  /*56d0*/  STL [R1+0x143c], R19 ;  /* 0x00143c1301007387 */ /* 0x0003e20000100800 */
[----:B------:R-:W-:Y:S01]  /*56e0*/  IMAD R6, R6, UR6, RZ ;  /* 0x0000000606067c24 */ /* 0x000fe2000f8e02ff */
[----:B0-----:R-:W-:Y:S02]  /*56f0*/  IADD3 R5, P6, R3, R2, RZ ;  /* 0x0000000203057210 */ /* 0x001fe40007fde0ff */
[----:B------:R0:W-:Y:S01]  /*5700*/  STL [R1+0x1430], R20 ;  /* 0x0014301401007387 */ /* 0x0001e20000100800 */
[----:B-1----:R-:W-:-:S03]  /*5710*/  LEA.HI.X.SX32 R19, R24, R10, 0x1, P5 ;  /* 0x0000000a18137211 */ /* 0x002fc600028f0eff */
[----:B------:R1:W-:Y:S01]  /*5720*/  STL [R1+0x1434], R5 ;  /* 0x0014340501007387 */ /* 0x0003e20000100800 */
[----:B------:R-:W-:-:S03]  /*5730*/  IMAD R7, R7, UR6, RZ ;  /* 0x0000000607077c24 */ /* 0x000fc6000f8e02ff */
[----:B------:R5:W-:Y:S01]  /*5740*/  STL [R1+0x1428], R19 ;  /* 0x0014281301007387 */ /* 0x000be20000100800 */
[----:B0-----:R-:W-:Y:S02]  /*5750*/  IADD3 R20, P5, R4, R2, RZ ;  /* 0x0000000204147210 */ /* 0x001fe40007fbe0ff */
[----:B-1----:R-:W-:-:S03]  /*5760*/  LEA.HI.X.SX32 R5, R25, R10, 0x1, P4 ;  /* 0x0000000a19057211 */ /* 0x002fc600020f0eff */
[----:B------:R0:W-:Y:S01]  /*5770*/  STL [R1+0x142c], R20 ;  /* 0x00142c1401007387 */ /* 0x0001e20000100800 */
[----:B-----5:R-:W-:-:S03]  /*5780*/  IADD3 R19, P4, R6, R2, RZ ;  /* 0x0000000206137210 */ /* 0x020fc60007f9e0ff */
[----:B------:R1:W-:Y:S01]  /*5790*/  STL [R1+0x1420], R5 ;  /* 0x0014200501007387 */ /* 0x0003e20000100800 */
[----:B------:R-:W-:-:S03]  /*57a0*/  IMAD R8, R8, UR6, RZ ;  /* 0x0000000608087c24 */ /* 0x000fc6000f8e02ff */
[----:B------:R5:W-:Y:S01]  /*57b0*/  STL [R1+0x1424], R19 ;  /* 0x0014241301007387 */ /* 0x000be20000100800 */
[----:B0-----:R-:W-:Y:S01]  /*57c0*/  LEA.HI.X.SX32 R20, R26, R10, 0x1, P3 ;  /* 0x0000000a1a147211 */ /* 0x001fe200018f0eff */
[----:B------:R-:W-:Y:S01]  /*57d0*/  IMAD R9, R9, UR6, RZ ;  /* 0x0000000609097c24 */ /* 0x000fe2000f8e02ff */
[----:B------:R-:W-:Y:S01]  /*57e0*/  ULDC UR6, c[0x0][0x234] ;  /* 0x00008d0000067ab9 */ /* 0x000fe20000000800 */
[----:B-1----:R-:W-:Y:S02]  /*57f0*/  IADD3 R5, P3, R7, R2, RZ ;  /* 0x0000000207057210 */ /* 0x002fe40007f7e0ff */
[----:B------:R0:W-:Y:S01]  /*5800*/  STL [R1+0x1418], R20 ;  /* 0x0014181401007387 */ /* 0x0001e20000100800 */
[----:B-----5:R-:W-:-:S03]  /*5810*/  LEA.HI.X.SX32 R19, R27, R10, 0x1, P2 ;  /* 0x0000000a1b137211 */ /* 0x020fc600010f0eff */
[----:B------:R1:W-:Y:S04]  /*5820*/  STL [R1+0x141c], R5 ;  /* 0x00141c0501007387 */ /* 0x0003e80000100800 */
[----:B------:R5:W-:Y:S01]  /*5830*/  STL [R1+0x1410], R19 ;  /* 0x0014101301007387 */ /* 0x000be20000100800 */
[----:B0-----:R-:W-:Y:S02]  /*5840*/  IADD3 R20, P2, R8, R2, RZ ;  /* 0x0000000208147210 */ /* 0x001fe40007f5e0ff */
[----:B-1----:R-:W-:-:S03]  /*5850*/  LEA.HI.X.SX32 R5, R28, R10, 0x1, P1 ;  /* 0x0000000a1c057211 */ /* 0x002fc600008f0eff */
[----:B------:R-:W-:Y:S01]  /*5860*/  STL [R1+0x1414], R20 ;  /* 0x0014141401007387 */ /* 0x000fe20000100800 */
[----:B-----5:R-:W-:Y:S02]  /*5870*/  IADD3 R19, P1, R9, R2, RZ ;  /* 0x0000000209137210 */ /* 0x020fe40007f3e0ff */
[-C--:B------:R-:W-:Y:S01]  /*5880*/  LEA.HI.X.SX32 R2, R29, R10.reuse, 0x1, P0 ;  /* 0x0000000a1d027211 */ /* 0x080fe200000f0eff */
[----:B------:R0:W-:Y:S04]  /*5890*/  STL [R1+0x140c], R5 ;  /* 0x00140c0501007387 */ /* 0x0001e80000100800 */
[----:B------:R-:W-:Y:S04]  /*58a0*/  STL [R1+0x1408], R19 ;  /* 0x0014081301007387 */ /* 0x000fe80000100800 */
[----:B------:R1:W-:Y:S01]  /*58b0*/  STL [R1+0x1404], R2 ;  /* 0x0014040201007387 */ /* 0x0003e20000100800 */
[----:B0-----:R-:W-:-:S02]  /*58c0*/  LEA.HI.X.SX32 R5, R3, R10, 0x1, P6 ;  /* 0x0000000a03057211 */ /* 0x001fc400030f0eff */
[----:B------:R-:W-:-:S03]  /*58d0*/  LEA.HI.X.SX32 R3, R4, R10, 0x1, P5 ;  /* 0x0000000a04037211 */ /* 0x000fc600028f0eff */
[----:B------:R-:W-:Y:S01]  /*58e0*/  STL [R1+0x1400], R5 ;  /* 0x0014000501007387 */ /* 0x000fe20000100800 */
[----:B-1----:R-:W-:-:S03]  /*58f0*/  LEA.HI.X.SX32 R2, R6, R10, 0x1, P4 ;  /* 0x0000000a06027211 */ /* 0x002fc600020f0eff */
[----:B------:R0:W-:Y:S01]  /*5900*/  STL [R1+0x13fc], R3 ;  /* 0x0013fc0301007387 */ /* 0x0001e20000100800 */
[----:B------:R-:W-:-:S03]  /*5910*/  LEA.HI.X.SX32 R4, R7, R10, 0x1, P3 ;  /* 0x0000000a07047211 */ /* 0x000fc600018f0eff */
[----:B------:R1:W-:Y:S01]  /*5920*/  STL [R1+0x13f8], R2 ;  /* 0x0013f80201007387 */ /* 0x0003e20000100800 */
[-C--:B0-----:R-:W-:Y:S02]  /*5930*/  LEA.HI.X.SX32 R3, R8, R10.reuse, 0x1, P2 ;  /* 0x0000000a08037211 */ /* 0x081fe400010f0eff */
[----:B-1----:R-:W-:Y:S01]  /*5940*/  LEA.HI.X.SX32 R2, R9, R10, 0x1, P1 ;  /* 0x0000000a09027211 */ /* 0x002fe200008f0eff */
[----:B------:R0:W-:Y:S04]  /*5950*/  STL [R1+0x13f4], R4 ;  /* 0x0013f40401007387 */ /* 0x0001e80000100800 */
[----:B------:R1:W-:Y:S04]  /*5960*/  STL [R1+0x13f0], R3 ;  /* 0x0013f00301007387 */ /* 0x0003e80000100800 */
[----:B------:R5:W-:Y:S01]  /*5970*/  STL [R1+0xc24], R2 ;  /* 0x000c240201007387 */ /* 0x000be20000100800 */
[----:B---3--:R-:W-:-:S02]  /*5980*/  IMAD R9, R18, UR6, RZ ;  /* 0x0000000612097c24 */ /* 0x008fc4000f8e02ff */
[----:B----4-:R-:W-:-:S03]  /*5990*/  IMAD R8, R17, UR6, RZ ;  /* 0x0000000611087c24 */ /* 0x010fc6000f8e02ff */
[----:B------:R-:W-:Y:S01]  /*59a0*/  IADD3 R25, P6, R9, UR8, RZ ;  /* 0x0000000809197c10 */ /* 0x000fe2000ffde0ff */
[----:B--2---:R-:W-:Y:S01]  /*59b0*/  IMAD R7, R16, UR6, RZ ;  /* 0x0000000610077c24 */ /* 0x004fe2000f8e02ff */
[----:B------:R-:W-:Y:S01]  /*59c0*/  IADD3 R24, P5, R8, UR8, RZ ;  /* 0x0000000808187c10 */ /* 0x000fe2000ffbe0ff */
[----:B------:R-:W-:-:S03]  /*59d0*/  IMAD R6, R15, UR6, RZ ;  /* 0x000000060f067c24 */ /* 0x000fc6000f8e02ff */
[----:B------:R-:W-:Y:S01]  /*59e0*/  IADD3 R23, P4, R7, UR8, RZ ;  /* 0x0000000807177c10 */ /* 0x000fe2000ff9e0ff */
[----:B------:R-:W-:Y:S01]  /*59f0*/  IMAD R5, R14, UR6, RZ ;  /* 0x000000060e057c24 */ /* 0x000fe2000f8e02ff */
[----:B------:R-:W-:Y:S01]  /*5a00*/  IADD3 R22, P3, R6, UR8, RZ ;  /* 0x0000000806167c10 */ /* 0x000fe2000ff7e0ff */
[----:B0-----:R-:W-:-:S03]  /*5a10*/  IMAD R4, R13, UR6, RZ ;  /* 0x000000060d047c24 */ /* 0x001fc6000f8e02ff */
[----:B------:R-:W-:Y:S01]  /*5a20*/  IADD3 R21, P2, R5, UR8, RZ ;  /* 0x0000000805157c10 */ /* 0x000fe2000ff5e0ff */
[----:B-1----:R-:W-:Y:S01]  /*5a30*/  IMAD R3, R12, UR6, RZ ;  /* 0x000000060c037c24 */ /* 0x002fe2000f8e02ff */
[----:B------:R-:W-:Y:S01]  /*5a40*/  STL [R1+0xbbc], R25 ;  /* 0x000bbc1901007387 */ /* 0x000fe20000100800 */
[----:B------:R-:W-:Y:S01]  /*5a50*/  IADD3 R20, P1, R4, UR8, RZ ;  /* 0x0000000804147c10 */ /* 0x000fe2000ff3e0ff */
[----:B-----5:R-:W-:Y:S02]  /*5a60*/  IMAD R2, R11, UR6, RZ ;  /* 0x000000060b027c24 */ /* 0x020fe4000f8e02ff */
[----:B------:R-:W-:Y:S01]  /*5a70*/  STL [R1+0xbc4], R24 ;  /* 0x000bc41801007387 */ /* 0x000fe20000100800 */
[----:B------:R-:W-:Y:S01]  /*5a80*/  IADD3 R19, P0, R3, UR8, RZ ;  /* 0x0000000803137c10 */ /* 0x000fe2000ff1e0ff */
[----:B------:R-:W-:Y:S01]  /*5a90*/  ULDC UR6, c[0x0][0x238] ;  /* 0x00008e0000067ab9 */ /* 0x000fe20000000800 */
[----:B------:R-:W-:Y:S01]  /*5aa0*/  LEA.HI.X.SX32 R18, R9, UR9, 0x1, P6 ;  /* 0x0000000909127c11 */ /* 0x000fe2000b0f0eff */
[----:B------:R-:W-:Y:S01]  /*5ab0*/  STL [R1+0xbcc], R23 ;  /* 0x000bcc1701007387 */ /* 0x000fe20000100800 */
[----:B------:R-:W-:-:S02]  /*5ac0*/  IADD3 R17, P6, R2, UR8, RZ ;  /* 0x0000000802117c10 */ /* 0x000fc4000ffde0ff */
[----:B------:R-:W-:Y:S01]  /*5ad0*/  LEA.HI.X.SX32 R16, R8, UR9, 0x1, P5 ;  /* 0x0000000908107c11 */ /* 0x000fe2000a8f0eff */
[----:B------:R-:W-:Y:S01]  /*5ae0*/  STL [R1+0xbd4], R22 ;  /* 0x000bd41601007387 */ /* 0x000fe20000100800 */
[----:B------:R-:W-:Y:S02]  /*5af0*/  LEA.HI.X.SX32 R15, R7, UR9, 0x1, P4 ;  /* 0x00000009070f7c11 */ /* 0x000fe4000a0f0eff */
[----:B------:R-:W-:Y:S01]  /*5b00*/  LEA.HI.X.SX32 R14, R6, UR9, 0x1, P3 ;  /* 0x00000009060e7c11 */ /* 0x000fe200098f0eff */
[----:B------:R-:W-:Y:S01]  /*5b10*/  STL [R1+0xbdc], R21 ;  /* 0x000bdc1501007387 */ /* 0x000fe20000100800 */
[----:B------:R-:W-:Y:S02]  /*5b20*/  LEA.HI.X.SX32 R13, R5, UR9, 0x1, P2 ;  /* 0x00000009050d7c11 */ /* 0x000fe400090f0eff */
[----:B------:R-:W-:Y:S01]  /*5b30*/  LEA.HI.X.SX32 R12, R4, UR9, 0x1, P1 ;  /* 0x00000009040c7c11 */ /* 0x000fe200088f0eff */
[----:B------:R-:W-:Y:S01]  /*5b40*/  STL [R1+0xbe4], R20 ;  /* 0x000be41401007387 */ /* 0x000fe20000100800 */
[----:B------:R-:W-:Y:S01]  /*5b50*/  LEA.HI.X.SX32 R11, R3, UR9, 0x1, P0 ;  /* 0x00000009030b7c11 */ /* 0x000fe200080f0eff */
[----:B------:R-:W-:-:S02]  /*5b60*/  UIMAD UR43, UR6, 0x1f, URZ ;  /* 0x0000001f062b78a4 */ /* 0x000fc4000f8e023f */
[----:B------:R-:W-:Y:S01]  /*5b70*/  STL [R1+0xbec], R19 ;  /* 0x000bec1301007387 */ /* 0x000fe20000100800 */
[----:B------:R-:W-:Y:S01]  /*5b80*/  LEA.HI.X.SX32 R10, R2, UR9, 0x1, P6 ;  /* 0x00000009020a7c11 */ /* 0x000fe2000b0f0eff */
[----:B------:R-:W-:Y:S02]  /*5b90*/  USHF.R.S32.HI UR61, URZ, 0x1f, UR43 ;  /* 0x0000001f3f3d7899 */ /* 0x000fe4000801142b */
[----:B------:R-:W-:Y:S01]  /*5ba0*/  STL [R1+0xbb8], R18 ;  /* 0x000bb81201007387 */ /* 0x000fe20000100800 */
[----:B------:R-:W-:Y:S01]  /*5bb0*/  IADD3 R2, P5, R24, UR43, RZ ;  /* 0x0000002b18027c10 */ /* 0x000fe2000ffbe0ff */
[----:B------:R-:W-:Y:S02]  /*5bc0*/  UIMAD UR40, UR6, 0x1e, URZ ;  /* 0x0000001e062878a4 */ /* 0x000fe4000f8e023f */
[----:B------:R-:W-:Y:S01]  /*5bd0*/  STL [R1+0xbf4], R17 ;  /* 0x000bf41101007387 */ /* 0x000fe20000100800 */
[----:B------:R-:W-:Y:S01]  /*5be0*/  IADD3 R3, P4, R23, UR43, RZ ;  /* 0x0000002b17037c10 */ /* 0x000fe2000ff9e0ff */
[----:B------:R-:W-:-:S02]  /*5bf0*/  UIMAD UR38, UR6, 0x1d, URZ ;  /* 0x0000001d062678a4 */ /* 0x000fc4000f8e023f */
[----:B------:R-:W-:Y:S01]  /*5c00*/  STL [R1+0xbc0], R16 ;  /* 0x000bc01001007387 */ /* 0x000fe20000100800 */
[----:B------:R-:W-:Y:S02]  /*5c10*/  UIMAD UR37, UR6, 0x1c, URZ ;  /* 0x0000001c062578a4 */ /* 0x000fe4000f8e023f */
[----:B------:R-:W-:Y:S01]  /*5c20*/  UIMAD UR36, UR6, 0x1b, URZ ;  /* 0x0000001b062478a4 */ /* 0x000fe2000f8e023f */
[----:B------:R-:W-:Y:S01]  /*5c30*/  STL [R1+0xbc8], R15 ;  /* 0x000bc80f01007387 */ /* 0x000fe20000100800 */
[----:B------:R-:W-:Y:S02]  /*5c40*/  UIMAD UR35, UR6, 0x1a, URZ ;  /* 0x0000001a062378a4 */ /* 0x000fe4000f8e023f */
[----:B------:R-:W-:Y:S01]  /*5c50*/  UIMAD UR34, UR6, 0x19, URZ ;  /* 0x00000019062278a4 */ /* 0x000fe2000f8e023f */
[----:B------:R-:W-:Y:S01]  /*5c60*/  STL [R1+0xbd0], R14 ;  /* 0x000bd00e01007387 */ /* 0x000fe20000100800 */
[----:B------:R-:W-:Y:S02]  /*5c70*/  UIMAD UR33, UR6, 0x18, URZ ;  /* 0x00000018062178a4 */ /* 0x000fe4000f8e023f */
[----:B------:R-:W-:Y:S01]  /*5c80*/  UIMAD UR32, UR6, 0x17, URZ ;  /* 0x00000017062078a4 */ /* 0x000fe2000f8e023f */
[----:B------:R-:W-:Y:S01]  /*5c90*/  STL [R1+0xbd8], R13 ;  /* 0x000bd80d01007387 */ /* 0x000fe20000100800 */
[----:B------:R-:W-:-:S02]  /*5ca0*/  UIMAD UR31, UR6, 0x16, URZ ;  /* 0x00000016061f78a4 */ /* 0x000fc4000f8e023f */
        /* <DEDUP_REMOVED lines=8> */
[----:B------:R-:W-:-:S02]  /*5d30*/  USHF.L.U32 UR41, UR6, 0x4, URZ ;  /* 0x0000000406297899 */ /* 0x000fc4000800063f */
[----:B------:R-:W-:Y:S01]  /*5d40*/  UIMAD UR39, UR6, 0xf, URZ ;  /* 0x0000000f062778a4 */ /* 0x000fe2000f8e023f */
[----:B------:R-:W-:Y:S01]  /*5d50*/  STL [R1+0xbfc], RZ ;  /* 0x000bfcff01007387 */ /* 0x000fe20000100800 */
[----:B------:R-:W-:Y:S02]  /*5d60*/  USHF.L.U32 UR30, UR6, 0x5, URZ ;  /* 0x00000005061e7899 */ /* 0x000fe4000800063f */
[----:B------:R-:W-:Y:S01]  /*5d70*/  UIMAD UR7, UR7, 0xd, URZ ;  /* 0x0000000d070778a4 */ /* 0x000fe2000f8e023f */
[----:B------:R-:W-:Y:S01]  /*5d80*/  STL [R1+0x90], RZ ;  /* 0x000090ff01007387 */ /* 0x000fe20000100800 */
[----:B------:R-:W-:Y:S01]  /*5d90*/  ULDC UR8, c[0x0][0x238] ;  /* 0x00008e0000087ab9 */ /* 0x000fe20000000800 */
[----:B------:R-:W-:Y:S02]  /*5da0*/  ULDC UR9, c[0x0][0x238] ;  /* 0x00008e0000097ab9 */ /* 0x000fe40000000800 */
[----:B------:R-:W-:Y:S04]  /*5db0*/  STL [R1+0x94], RZ ;  /* 0x000094ff01007387 */ /* 0x000fe80000100800 */
        /* <DEDUP_REMOVED lines=501> */
[----:B------:R-:W-:Y:S01]  /*7d10*/  STL [R1+0x8c], RZ ;  /* 0x00008cff01007387 */ /* 0x000fe20000100800 */
[----:B------:R-:W-:-:S03]  /*7d20*/  IADD3 R4, P6, R25, UR43, RZ ;  /* 0x0000002b19047c10 */ /* 0x000fc6000ffde0ff */
        /* <DEDUP_REMOVED lines=8> */
[----:B------:R0:W-:Y:S04]  /*7db0*/  STL [R1+0xc2c], R4 ;  /* 0x000c2c0401007387 */ /* 0x0001e80000100800 */
[----:B------:R1:W-:Y:S01]  /*7dc0*/  STL [R1+0xc34], R2 ;  /* 0x000c340201007387 */ /* 0x0003e20000100800 */
[----:B0-----:R-:W-:-:S03]  /*7dd0*/  IADD3 R4, P3, R22, UR43, RZ ;  /* 0x0000002b16047c10 */ /* 0x001fc6000ff7e0ff */
[----:B------:R0:W-:Y:S01]  /*7de0*/  STL [R1+0xc3c], R3 ;  /* 0x000c3c0301007387 */ /* 0x0001e20000100800 */
[----:B-1----:R-:W-:-:S03]  /*7df0*/  IADD3 R2, P2, R21, UR43, RZ ;  /* 0x0000002b15027c10 */ /* 0x002fc6000ff5e0ff */
[----:B------:R1:W-:Y:S04]  /*7e00*/  STL [R1+0xc44], R4 ;  /* 0x000c440401007387 */ /* 0x0003e80000100800 */
[----:B------:R2:W-:Y:S01]  /*7e10*/  STL [R1+0xc4c], R2 ;  /* 0x000c4c0201007387 */ /* 0x0005e20000100800 */
[----:B0-----:R-:W-:Y:S02]  /*7e20*/  IADD3 R3, P1, R20, UR43, RZ ;  /* 0x0000002b14037c10 */ /* 0x001fe4000ff3e0ff */
[----:B-1----:R-:W-:-:S03]  /*7e30*/  IADD3 R4, P0, R19, UR43, RZ ;  /* 0x0000002b13047c10 */ /* 0x002fc6000ff1e0ff */
[----:B------:R0:W-:Y:S01]  /*7e40*/  STL [R1+0xc54], R3 ;  /* 0x000c540301007387 */ /* 0x0001e20000100800 */
[----:B--2---:R-:W-:-:S03]  /*7e50*/  IADD3.X R2, R18, UR61, RZ, P6, !PT ;  /* 0x0000003d12027c10 */ /* 0x004fc6000b7fe4ff */
[----:B------:R1:W-:Y:S04]  /*7e60*/  STL [R1+0xc5c], R4 ;  /* 0x000c5c0401007387 */ /* 0x0003e80000100800 */
[----:B------:R2:W-:Y:S01]  /*7e70*/  STL [R1+0xc28], R2 ;  /* 0x000c280201007387 */ /* 0x0005e20000100800 */
[----:B0-----:R-:W-:Y:S02]  /*7e80*/  IADD3 R3, P6, R17, UR43, RZ ;  /* 0x0000002b11037c10 */ /* 0x001fe4000ffde0ff */
[----:B-1----:R-:W-:Y:S02]  /*7e90*/  IADD3.X R4, R15, UR61, RZ, P4, !PT ;  /* 0x0000003d0f047c10 */ /* 0x002fe4000a7fe4ff */
[----:B--2---:R-:W-:Y:S01]  /*7ea0*/  IADD3.X R2, R16, UR61, RZ, P5, !PT ;  /* 0x0000003d10027c10 */ /* 0x004fe2000affe4ff */
[----:B------:R0:W-:Y:S04]  /*7eb0*/  STL [R1+0xc64], R3 ;  /* 0x000c640301007387 */ /* 0x0001e80000100800 */
[----:B------:R1:W-:Y:S01]  /*7ec0*/  STL [R1+0xc30], R2 ;  /* 0x000c300201007387 */ /* 0x0003e20000100800 */
[----:B0-----:R-:W-:-:S03]  /*7ed0*/  IADD3.X R3, R14, UR61, RZ, P3, !PT ;  /* 0x0000003d0e037c10 */ /* 0x001fc60009ffe4ff */
[----:B------:R0:W-:Y:S01]  /*7ee0*/  STL [R1+0xc38], R4 ;  /* 0x000c380401007387 */ /* 0x0001e20000100800 */
[----:B-1----:R-:W-:-:S03]  /*7ef0*/  IADD3.X R2, R13, UR61, RZ, P2, !PT ;  /* 0x0000003d0d027c10 */ /* 0x002fc600097fe4ff */
[----:B------:R1:W-:Y:S04]  /*7f00*/  STL [R1+0xc40], R3 ;  /* 0x000c400301007387 */ /* 0x0003e80000100800 */
[----:B------:R2:W-:Y:S01]  /*7f10*/  STL [R1+0xc48], R2 ;  /* 0x000c480201007387 */ /* 0x0005e20000100800 */
[----:B0-----:R-:W-:Y:S02]  /*7f20*/  IADD3.X R4, R12, UR61, RZ, P1, !PT ;  /* 0x0000003d0c047c10 */ /* 0x001fe40008ffe4ff */
[----:B-1----:R-:W-:-:S03]  /*7f30*/  IADD3.X R3, R11, UR61, RZ, P0, !PT ;  /* 0x0000003d0b037c10 */ /* 0x002fc600087fe4ff */
[----:B------:R0:W-:Y:S01]  /*7f40*/  STL [R1+0xc50], R4 ;  /* 0x000c500401007387 */ /* 0x0001e20000100800 */
[----:B--2---:R-:W-:-:S03]  /*7f50*/  IADD3.X R2, R10, UR61, RZ, P6, !PT ;  /* 0x0000003d0a027c10 */ /* 0x004fc6000b7fe4ff */
[----:B------:R1:W-:Y:S04]  /*7f60*/  STL [R1+0xc58], R3 ;  /* 0x000c580301007387 */ /* 0x0003e80000100800 */
[----:B------:R2:W-:Y:S01]  /*7f70*/  STL [R1+0xc60], R2 ;  /* 0x000c600201007387 */ /* 0x0005e20000100800 */
[----:B0-----:R-:W-:Y:S01]  /*7f80*/  IADD3 R4, P6, R25, UR40, RZ ;  /* 0x0000002819047c10 */ /* 0x001fe2000ffde0ff */
[----:B------:R-:W-:Y:S02]  /*7f90*/  USHF.R.S32.HI UR55, URZ, 0x1f, UR40 ;  /* 0x0000001f3f377899 */ /* 0x000fe40008011428 */
[----:B-1----:R-:W-:Y:S02]  /*7fa0*/  IADD3 R3, P4, R23, UR40, RZ ;  /* 0x0000002817037c10 */ /* 0x002fe4000ff9e0ff */
[----:B--2---:R-:W-:Y:S01]  /*7fb0*/  IADD3 R2, P5, R24, UR40, RZ ;  /* 0x0000002818027c10 */ /* 0x004fe2000ffbe0ff */
        /* <DEDUP_REMOVED lines=149> */
[----:B------:R1:W-:Y:S04]  /*8910*/  STL [R1+0xd70], R2 ;  /* 0x000d700201007387 */ /* 0x0003e80000100800 */
[----:B------:R2:W-:Y:S01]  /*8920*/  STL [R1+0xd78], R4 ;  /* 0x000d780401007387 */ /* 0x0005e20000100800 */
[----:B0-----:R-:W-:-:S02]  /*8930*/  IADD3.X R3, R14, UR51, RZ, P3, !PT ;  /* 0x000000330e037c10 */ /* 0x001fc40009ffe4ff */
[----:B-1----:R-:W-:-:S03]  /*8940*/  IADD3.X R2, R13, UR51, RZ, P2, !PT ;  /* 0x000000330d027c10 */ /* 0x002fc600097fe4ff */
[----:B------:R0:W-:Y:S01]  /*8950*/  STL [R1+0xd80], R3 ;  /* 0x000d800301007387 */ /* 0x0001e20000100800 */
[----:B--2---:R-:W-:-:S03]  /*8960*/  IADD3.X R4, R12, UR51, RZ, P1, !PT ;  /* 0x000000330c047c10 */ /* 0x004fc60008ffe4ff */
[----:B------:R1:W-:Y:S04]  /*8970*/  STL [R1+0xd88], R2 ;  /* 0x000d880201007387 */ /* 0x0003e80000100800 */
[----:B------:R2:W-:Y:S01]  /*8980*/  STL [R1+0xd90], R4 ;  /* 0x000d900401007387 */ /* 0x0005e20000100800 */
[----:B0-----:R-:W-:Y:S02]  /*8990*/  IADD3.X R3, R11, UR51, RZ, P0, !PT ;  /* 0x000000330b037c10 */ /* 0x001fe400087fe4ff */
[----:B-1----:R-:W-:-:S03]  /*89a0*/  IADD3.X R2, R10, UR51, RZ, P6, !PT ;  /* 0x000000330a027c10 */ /* 0x002fc6000b7fe4ff */
[----:B------:R0:W-:Y:S01]  /*89b0*/  STL [R1+0xd98], R3 ;  /* 0x000d980301007387 */ /* 0x0001e20000100800 */
[----:B--2---:R-:W-:-:S03]  /*89c0*/  IADD3 R4, P6, R25, UR34, RZ ;  /* 0x0000002219047c10 */ /* 0x004fc6000ffde0ff */
[----:B------:R1:W-:Y:S04]  /*89d0*/  STL [R1+0xda0], R2 ;  /* 0x000da00201007387 */ /* 0x0003e80000100800 */
[----:B------:R2:W-:Y:S01]  /*89e0*/  STL [R1+0xdac], R4 ;  /* 0x000dac0401007387 */ /* 0x0005e20000100800 */
[----:B0-----:R-:W-:Y:S02]  /*89f0*/  IADD3 R3, P5, R24, UR34, RZ ;  /* 0x0000002218037c10 */ /* 0x001fe4000ffbe0ff */
[----:B-1----:R-:W-:-:S03]  /*8a00*/  IADD3 R2, P4, R23, UR34, RZ ;  /* 0x0000002217027c10 */ /* 0x002fc6000ff9e0ff */
[----:B------:R0:W-:Y:S01]  /*8a10*/  STL [R1+0xdb4], R3 ;  /* 0x000db40301007387 */ /* 0x0001e20000100800 */
[----:B--2---:R-:W-:-:S03]  /*8a20*/  IADD3 R4, P3, R22, UR34, RZ ;  /* 0x0000002216047c10 */ /* 0x004fc6000ff7e0ff */
[----:B------:R1:W-:Y:S04]  /*8a30*/  STL [R1+0xdbc], R2 ;  /* 0x000dbc0201007387 */ /* 0x0003e80000100800 */
[----:B------:R2:W-:Y:S04]  /*8a40*/  STL [R1+0xdc4], R4 ;  /* 0x000dc40401007387 */ /* 0x0005e80000100800 */
[----:B------:R-:W3:Y:S01]  /*8a50*/  LDL.LU R26, [R1+0x860] ;  /* 0x00086000011a7983 */ /* 0x000ee20000300800 */
[----:B0-----:R-:W-:Y:S01]  /*8a60*/  IADD3 R3, P2, R21, UR34, RZ ;  /* 0x0000002215037c10 */ /* 0x001fe2000ff5e0ff */
[----:B------:R-:W-:-:S02]  /*8a70*/  USHF.R.S32.HI UR50, URZ, 0x1f, UR34 ;  /* 0x0000001f3f327899 */ /* 0x000fc40008011422 */
[----:B-1----:R-:W-:Y:S02]  /*8a80*/  IADD3 R2, P1, R20, UR34, RZ ;  /* 0x0000002214027c10 */ /* 0x002fe4000ff3e0ff */
[----:B------:R-:W-:Y:S01]  /*8a90*/  STL [R1+0xdcc], R3 ;  /* 0x000dcc0301007387 */ /* 0x000fe20000100800 */
[----:B--2---:R-:W-:-:S03]  /*8aa0*/  IADD3 R4, P0, R19, UR34, RZ ;  /* 0x0000002213047c10 */ /* 0x004fc6000ff1e0ff */
[----:B------:R0:W-:Y:S04]  /*8ab0*/  STL [R1+0xdd4], R2 ;  /* 0x000dd40201007387 */ /* 0x0001e80000100800 */
[----:B------:R1:W-:Y:S01]  /*8ac0*/  STL [R1+0xddc], R4 ;  /* 0x000ddc0401007387 */ /* 0x0003e20000100800 */
[----:B0-----:R-:W-:Y:S02]  /*8ad0*/  IADD3.X R2, R18, UR50, RZ, P6, !PT ;  /* 0x0000003212027c10 */ /* 0x001fe4000b7fe4ff */
[----:B------:R-:W-:-:S03]  /*8ae0*/  IADD3 R3, P6, R17, UR34, RZ ;  /* 0x0000002211037c10 */ /* 0x000fc6000ffde0ff */
[----:B------:R0:W-:Y:S01]  /*8af0*/  STL [R1+0xda8], R2 ;  /* 0x000da80201007387 */ /* 0x0001e20000100800 */
[----:B-1----:R-:W-:-:S03]  /*8b00*/  IADD3.X R4, R15, UR50, RZ, P4, !PT ;  /* 0x000000320f047c10 */ /* 0x002fc6000a7fe4ff */
[----:B------:R1:W-:Y:S01]  /*8b10*/  STL [R1+0xde4], R3 ;  /* 0x000de40301007387 */ /* 0x0003e20000100800 */
[----:B0-----:R-:W-:Y:S02]  /*8b20*/  IADD3.X R2, R16, UR50, RZ, P5, !PT ;  /* 0x0000003210027c10 */ /* 0x001fe4000affe4ff */
[----:B-1----:R-:W-:-:S03]  /*8b30*/  IADD3.X R3, R14, UR50, RZ, P3, !PT ;  /* 0x000000320e037c10 */ /* 0x002fc60009ffe4ff */
[----:B------:R0:W-:Y:S04]  /*8b40*/  STL [R1+0xdb0], R2 ;  /* 0x000db00201007387 */ /* 0x0001e80000100800 */
[----:B------:R1:W-:Y:S01]  /*8b50*/  STL [R1+0xdb8], R4 ;  /* 0x000db80401007387 */ /* 0x0003e20000100800 */
[----:B0-----:R-:W-:-:S03]  /*8b60*/  IADD3.X R2, R13, UR50, RZ, P2, !PT ;  /* 0x000000320d027c10 */ /* 0x001fc600097fe4ff */
[----:B------:R0:W-:Y:S01]  /*8b70*/  STL [R1+0xdc0], R3 ;  /* 0x000dc00301007387 */ /* 0x0001e20000100800 */
[----:B-1----:R-:W-:-:S03]  /*8b80*/  IADD3.X R4, R12, UR50, RZ, P1, !PT ;  /* 0x000000320c047c10 */ /* 0x002fc60008ffe4ff */
[----:B------:R1:W-:Y:S01]  /*8b90*/  STL [R1+0xdc8], R2 ;  /* 0x000dc80201007387 */ /* 0x0003e20000100800 */
[----:B0-----:R-:W-:-:S03]  /*8ba0*/  IADD3.X R3, R11, UR50, RZ, P0, !PT ;  /* 0x000000320b037c10 */ /* 0x001fc600087fe4ff */
[----:B------:R0:W-:Y:S01]  /*8bb0*/  STL [R1+0xdd0], R4 ;  /* 0x000dd00401007387 */ /* 0x0001e20000100800 */
[----:B-1----:R-:W-:-:S03]  /*8bc0*/  IADD3.X R2, R10, UR50, RZ, P6, !PT ;  /* 0x000000320a027c10 */ /* 0x002fc6000b7fe4ff */
        /* <DEDUP_REMOVED lines=20> */
[----:B-1----:R-:W-:-:S03]  /*8d10*/  IADD3.X R4, R15, UR49, RZ, P4, !PT ;  /* 0x000000310f047c10 */ /* 0x002fc6000a7fe4ff */
[----:B------:R0:W-:Y:S01]  /*8d20*/  STL [R1+0xe24], R3 ;  /* 0x000e240301007387 */ /* 0x0001e20000100800 */
[----:B--2---:R-:W-:-:S05]  /*8d30*/  IADD3.X R2, R16, UR49, RZ, P5, !PT ;  /* 0x0000003110027c10 */ /* 0x004fca000affe4ff */
        /* <DEDUP_REMOVED lines=8> */
[----:B------:R1:W-:Y:S01]  /*8dc0*/  STL [R1+0xe10], R4 ;  /* 0x000e100401007387 */ /* 0x0003e20000100800 */
[----:B0-----:R-:W-:-:S03]  /*8dd0*/  IADD3.X R2, R10, UR49, RZ, P6, !PT ;  /* 0x000000310a027c10 */ /* 0x001fc6000b7fe4ff */
[----:B------:R-:W-:Y:S04]  /*8de0*/  STL [R1+0xe18], R3 ;  /* 0x000e180301007387 */ /* 0x000fe80000100800 */
[----:B------:R0:W-:Y:S01]  /*8df0*/  STL [R1+0xe20], R2 ;  /* 0x000e200201007387 */ /* 0x0001e20000100800 */
[----:B-1----:R-:W-:Y:S01]  /*8e00*/  IADD3 R4, P6, R25, UR32, RZ ;  /* 0x0000002019047c10 */ /* 0x002fe2000ffde0ff */
[----:B------:R-:W-:Y:S02]  /*8e10*/  USHF.R.S32.HI UR48, URZ, 0x1f, UR32 ;  /* 0x0000001f3f307899 */ /* 0x000fe40008011420 */
[----:B0-----:R-:W-:Y:S01]  /*8e20*/  IADD3 R2, P5, R24, UR32, RZ ;  /* 0x0000002018027c10 */ /* 0x001fe2000ffbe0ff */
[----:B------:R-:W-:Y:S02]  /*8e30*/  USHF.R.S32.HI UR60, URZ, 0x1f, UR31 ;  /* 0x0000001f3f3c7899 */ /* 0x000fe4000801141f */
[----:B------:R-:W-:-:S02]  /*8e40*/  USHF.R.S32.HI UR59, URZ, 0x1f, UR47 ;  /* 0x0000001f3f3b7899 */ /* 0x000fc4000801142f */
[----:B------:R-:W-:Y:S01]  /*8e50*/  USHF.R.S32.HI UR58, URZ, 0x1f, UR45 ;  /* 0x0000001f3f3a7899 */ /* 0x000fe2000801142d */
[----:B---3--:R-:W-:-:S05]  /*8e60*/  SHF.R.S32.HI R3, RZ, 0x5, R26 ;  /* 0x00000005ff037819 */ /* 0x008fca000001141a */
[----:B------:R0:W-:Y:S04]  /*8e70*/  STL [R1+0x158c], R3 ;  /* 0x00158c0301007387 */ /* 0x0001e80000100800 */
[----:B------:R1:W-:Y:S04]  /*8e80*/  STL [R1+0xe2c], R4 ;  /* 0x000e2c0401007387 */ /* 0x0003e80000100800 */
[----:B------:R2:W-:Y:S01]  /*8e90*/  STL [R1+0xe34], R2 ;  /* 0x000e340201007387 */ /* 0x0005e20000100800 */
[----:B0-----:R-:W-:Y:S02]  /*8ea0*/  IADD3 R3, P4, R23, UR32, RZ ;  /* 0x0000002017037c10 */ /* 0x001fe4000ff9e0ff */
[----:B-1----:R-:W-:-:S03]  /*8eb0*/  IADD3 R4, P3, R22, UR32, RZ ;  /* 0x0000002016047c10 */ /* 0x002fc6000ff7e0ff */
[----:B------:R0:W-:Y:S01]  /*8ec0*/  STL [R1+0xe3c], R3 ;  /* 0x000e3c0301007387 */ /* 0x0001e20000100800 */
[----:B--2---:R-:W-:-:S03]  /*8ed0*/  IADD3 R2, P2, R21, UR32, RZ ;  /* 0x0000002015027c10 */ /* 0x004fc6000ff5e0ff */
        /* <DEDUP_REMOVED lines=22> */
[----:B------:R-:W-:Y:S04]  /*9040*/  STL [R1+0xe58], R3 ;  /* 0x000e580301007387 */ /* 0x000fe80000100800 */
[----:B------:R1:W-:Y:S01]  /*9050*/  STL [R1+0xe60], R2 ;  /* 0x000e600201007387 */ /* 0x0003e20000100800 */
[----:B0-----:R-:W-:Y:S02]  /*9060*/  LOP3.LUT R4, R0, 0x30, RZ, 0x3c, !PT ;  /* 0x0000003000047812 */ /* 0x001fe400078e3cff */
[----:B------:R-:W-:Y:S02]  /*9070*/  IADD3 R4, P5, R24, UR31, RZ ;  /* 0x0000001f18047c10 */ /* 0x000fe4000ffbe0ff */
[C---:B-1----:R-:W-:Y:S02]  /*9080*/  LOP3.LUT R2, R0.reuse, 0x20, RZ, 0x3c, !PT ;  /* 0x0000002000027812 */ /* 0x042fe400078e3cff */
[----:B------:R-:W-:-:S02]  /*9090*/  LOP3.LUT R2, R0, 0x50, RZ, 0x3c, !PT ;  /* 0x0000005000027812 */ /* 0x000fc400078e3cff */
[----:B------:R-:W-:Y:S02]  /*90a0*/  IADD3 R2, P6, R25, UR31, RZ ;  /* 0x0000001f19027c10 */ /* 0x000fe4000ffde0ff */
[C---:B------:R-:W-:Y:S02]  /*90b0*/  LOP3.LUT R3, R0.reuse, 0x10, RZ, 0x3c, !PT ;  /* 0x0000001000037812 */ /* 0x040fe400078e3cff */
[----:B------:R-:W-:Y:S01]  /*90c0*/  LOP3.LUT R3, R0, 0x40, RZ, 0x3c, !PT ;  /* 0x0000004000037812 */ /* 0x000fe200078e3cff */
[----:B------:R0:W-:Y:S01]  /*90d0*/  STL [R1+0xe6c], R2 ;  /* 0x000e6c0201007387 */ /* 0x0001e20000100800 */
[----:B------:R-:W-:-:S03]  /*90e0*/  IADD3 R3, P4, R23, UR31, RZ ;  /* 0x0000001f17037c10 */ /* 0x000fc6000ff9e0ff */
[----:B------:R1:W-:Y:S01]  /*90f0*/  STL [R1+0xe74], R4 ;  /* 0x000e740401007387 */ /* 0x0003e20000100800 */
[----:B0-----:R-:W-:-:S03]  /*9100*/  IADD3 R2, P3, R22, UR31, RZ ;  /* 0x0000001f16027c10 */ /* 0x001fc6000ff7e0ff */
[----:B------:R0:W-:Y:S01]  /*9110*/  STL [R1+0xe7c], R3 ;  /* 0x000e7c0301007387 */ /* 0x0001e20000100800 */
[----:B-1----:R-:W-:-:S03]  /*9120*/  IADD3 R4, P2, R21, UR31, RZ ;  /* 0x0000001f15047c10 */ /* 0x002fc6000ff5e0ff */
[----:B------:R1:W-:Y:S01]  /*9130*/  STL [R1+0xe84], R2 ;  /* 0x000e840201007387 */ /* 0x0003e20000100800 */
[----:B0-----:R-:W-:-:S03]  /*9140*/  IADD3 R3, P1, R20, UR31, RZ ;  /* 0x0000001f14037c10 */ /* 0x001fc6000ff3e0ff */
[----:B------:R0:W-:Y:S01]  /*9150*/  STL [R1+0xe8c], R4 ;  /* 0x000e8c0401007387 */ /* 0x0001e20000100800 */
[----:B-1----:R-:W-:-:S03]  /*9160*/  IADD3 R2, P0, R19, UR31, RZ ;  /* 0x0000001f13027c10 */ /* 0x002fc6000ff1e0ff */
[----:B------:R1:W-:Y:S04]  /*9170*/  STL [R1+0xe94], R3 ;  /* 0x000e940301007387 */ /* 0x0003e80000100800 */
[----:B------:R2:W-:Y:S01]  /*9180*/  STL [R1+0xe9c], R2 ;  /* 0x000e9c0201007387 */ /* 0x0005e20000100800 */
[----:B0-----:R-:W-:Y:S02]  /*9190*/  IADD3.X R4, R18, UR60, RZ, P6, !PT ;  /* 0x0000003c12047c10 */ /* 0x001fe4000b7fe4ff */
        /* <DEDUP_REMOVED lines=8> */
[----:B--2---:R-:W-:-:S03]  /*9220*/  IADD3 R2, P4, R24, UR47, RZ ;  /* 0x0000002f18027c10 */ /* 0x004fc6000ff9e0ff */
        /* <DEDUP_REMOVED lines=77> */
[----:B--2---:R-:W-:Y:S01]  /*9700*/  IADD3.X R2, R11, UR58, RZ, P5, !PT ;  /* 0x0000003a0b027c10 */ /* 0x004fe2000affe4ff */
[----:B------:R-:W-:Y:S02]  /*9710*/  USHF.R.S32.HI UR57, URZ, 0x1f, UR46 ;  /* 0x0000001f3f397899 */ /* 0x000fe4000801142e */
        /* <DEDUP_REMOVED lines=30> */
[----:B------:R1:W-:Y:S01]  /*9900*/  STL [R1+0xf50], R3 ;  /* 0x000f500301007387 */ /* 0x0003e20000100800 */
[----:B------:R-:W-:-:S03]  /*9910*/  USHF.R.S32.HI UR56, URZ, 0x1f, UR44 ;  /* 0x0000001f3f387899 */ /* 0x000fc6000801142c */
        /* <DEDUP_REMOVED lines=29> */
[----:B------:R1:W-:Y:S01]  /*9af0*/  STL [R1+0xfc4], R3 ;  /* 0x000fc40301007387 */ /* 0x0003e20000100800 */
[----:B------:R-:W-:-:S03]  /*9b00*/  USHF.R.S32.HI UR43, URZ, 0x1f, UR42 ;  /* 0x0000001f3f2b7899 */ /* 0x000fc6000801142a */
        /* <DEDUP_REMOVED lines=73> */
[----:B------:R1:W-:Y:S01]  /*9fa0*/  STL [R1+0x1054], R3 ;  /* 0x0010540301007387 */ /* 0x0003e20000100800 */
[----:B------:R-:W-:-:S03]  /*9fb0*/  UIMAD UR6, UR6, 0xe, URZ ;  /* 0x0000000e060678a4 */ /* 0x000fc6000f8e023f */
        /* <DEDUP_REMOVED lines=66> */
[----:B--2---:R-:W-:Y:S01]  /*a3e0*/  IADD3 R2, P5, R19, UR7, RZ ;  /* 0x0000000713027c10 */ /* 0x004fe2000ffbe0ff */
[----:B------:R-:W-:Y:S02]  /*a3f0*/  UIMAD UR8, UR8, 0xc, URZ ;  /* 0x0000000c080878a4 */ /* 0x000fe4000f8e023f */
        /* <DEDUP_REMOVED lines=63> */
[----:B------:R1:W-:Y:S01]  /*a7f0*/  STL [R1+0x1118], R3 ;  /* 0x0011180301007387 */ /* 0x0003e20000100800 */
[----:B------:R-:W-:-:S03]  /*a800*/  UIMAD UR10, UR10, 0xa, URZ ;  /* 0x0000000a0a0a78a4 */ /* 0x000fc6000f8e023f */
        /* <DEDUP_REMOVED lines=69> */
[----:B------:R-:W-:-:S03]  /*ac60*/  USHF.L.U32 UR12, UR12, 0x3, URZ ;  /* 0x000000030c0c7899 */ /* 0x000fc6000800063f */
        /* <DEDUP_REMOVED lines=133> */
[----:B------:R-:W-:-:S03]  /*b4c0*/  USHF.L.U32 UR16, UR16, 0x2, URZ ;  /* 0x0000000210107899 */ /* 0x000fc6000800063f */
        /* <DEDUP_REMOVED lines=151> */
[----:B0-----:R-:W-:Y:S02]  /*be40*/  IADD3.X R4, R12, UR19, RZ, P1, !PT ;  /* 0x000000130c047c10 */ /* 0x001fe40008ffe4ff */
[----:B-1----:R-:W-:Y:S02]  /*be50*/  IADD3.X R3, R11, UR19, RZ, P0, !PT ;  /* 0x000000130b037c10 */ /* 0x002fe400087fe4ff */
[----:B--2---:R-:W-:Y:S01]  /*be60*/  IADD3.X R2, R10, UR19, RZ, P6, !PT ;  /* 0x000000130a027c10 */ /* 0x004fe2000b7fe4ff */
[----:B------:R0:W-:Y:S04]  /*be70*/  STL [R1+0x13d4], R4 ;  /* 0x0013d40401007387 */ /* 0x0001e80000100800 */
[----:B------:R0:W-:Y:S04]  /*be80*/  STL [R1+0x13e8], R2 ;  /* 0x0013e80201007387 */ /* 0x0001e80000100800 */
[----:B------:R0:W-:Y:S01]  /*be90*/  STL [R1+0x13dc], R3 ;  /* 0x0013dc0301007387 */ /* 0x0001e20000100800 */
[----:B------:R-:W-:Y:S01]  /*bea0*/  USHF.L.U32 UR5, UR5, 0x5, URZ ;  /* 0x0000000505057899 */ /* 0x000fe2000800063f */
[----:B------:R-:W-:-:S02]  /*beb0*/  LOP3.LUT R29, R0, 0x60, RZ, 0x3c, !PT ;  /* 0x00000060001d7812 */ /* 0x000fc400078e3cff */
[----:B------:R-:W-:Y:S01]  /*bec0*/  LOP3.LUT R28, R0, 0x70, RZ, 0x3c, !PT ;  /* 0x00000070001c7812 */ /* 0x000fe200078e3cff */
[----:B------:R-:W-:Y:S02]  /*bed0*/  USHF.R.S32.HI UR32, URZ, 0x1f, UR30 ;  /* 0x0000001f3f207899 */ /* 0x000fe4000801141e */
[----:B------:R-:W-:-:S12]  /*bee0*/  USHF.R.S32.HI UR48, URZ, 0x1f, UR5 ;  /* 0x0000001f3f307899 */ /* 0x000fd80008011405 */
.L_x_2:
[----:B01----:R-:W2:Y:S01]  /*bef0*/  LDL R3, [R1+0xbf0] ;  /* 0x000bf00001037983 */ /* 0x003ea20000100800 */
[----:B------:R-:W0:Y:S03]  /*bf00*/  LDC R4, c[0x0][0x230] ;  /* 0x00008c00ff047b82 */ /* 0x000e260000000800 */
[----:B--2---:R1:W-:Y:S04]  /*bf10*/  STL [R1+0x2704], R3 ;  /* 0x0027040301007387 */ /* 0x0043e80000100800 */
[----:B------:R-:W2:Y:S04]  /*bf20*/  LDL R2, [R1+0xbf4] ;  /* 0x000bf40001027983 */ /* 0x000ea80000100800 */
[----:B-1----:R-:W0:Y:S04]  /*bf30*/  LDL R3, [R1+0xbfc] ;  /* 0x000bfc0001037983 */ /* 0x002e280000100800 */
[----:B------:R-:W-:Y:S04]  /*bf40*/  STL [R1+0x23cc], R27 ;  /* 0x0023cc1b01007387 */ /* 0x000fe80000100800 */
        /* <DEDUP_REMOVED lines=206> */
[----:B------:R1:W-:Y:S04]  /*cc30*/  STL [R1+0x2700], R25 ;  /* 0x0027001901007387 */ /* 0x0003e80000100800 */
        /* <DEDUP_REMOVED lines=20> */
[----:B-----5:R-:W-:Y:S04]  /*cd80*/  STL [R1+0x2280], R0 ;  /* 0x0022800001007387 */ /* 0x020fe80000100800 */
[----:B------:R-:W-:Y:S04]  /*cd90*/  STL [R1+0x2288], R0 ;  /* 0x0022880001007387 */ /* 0x000fe80000100800 */
[----:B------:R-:W-:Y:S04]  /*cda0*/  STL [R1+0x2290], R0 ;  /* 0x0022900001007387 */ /* 0x000fe80000100800 */
[----:B------:R-:W-:Y:S01]  /*cdb0*/  STL [R1+0x2294], R0 ;  /* 0x0022940001007387 */ /* 0x000fe20000100800 */
[----:B0-----:R-:W-:-:S03]  /*cdc0*/  IMAD R4, R3, -0x20, R4 ;  /* 0xffffffe003047824 */ /* 0x001fc600078e0204 */
[----:B------:R-:W-:Y:S04]  /*cdd0*/  STL [R1+0x229c], R0 ;  /* 0x00229c0001007387 */ /* 0x000fe80000100800 */
[----:B------:R-:W-:Y:S04]  /*cde0*/  STL [R1+0x2274], R29 ;  /* 0x0022741d01007387 */ /* 0x000fe80000100800 */
[----:B------:R-:W-:Y:S04]  /*cdf0*/  STL [R1+0x2270], R28 ;  /* 0x0022701c01007387 */ /* 0x000fe80000100800 */
[----:B------:R-:W-:Y:S04]  /*ce00*/  STL [R1+0x22a0], R28 ;  /* 0x0022a01c01007387 */ /* 0x000fe80000100800 */
[----:B------:R-:W2:Y:S01]  /*ce10*/  LDL.LU R3, [R1+0x2704] ;  /* 0x0027040001037983 */ /* 0x000ea20000300800 */
[----:B------:R-:W-:-:S02]  /*ce20*/  ISETP.GT.AND P0, PT, R4, RZ, PT ;  /* 0x000000ff0400720c */ /* 0x000fc40003f04270 */
[----:B-1----:R-:W-:-:S11]  /*ce30*/  PRMT R25, RZ, 0x7610, R25 ;  /* 0x00007610ff197816 */ /* 0x002fd60000000019 */
[----:B--2---:R-:W2:Y:S04]  /*ce40*/  @P0 LDG.E.U8 R25, desc[UR20][R2.64] ;  /* 0x0000001402190981 */ /* 0x004ea8000c1e1100 */
[----:B--2---:R0:W-:Y:S04]  /*ce50*/  STL [R1+0xbb4], R25 ;  /* 0x000bb41901007387 */ /* 0x0041e80000100800 */
[----:B0-----:R-:W2:Y:S04]  /*ce60*/  LDL.LU R25, [R1+0x2700] ;  /* 0x0027000001197983 */ /* 0x001ea80000300800 */
[----:B------:R-:W3:Y:S04]  /*ce70*/  LDL R2, [R1+0xbe8] ;  /* 0x000be80001027983 */ /* 0x000ee80000100800 */
[----:B------:R-:W3:Y:S01]  /*ce80*/  LDL R3, [R1+0xbec] ;  /* 0x000bec0001037983 */ /* 0x000ee20000100800 */
[----:B------:R-:W-:-:S02]  /*ce90*/  PRMT R27, RZ, 0x7610, R27 ;  /* 0x00007610ff1b7816 */ /* 0x000fc4000000001b */
[----:B---3--:R-:W-:-:S04]  /*cea0*/  @P0 LOP3.LUT R3, R3, R2, RZ, 0x3c, !PT ;  /* 0x0000000203030212 */ /* 0x008fc800078e3cff */
[----:B------:R-:W-:-:S04]  /*ceb0*/  @P0 LOP3.LUT R2, R3, R2, RZ, 0x3c, !PT ;  /* 0x0000000203020212 */ /* 0x000fc800078e3cff */
[----:B------:R-:W-:-:S05]  /*cec0*/  @P0 LOP3.LUT R3, R3, R2, RZ, 0x3c, !PT ;  /* 0x0000000203030212 */ /* 0x000fca00078e3cff */
[----:B------:R-:W3:Y:S04]  /*ced0*/  @P0 LDG.E.U8 R27, desc[UR20][R2.64] ;  /* 0x00000014021b0981 */ /* 0x000ee8000c1e1100 */
[----:B---3--:R0:W-:Y:S04]  /*cee0*/  STL [R1+0xbb0], R27 ;  /* 0x000bb01b01007387 */ /* 0x0081e80000100800 */
[----:B0-----:R-:W3:Y:S04]  /*cef0*/  LDL.LU R27, [R1+0x26fc] ;  /* 0x0026fc00011b7983 */ /* 0x001ee80000300800 */
[----:B------:R-:W4:Y:S04]  /*cf00*/  LDL R2, [R1+0xbe0] ;  /* 0x000be00001027983 */ /* 0x000f280000100800 */
[----:B------:R-:W4:Y:S01]  /*cf10*/  LDL R3, [R1+0xbe4] ;  /* 0x000be40001037983 */ /* 0x000f220000100800 */
[----:B------:R-:W-:-:S02]  /*cf20*/  PRMT R26, RZ, 0x7610, R26 ;  /* 0x00007610ff1a7816 */ /* 0x000fc4000000001a */
[----:B----4-:R-:W-:-:S04]  /*cf30*/  @P0 LOP3.LUT R3, R3, R2, RZ, 0x3c, !PT ;  /* 0x0000000203030212 */ /* 0x010fc800078e3cff */
[----:B------:R-:W-:-:S04]  /*cf40*/  @P0 LOP3.LUT R2, R3, R2, RZ, 0x3c, !PT ;  /* 0x0000000203020212 */ /* 0x000fc800078e3cff */
[----:B------:R-:W-:-:S05]  /*cf50*/  @P0 LOP3.LUT R3, R3, R2, RZ, 0x3c, !PT ;  /* 0x0000000203030212 */ /* 0x000fca00078e3cff */
[----:B------:R-:W4:Y:S04]  /*cf60*/  @P0 LDG.E.U8 R26, desc[UR20][R2.64] ;  /* 0x00000014021a0981 */ /* 0x000f28000c1e1100 */
[----:B----4-:R0:W-:Y:S04]  /*cf70*/  STL [R1+0xbac], R26 ;  /* 0x000bac1a01007387 */ /* 0x0101e80000100800 */
[----:B0-----:R-:W4:Y:S04]  /*cf80*/  LDL.LU R26, [R1+0x26f8] ;  /* 0x0026f800011a7983 */ /* 0x001f280000300800 */
[----:B------:R-:W2:Y:S04]  /*cf90*/  LDL R2, [R1+0xbd8] ;  /* 0x000bd80001027983 */ /* 0x000ea80000100800 */
[----:B------:R-:W2:Y:S01]  /*cfa0*/  LDL R3, [R1+0xbdc] ;  /* 0x000bdc0001037983 */ /* 0x000ea20000100800 */
[----:B---3--:R-:W-:-:S02]  /*cfb0*/  PRMT R27, RZ, 0x7610, R27 ;  /* 0x00007610ff1b7816 */ /* 0x008fc4000000001b */
[----:B--2---:R-:W-:-:S04]  /*cfc0*/  @P0 LOP3.LUT R3, R3, R2, RZ, 0x3c, !PT ;  /* 0x0000000203030212 */ /* 0x004fc800078e3cff */
[----:B------:R-:W-:-:S04]  /*cfd0*/  @P0 LOP3.LUT R2, R3, R2, RZ, 0x3c, !PT ;  /* 0x0000000203020212 */ /* 0x000fc800078e3cff */
[----:B------:R-:W-:-:S05]  /*cfe0*/  @P0 LOP3.LUT R3, R3, R2, RZ, 0x3c, !PT ;  /* 0x0000000203030212 */ /* 0x000fca00078e3cff */
[----:B------:R-:W2:Y:S04]  /*cff0*/  @P0 LDG.E.U8 R27, desc[UR20][R2.64] ;  /* 0x00000014021b0981 */ /* 0x000ea8000c1e1100 */
[----:B--2---:R0:W-:Y:S04]  /*d000*/  STL [R1+0xba8], R27 ;  /* 0x000ba81b01007387 */ /* 0x0041e80000100800 */
[----:B0-----:R-:W2:Y:S04]  /*d010*/  LDL.LU R27, [R1+0x26f4] ;  /* 0x0026f400011b7983 */ /* 0x001ea80000300800 */
[----:B------:R-:W3:Y:S04]  /*d020*/  LDL R2, [R1+0xbd0] ;  /* 0x000bd00001027983 */ /* 0x000ee80000100800 */
[----:B------:R-:W3:Y:S01]  /*d030*/  LDL R3, [R1+0xbd4] ;  /* 0x000bd40001037983 */ /* 0x000ee20000100800 */
[----:B----4-:R-:W-:-:S02]  /*d040*/  PRMT R26, RZ, 0x7610, R26 ;  /* 0x00007610ff1a7816 */ /* 0x010fc4000000001a */
        /* <DEDUP_REMOVED lines=8> */
[----:B--2---:R-:W-:-:S02]  /*d0d0*/  PRMT R27, RZ, 0x7610, R27 ;  /* 0x00007610ff1b7816 */ /* 0x004fc4000000001b */
[----:B----4-:R-:W-:-:S04]  /*d0e0*/  @P0 LOP3.LUT R3, R3, R2, RZ, 0x3c, !PT ;  /* 0x0000000203030212 */ /* 0x010fc800078e3cff */
[----:B------:R-:W-:-:S04]  /*d0f0*/  @P0 LOP3.LUT R2, R3, R2, RZ, 0x3c, !PT ;  /* 0x0000000203020212 */ /* 0x000fc800078e3cff */
[----:B------:R-:W-:-:S05]  /*d100*/  @P0 LOP3.LUT R3, R3, R2, RZ, 0x3c, !PT ;  /* 0x0000000203030212 */ /* 0x000fca00078e3cff */
[----:B------:R-:W2:Y:S04]  /*d110*/  @P0 LDG.E.U8 R27, desc[UR20][R2.64] ;  /* 0x00000014021b0981 */ /* 0x000ea8000c1e1100 */
[----:B--2---:R0:W-:Y:S04]  /*d120*/  STL [R1+0xba0], R27 ;  /* 0x000ba01b01007387 */ /* 0x0041e80000100800 */
[----:B0-----:R-:W2:Y:S04]  /*d130*/  LDL.LU R27, [R1+0x26ec] ;  /* 0x0026ec00011b7983 */ /* 0x001ea80000300800 */
[----:B------:R-:W4:Y:S04]  /*d140*/  LDL R2, [R1+0xbc0] ;  /* 0x000bc00001027983 */ /* 0x000f280000100800 */
[----:B------:R-:W4:Y:S01]  /*d150*/  LDL R3, [R1+0xbc4] ;  /* 0x000bc40001037983 */ /* 0x000f220000100800 */
[----:B---3--:R-:W-:-:S02]  /*d160*/  PRMT R26, RZ, 0x7610, R26 ;  /* 0x00007610ff1a7816 */ /* 0x008fc4000000001a */
[----:B----4-:R-:W-:-:S04]  /*d170*/  @P0 LOP3.LUT R3, R3, R2, RZ, 0x3c, !PT ;  /* 0x0000000203030212 */ /* 0x010fc800078e3cff */
        /* <DEDUP_REMOVED lines=11> */
[----:B------:R-:W2:Y:S01]  /*d230*/  @P0 LDG.E.U8 R27, desc[UR20][R2.64] ;  /* 0x00000014021b0981 */ /* 0x000ea2000c1e1100 */
[----:B------:R-:W-:-:S03]  /*d240*/  ISETP.GT.AND P1, PT, R4, 0x1, PT ;  /* 0x000000010400780c */ /* 0x000fc60003f24270 */
        /* <DEDUP_REMOVED lines=1664> */
[----:B------:R-:W-:-:S02]  /*13a50*/  PRMT R28, RZ, 0x7610, R28 ;  /* 0x00007610ff1c7816 */ /* 0x000fc4000000001c */
[----:B----4-:R-:W-:-:S04]  /*13a60*/  @P1 LOP3.LUT R3, R3, R2, RZ, 0x3c, !PT ;  /* 0x0000000203031212 */ /* 0x010fc800078e3cff */
[----:B------:R-:W-:-:S04]  /*13a70*/  @P1 LOP3.LUT R2, R3, R2, RZ, 0x3c, !PT ;  /* 0x0000000203021212 */ /* 0x000fc800078e3cff */
[----:B------:R-:W-:-:S05]  /*13a80*/  @P1 LOP3.LUT R3, R3, R2, RZ, 0x3c, !PT ;  /* 0x0000000203031212 */ /* 0x000fca00078e3cff */
[----:B------:R0:W4:Y:S04]  /*13a90*/  @P1 LDG.E.U8 R28, desc[UR20][R2.64] ;  /* 0x00000014021c1981 */ /* 0x000128000c1e1100 */
[----:B------:R-:W0:Y:S04]  /*13aa0*/  LDL R2, [R1+0xe28] ;  /* 0x000e280001027983 */ /* 0x000e280000100800 */
[----:B------:R-:W0:Y:S01]  /*13ab0*/  LDL R3, [R1+0xe2c] ;  /* 0x000e2c0001037983 */ /* 0x000e220000100800 */
[----:B------:R-:W-:Y:S02]  /*13ac0*/  PRMT R29, RZ, 0x7610, R29 ;  /* 0x00007610ff1d7816 */ /* 0x000fe4000000001d */
[----:B0-----:R-:W-:-:S04]  /*13ad0*/  @P1 LOP3.LUT R3, R3, R2, RZ, 0x3c, !PT ;  /* 0x0000000203031212 */ /* 0x001fc800078e3cff */
[----:B------:R-:W-:-:S04]  /*13ae0*/  @P1 LOP3.LUT R2, R3, R2, RZ, 0x3c, !PT ;  /* 0x0000000203021212 */ /* 0x000fc800078e3cff */
[----:B------:R-:W-:Y:S01]  /*13af0*/  @P1 LOP3.LUT R3, R3, R2, RZ, 0x3c, !PT ;  /* 0x0000000203031212 */ /* 0x000fe200078e3cff */
[----:B----4-:R-:W-:Y:S04]  /*13b00*/  STL [R1+0x22a4], R28 ;  /* 0x0022a41c01007387 */ /* 0x010fe80000100800 */
[----:B------:R0:W4:Y:S04]  /*13b10*/  @P1 LDG.E.U8 R29, desc[UR20][R2.64] ;  /* 0x00000014021d1981 */ /* 0x000128000c1e1100 */
[----:B------:R-:W0:Y:S04]  /*13b20*/  LDL R2, [R1+0xe20] ;  /* 0x000e200001027983 */ /* 0x000e280000100800 */
[----:B------:R-:W0:Y:S01]  /*13b30*/  LDL R3, [R1+0xe24] ;  /* 0x000e240001037983 */ /* 0x000e220000100800 */
[----:B------:R-:W-:-:S02]  /*13b40*/  ISETP.GT.AND P0, PT, R4, 0x18, PT ;  /* 0x000000180400780c */ /* 0x000fc40003f04270 */
[----:B--2---:R-:W-:-:S11]  /*13b50*/  PRMT R27, RZ, 0x7610, R27 ;  /* 0x00007610ff1b7816 */ /* 0x004fd6000000001b */
[----:B0-----:R-:W-:-:S04]  /*13b60*/  @P0 LOP3.LUT R3, R3, R2, RZ, 0x3c, !PT ;  /* 0x0000000203030212 */ /* 0x001fc800078e3cff */
[----:B------:R-:W-:-:S04]  /*13b70*/  @P0 LOP3.LUT R2, R3, R2, RZ, 0x3c, !PT ;  /* 0x0000000203020212 */ /* 0x000fc800078e3cff */
[----:B------:R-:W-:-:S05]  /*13b80*/  @P0 LOP3.LUT R3, R3, R2, RZ, 0x3c, !PT ;  /* 0x0000000203030212 */ /* 0x000fca00078e3cff */
[----:B------:R-:W2:Y:S04]  /*13b90*/  @P0 LDG.E.U8 R27, desc[UR20][R2.64] ;  /* 0x00000014021b0981 */ /* 0x000ea8000c1e1100 */
[----:B----4-:R-:W-:Y:S04]  /*13ba0*/  STL [R1+0x22a8], R29 ;  /* 0x0022a81d01007387 */ /* 0x010fe80000100800 */
        /* <DEDUP_REMOVED lines=62> */
[----:B------:R-:W3:Y:S01]  /*13f90*/  @P0 LDG.E.U8 R26, desc[UR20][R2.64] ;  /* 0x00000014021a0981 */ /* 0x000ee2000c1e1100 */
[----:B------:R-:W-:-:S03]  /*13fa0*/  ISETP.GT.AND P1, PT, R4, 0x19, PT ;  /* 0x000000190400780c */ /* 0x000fc60003f24270 */
        /* <DEDUP_REMOVED lines=48> */
[----:B------:R-:W4:Y:S02]  /*142b0*/  LDL R3, [R1+0xdbc] ;  /* 0x000dbc0001037983 */ /* 0x000f240000100800 */
[----:B----4-:R-:W-:-:S02]  /*142c0*/  @P1 LOP3.LUT R3, R3, R2, RZ, 0x3c, !PT ;  /* 0x0000000203031212 */ /* 0x010fc400078e3cff */
[----:B--2---:R-:W-:Y:S02]  /*142d0*/  PRMT R27, RZ, 0x7610, R27 ;  /* 0x00007610ff1b7816 */ /* 0x004fe4000000001b */
        /* <DEDUP_REMOVED lines=44> */
[----:B------:R-:W-:-:S02]  /*145a0*/  PRMT R24, RZ, 0x7610, R24 ;  /* 0x00007610ff187816 */ /* 0x000fc40000000018 */
        /* <DEDUP_REMOVED lines=48> */
[----:B------:R-:W4:Y:S01]  /*148b0*/  @P0 LDG.E.U8 R19, desc[UR20][R2.64] ;  /* 0x0000001402130981 */ /* 0x000f22000c1e1100 */
[----:B------:R-:W-:-:S03]  /*148c0*/  ISETP.GT.AND P1, PT, R4, 0x1b, PT ;  /* 0x0000001b0400780c */ /* 0x000fc60003f24270 */
        /* <DEDUP_REMOVED lines=59> */
[----:B------:R-:W-:-:S05]  /*14c80*/  @P1 LOP3.LUT R3, R3, R2, RZ, 0x3c, !PT ;  /* 0x0000000203031212 */ /* 0x000fca00078e3cff */
[----:B------:R-:W2:Y:S04]  /*14c90*/  @P1 LDG.E.U8 R13, desc[UR20][R2.64] ;  /* 0x00000014020d1981 */ /* 0x000ea8000c1e1100 */
[----:B----4-:R0:W-:Y:S04]  /*14ca0*/  STL [R1+0x40], R0 ;  /* 0x0000400001007387 */ /* 0x0101e80000100800 */
[----:B0-----:R-:W4:Y:S04]  /*14cb0*/  LDL R0, [R1+0xd0c] ;  /* 0x000d0c0001007983 */ /* 0x001f280000100800 */
        /* <DEDUP_REMOVED lines=37> */
[----:B------:R-:W-:-:S03]  /*14f10*/  PRMT R8, RZ, 0x7610, R8 ;  /* 0x00007610ff087816 */ /* 0x000fc60000000008 */
[----:B---3--:R0:W-:Y:S04]  /*14f20*/  STL [R1+0x2c], R9 ;  /* 0x00002c0901007387 */ /* 0x0081e80000100800 */
[----:B0-----:R-:W3:Y:S04]  /*14f30*/  LDL.LU R9, [R1+0x2384] ;  /* 0x0023840001097983 */ /* 0x001ee80000300800 */
[----:B------:R-:W4:Y:S01]  /*14f40*/  LDL R3, [R1+0xd08] ;  /* 0x000d080001037983 */ /* 0x000f220000100800 */
[----:B------:R-:W-:-:S03]  /*14f50*/  @P0 IMAD.MOV.U32 R2, RZ, RZ, R0 ;  /* 0x000000ffff020224 */ /* 0x000fc600078e0000 */
[----:B------:R-:W2:Y:S04]  /*14f60*/  LDL R0, [R1+0xce4] ;  /* 0x000ce40001007983 */ /* 0x000ea80000100800 */
[----:B----4-:R-:W4:Y:S04]  /*14f70*/  @P0 LDG.E.U8 R8, desc[UR20][R2.64] ;  /* 0x0000001402080981 */ /* 0x010f28000c1e1100 */
[----:B----4-:R0:W-:Y:S04]  /*14f80*/  STL [R1+0x28], R8 ;  /* 0x0000280801007387 */ /* 0x0101e80000100800 */
[----:B0-----:R-:W4:Y:S04]  /*14f90*/  LDL.LU R8, [R1+0x2380] ;  /* 0x0023800001087983 */ /* 0x001f280000300800 */
[----:B------:R-:W3:Y:S04]  /*14fa0*/  LDL R2, [R1+0xd00] ;  /* 0x000d000001027983 */ /* 0x000ee80000100800 */
[----:B------:R-:W3:Y:S01]  /*14fb0*/  LDL R3, [R1+0xd04] ;  /* 0x000d040001037983 */ /* 0x000ee20000100800 */
[----:B------:R-:W-:-:S02]  /*14fc0*/  PRMT R29, RZ, 0x7610, R29 ;  /* 0x00007610ff1d7816 */ /* 0x000fc4000000001d */
[----:B---3--:R-:W-:-:S04]  /*14fd0*/  @P0 LOP3.LUT R3, R3, R2, RZ, 0x3c, !PT ;  /* 0x0000000203030212 */ /* 0x008fc800078e3cff */
[----:B------:R-:W-:-:S04]  /*14fe0*/  @P0 LOP3.LUT R2, R3, R2, RZ, 0x3c, !PT ;  /* 0x0000000203020212 */ /* 0x000fc800078e3cff */
[----:B------:R-:W-:-:S05]  /*14ff0*/  @P0 LOP3.LUT R3, R3, R2, RZ, 0x3c, !PT ;  /* 0x0000000203030212 */ /* 0x000fca00078e3cff */
[----:B------:R0:W3:Y:S04]  /*15000*/  @P0 LDG.E.U8 R29, desc[UR20][R2.64] ;  /* 0x00000014021d0981 */ /* 0x0000e8000c1e1100 */
[----:B------:R-:W0:Y:S04]  /*15010*/  LDL R2, [R1+0xcf8] ;  /* 0x000cf80001027983 */ /* 0x000e280000100800 */
[----:B------:R-:W0:Y:S01]  /*15020*/  LDL R3, [R1+0xcfc] ;  /* 0x000cfc0001037983 */ /* 0x000e220000100800 */
[----:B------:R-:W-:Y:S02]  /*15030*/  PRMT R7, RZ, 0x7610, R7 ;  /* 0x00007610ff077816 */ /* 0x000fe40000000007 */
[----:B0-----:R-:W-:-:S04]  /*15040*/  @P0 LOP3.LUT R3, R3, R2, RZ, 0x3c, !PT ;  /* 0x0000000203030212 */ /* 0x001fc800078e3cff */
[----:B------:R-:W-:-:S04]  /*15050*/  @P0 LOP3.LUT R2, R3, R2, RZ, 0x3c, !PT ;  /* 0x0000000203020212 */ /* 0x000fc800078e3cff */
[----:B------:R-:W-:-:S05]  /*15060*/  @P0 LOP3.LUT R3, R3, R2, RZ, 0x3c, !PT ;  /* 0x0000000203030212 */ /* 0x000fca00078e3cff */
[----:B------:R-:W2:Y:S04]  /*15070*/  @P0 LDG.E.U8 R7, desc[UR20][R2.64] ;  /* 0x0000001402070981 */ /* 0x000ea8000c1e1100 */
[----:B---3--:R0:W-:Y:S04]  /*15080*/  STL [R1+0x24], R29 ;  /* 0x0000241d01007387 */ /* 0x0081e80000100800 */
[----:B0-----:R-:W3:Y:S04]  /*15090*/  LDL R29, [R1+0xcdc] ;  /* 0x000cdc00011d7983 */ /* 0x001ee80000100800 */
        /* <DEDUP_REMOVED lines=17> */
[----:B------:R-:W3:Y:S01]  /*151b0*/  @P0 LDG.E.U8 R5, desc[UR20][R2.64] ;  /* 0x0000001402050981 */ /* 0x000ee2000c1e1100 */
[----:B------:R-:W-:Y:S02]  /*151c0*/  ISETP.GT.AND P1, PT, R4, 0x1d, PT ;  /* 0x0000001d0400780c */ /* 0x000fe40003f24270 */
[----:B------:R-:W-:Y:S01]  /*151d0*/  PRMT R28, RZ, 0x7610, R28 ;  /* 0x00007610ff1c7816 */ /* 0x000fe2000000001c */
[----:B---3--:R0:W-:Y:S04]  /*151e0*/  STL [R1+0x18], R5 ;  /* 0x0000180501007387 */ /* 0x0081e80000100800 */
[----:B0-----:R-:W3:Y:S04]  /*151f0*/  LDL.LU R5, [R1+0x2374] ;  /* 0x0023740001057983 */ /* 0x001ee80000300800 */
[----:B------:R-:W2:Y:S02]  /*15200*/  LDL R3, [R1+0xce0] ;  /* 0x000ce00001037983 */ /* 0x000ea40000100800 */
[----:B------:R-:W-:Y:S01]  /*15210*/  @P1 IMAD.MOV.U32 R2, RZ, RZ, R0 ;  /* 0x000000ffff021224 */ /* 0x000fe200078e0000 */
[----:B------:R-:W-:Y:S01]  /*15220*/  PRMT R27, RZ, 0x7610, R27 ;  /* 0x00007610ff1b7816 */ /* 0x000fe2000000001b */
[----:B------:R-:W4:Y:S04]  /*15230*/  LDL R0, [R1+0xcc4] ;  /* 0x000cc40001007983 */ /* 0x000f280000100800 */
[----:B--2---:R0:W2:Y:S04]  /*15240*/  @P1 LDG.E.U8 R28, desc[UR20][R2.64] ;  /* 0x00000014021c1981 */ /* 0x0040a8000c1e1100 */
[----:B------:R-:W3:Y:S01]  /*15250*/  LDL R3, [R1+0xcd8] ;  /* 0x000cd80001037983 */ /* 0x000ee20000100800 */
[----:B0-----:R-:W-:-:S03]  /*15260*/  @P1 IMAD.MOV.U32 R2, RZ, RZ, R29 ;  /* 0x000000ffff021224 */ /* 0x001fc600078e001d */
[----:B--2---:R0:W-:Y:S01]  /*15270*/  STL [R1+0x2310], R28 ;  /* 0x0023101c01007387 */ /* 0x0041e20000100800 */
[----:B------:R-:W-:-:S03]  /*15280*/  PRMT R26, RZ, 0x7610, R26 ;  /* 0x00007610ff1a7816 */ /* 0x000fc6000000001a */
[----:B------:R-:W2:Y:S04]  /*15290*/  LDL R29, [R1+0xcbc] ;  /* 0x000cbc00011d7983 */ /* 0x000ea80000100800 */
[----:B0-----:R-:W4:Y:S04]  /*152a0*/  LDL R28, [R1+0xcd4] ;  /* 0x000cd400011c7983 */ /* 0x001f280000100800 */
[----:B---3--:R4:W3:Y:S04]  /*152b0*/  @P1 LDG.E.U8 R27, desc[UR20][R2.64] ;  /* 0x00000014021b1981 */ /* 0x0088e8000c1e1100 */
[----:B------:R-:W2:Y:S01]  /*152c0*/  LDL R3, [R1+0xcd0] ;  /* 0x000cd00001037983 */ /* 0x000ea20000100800 */
[----:B----4-:R-:W-:-:S03]  /*152d0*/  @P1 IMAD.MOV.U32 R2, RZ, RZ, R28 ;  /* 0x000000ffff021224 */ /* 0x010fc600078e001c */
[----:B---3--:R0:W-:Y:S04]  /*152e0*/  STL [R1+0x2314], R27 ;  /* 0x0023141b01007387 */ /* 0x0081e80000100800 */
[----:B------:R-:W3:Y:S04]  /*152f0*/  LDL R28, [R1+0xcb0] ;  /* 0x000cb000011c7983 */ /* 0x000ee80000100800 */
[----:B--2---:R-:W2:Y:S04]  /*15300*/  @P1 LDG.E.U8 R26, desc[UR20][R2.64] ;  /* 0x00000014021a1981 */ /* 0x004ea8000c1e1100 */
[----:B0-----:R-:W4:Y:S04]  /*15310*/  LDL R27, [R1+0xcb4] ;  /* 0x000cb400011b7983 */ /* 0x001f280000100800 */
[----:B------:R-:W3:Y:S04]  /*15320*/  LDL R2, [R1+0xcc8] ;  /* 0x000cc80001027983 */ /* 0x000ee80000100800 */
[----:B------:R-:W3:Y:S01]  /*15330*/  LDL R3, [R1+0xccc] ;  /* 0x000ccc0001037983 */ /* 0x000ee20000100800 */
[----:B------:R-:W-:-:S03]  /*15340*/  PRMT R25, RZ, 0x7610, R25 ;  /* 0x00007610ff197816 */ /* 0x000fc60000000019 */
[----:B--2---:R0:W-:Y:S04]  /*15350*/  STL [R1+0x2318], R26 ;  /* 0x0023181a01007387 */ /* 0x0041e80000100800 */
[----:B0-----:R-:W2:Y:S01]  /*15360*/  LDL R26, [R1+0xcc0] ;  /* 0x000cc000011a7983 */ /* 0x001ea20000100800 */
[----:B---3--:R-:W-:-:S04]  /*15370*/  @P1 LOP3.LUT R3, R3, R2, RZ, 0x3c, !PT ;  /* 0x0000000203031212 */ /* 0x008fc800078e3cff */
[----:B------:R-:W-:-:S04]  /*15380*/  @P1 LOP3.LUT R2, R3, R2, RZ, 0x3c, !PT ;  /* 0x0000000203021212 */ /* 0x000fc800078e3cff */
[----:B------:R-:W-:-:S05]  /*15390*/  @P1 LOP3.LUT R3, R3, R2, RZ, 0x3c, !PT ;  /* 0x0000000203031212 */ /* 0x000fca00078e3cff */
[----:B------:R0:W3:Y:S01]  /*153a0*/  @P1 LDG.E.U8 R25, desc[UR20][R2.64] ;  /* 0x0000001402191981 */ /* 0x0000e2000c1e1100 */
[----:B------:R-:W-:Y:S01]  /*153b0*/  PRMT R24, RZ, 0x7610, R24 ;  /* 0x00007610ff187816 */ /* 0x000fe20000000018 */
[----:B0-----:R-:W-:Y:S02]  /*153c0*/  @P1 IMAD.MOV.U32 R2, RZ, RZ, R0 ;  /* 0x000000ffff021224 */ /* 0x001fe400078e0000 */
[----:B--2---:R-:W-:-:S05]  /*153d0*/  @P1 IMAD.MOV.U32 R3, RZ, RZ, R26 ;  /* 0x000000ffff031224 */ /* 0x004fca00078e001a */
[----:B------:R0:W2:Y:S04]  /*153e0*/  @P1 LDG.E.U8 R24, desc[UR20][R2.64] ;  /* 0x0000001402181981 */ /* 0x0000a8000c1e1100 */
[----:B---3--:R1:W-:Y:S04]  /*153f0*/  STL [R1+0x231c], R25 ;  /* 0x00231c1901007387 */ /* 0x0083e80000100800 */
[----:B------:R-:W3:Y:S04]  /*15400*/  LDL R26, [R1+0xca8] ;  /* 0x000ca800011a7983 */ /* 0x000ee80000100800 */
[----:B------:R-:W3:Y:S04]  /*15410*/  LDL R0, [R1+0xcac] ;  /* 0x000cac0001007983 */ /* 0x000ee80000100800 */
[----:B-1----:R-:W4:Y:S01]  /*15420*/  LDL R25, [R1+0xcb8] ;  /* 0x000cb80001197983 */ /* 0x002f220000100800 */
[----:B------:R-:W-:Y:S01]  /*15430*/  PRMT R23, RZ, 0x7610, R23 ;  /* 0x00007610ff177816 */ /* 0x000fe20000000017 */
[----:B0-----:R-:W-:Y:S01]  /*15440*/  @P1 IMAD.MOV.U32 R2, RZ, RZ, R29 ;  /* 0x000000ffff021224 */ /* 0x001fe200078e001d */
[----:B------:R-:W-:Y:S01]  /*15450*/  PRMT R22, RZ, 0x7610, R22 ;  /* 0x00007610ff167816 */ /* 0x000fe20000000016 */
[----:B--2---:R0:W-:Y:S04]  /*15460*/  STL [R1+0x2320], R24 ;  /* 0x0023201801007387 */ /* 0x0041e80000100800 */
[----:B0-----:R-:W2:Y:S01]  /*15470*/  LDL R24, [R1+0xca4] ;  /* 0x000ca40001187983 */ /* 0x001ea20000100800 */
[----:B----4-:R-:W-:-:S03]  /*15480*/  @P1 IMAD.MOV.U32 R3, RZ, RZ, R25 ;  /* 0x000000ffff031224 */ /* 0x010fc600078e0019 */
[----:B------:R-:W4:Y:S04]  /*15490*/  LDL R25, [R1+0xca0] ;  /* 0x000ca00001197983 */ /* 0x000f280000100800 */
[----:B------:R0:W4:Y:S01]  /*154a0*/  @P1 LDG.E.U8 R23, desc[UR20][R2.64] ;  /* 0x0000001402171981 */ /* 0x000122000c1e1100 */
[----:B------:R-:W-:Y:S01]  /*154b0*/  PRMT R21, RZ, 0x7610, R21 ;  /* 0x00007610ff157816 */ /* 0x000fe20000000015 */
[----:B0-----:R-:W-:Y:S02]  /*154c0*/  @P1 IMAD.MOV.U32 R2, RZ, RZ, R27 ;  /* 0x000000ffff021224 */ /* 0x001fe400078e001b */
[----:B------:R-:W-:-:S05]  /*154d0*/  @P1 IMAD.MOV.U32 R3, RZ, RZ, R28 ;  /* 0x000000ffff031224 */ /* 0x000fca00078e001c */
[----:B------:R3:W4:Y:S01]  /*154e0*/  @P1 LDG.E.U8 R22, desc[UR20][R2.64] ;  /* 0x0000001402161981 */ /* 0x000722000c1e1100 */
[----:B------:R-:W-:Y:S01]  /*154f0*/  ISETP.GT.AND P0, PT, R4, 0x1e, PT ;  /* 0x0000001e0400780c */ /* 0x000fe20003f04270 */
[----:B---3--:R-:W-:Y:S02]  /*15500*/  @P1 IMAD.MOV.U32 R2, RZ, RZ, R0 ;  /* 0x000000ffff021224 */ /* 0x008fe400078e0000 */
[----:B------:R-:W-:-:S05]  /*15510*/  @P1 IMAD.MOV.U32 R3, RZ, RZ, R26 ;  /* 0x000000ffff031224 */ /* 0x000fca00078e001a */
[----:B------:R2:W3:Y:S01]  /*15520*/  @P1 LDG.E.U8 R21, desc[UR20][R2.64] ;  /* 0x0000001402151981 */ /* 0x0004e2000c1e1100 */
[----:B------:R-:W-:-:S04]  /*15530*/  PRMT R20, RZ, 0x7610, R20 ;  /* 0x00007610ff147816 */ /* 0x000fc80000000014 */
[----:B--2---:R-:W-:Y:S02]  /*15540*/  @P0 IMAD.MOV.U32 R2, RZ, RZ, R24 ;  /* 0x000000ffff020224 */ /* 0x004fe400078e0018 */
[----:B----4-:R-:W-:Y:S01]  /*15550*/  @P0 IMAD.MOV.U32 R3, RZ, RZ, R25 ;  /* 0x000000ffff030224 */ /* 0x010fe200078e0019 */
[----:B------:R0:W-:Y:S04]  /*15560*/  STL [R1+0x2324], R23 ;  /* 0x0023241701007387 */ /* 0x0001e80000100800 */
[----:B------:R-:W2:Y:S04]  /*15570*/  LDL R29, [R1+0xc98] ;  /* 0x000c9800011d7983 */ /* 0x000ea80000100800 */
[----:B------:R-:W4:Y:S04]  /*15580*/  LDL R28, [R1+0xc9c] ;  /* 0x000c9c00011c7983 */ /* 0x000f280000100800 */
[----:B------:R2:W4:Y:S04]  /*15590*/  @P0 LDG.E.U8 R20, desc[UR20][R2.64] ;  /* 0x0000001402140981 */ /* 0x000528000c1e1100 */
[----:B------:R1:W-:Y:S04]  /*155a0*/  STL [R1+0x2328], R22 ;  /* 0x0023281601007387 */ /* 0x0003e80000100800 */
[----:B------:R-:W4:Y:S04]  /*155b0*/  LDL R27, [R1+0xc90] ;  /* 0x000c9000011b7983 */ /* 0x000f280000100800 */
[----:B------:R-:W4:Y:S04]  /*155c0*/  LDL R0, [R1+0xc94] ;  /* 0x000c940001007983 */ /* 0x000f280000100800 */
[----:B---3--:R3:W-:Y:S04]  /*155d0*/  STL [R1+0x232c], R21 ;  /* 0x00232c1501007387 */ /* 0x0087e80000100800 */
[----:B------:R-:W3:Y:S04]  /*155e0*/  LDL R26, [R1+0xc88] ;  /* 0x000c8800011a7983 */ /* 0x000ee80000100800 */
[----:B------:R-:W3:Y:S04]  /*155f0*/  LDL R25, [R1+0xc8c] ;  /* 0x000c8c0001197983 */ /* 0x000ee80000100800 */
[----:B------:R-:W3:Y:S04]  /*15600*/  LDL R24, [R1+0xc80] ;  /* 0x000c800001187983 */ /* 0x000ee80000100800 */
[----:B0-----:R-:W3:Y:S01]  /*15610*/  LDL R23, [R1+0xc84] ;  /* 0x000c840001177983 */ /* 0x001ee20000100800 */
[----:B------:R-:W-:Y:S01]  /*15620*/  PRMT R19, RZ, 0x7610, R19 ;  /* 0x00007610ff137816 */ /* 0x000fe20000000013 */
[----:B--2---:R-:W-:-:S02]  /*15630*/  @P0 IMAD.MOV.U32 R3, RZ, RZ, R29 ;  /* 0x000000ffff030224 */ /* 0x004fc400078e001d */
[----:B----4-:R-:W-:Y:S01]  /*15640*/  @P0 IMAD.MOV.U32 R2, RZ, RZ, R28 ;  /* 0x000000ffff020224 */ /* 0x010fe200078e001c */
[----:B------:R0:W-:Y:S04]  /*15650*/  STL [R1+0x22f8], R20 ;  /* 0x0022f81401007387 */ /* 0x0001e80000100800 */
[----:B-1----:R-:W2:Y:S04]  /*15660*/  LDL R22, [R1+0xc78] ;  /* 0x000c780001167983 */ /* 0x002ea80000100800 */
[----:B---3--:R-:W3:Y:S04]  /*15670*/  LDL R21, [R1+0xc7c] ;  /* 0x000c7c0001157983 */ /* 0x008ee80000100800 */
[----:B------:R1:W4:Y:S01]  /*15680*/  @P0 LDG.E.U8 R19, desc[UR20][R2.64] ;  /* 0x0000001402130981 */ /* 0x000322000c1e1100 */
[----:B------:R-:W-:-:S02]  /*15690*/  PRMT R18, RZ, 0x7610, R18 ;  /* 0x00007610ff127816 */ /* 0x000fc40000000012 */
[----:B------:R-:W-:Y:S01]  /*156a0*/  PRMT R17, RZ, 0x7610, R17 ;  /* 0x00007610ff117816 */ /* 0x000fe20000000011 */
[----:B-1----:R-:W-:Y:S02]  /*156b0*/  @P0 IMAD.MOV.U32 R3, RZ, RZ, R27 ;  /* 0x000000ffff030224 */ /* 0x002fe400078e001b */
[----:B------:R-:W-:-:S05]  /*156c0*/  @P0 IMAD.MOV.U32 R2, RZ, RZ, R0 ;  /* 0x000000ffff020224 */ /* 0x000fca00078e0000 */
[----:B------:R1:W4:Y:S01]  /*156d0*/  @P0 LDG.E.U8 R18, desc[UR20][R2.64] ;  /* 0x0000001402120981 */ /* 0x000322000c1e1100 */
[----:B------:R-:W-:Y:S01]  /*156e0*/  PRMT R16, RZ, 0x7610, R16 ;  /* 0x00007610ff107816 */ /* 0x000fe20000000010 */
[----:B-1----:R-:W-:Y:S02]  /*156f0*/  @P0 IMAD.MOV.U32 R3, RZ, RZ, R26 ;  /* 0x000000ffff030224 */ /* 0x002fe400078e001a */
[----:B------:R-:W-:-:S05]  /*15700*/  @P0 IMAD.MOV.U32 R2, RZ, RZ, R25 ;  /* 0x000000ffff020224 */ /* 0x000fca00078e0019 */
[----:B------:R1:W4:Y:S02]  /*15710*/  @P0 LDG.E.U8 R17, desc[UR20][R2.64] ;  /* 0x0000001402110981 */ /* 0x000324000c1e1100 */
[----:B-1----:R-:W-:Y:S02]  /*15720*/  @P0 IMAD.MOV.U32 R2, RZ, RZ, R23 ;  /* 0x000000ffff020224 */ /* 0x002fe400078e0017 */
[----:B------:R-:W-:-:S05]  /*15730*/  @P0 IMAD.MOV.U32 R3, RZ, RZ, R24 ;  /* 0x000000ffff030224 */ /* 0x000fca00078e0018 */
[----:B------:R2:W4:Y:S01]  /*15740*/  @P0 LDG.E.U8 R16, desc[UR20][R2.64] ;  /* 0x0000001402100981 */ /* 0x000522000c1e1100 */
[----:B------:R-:W-:Y:S01]  /*15750*/  PRMT R15, RZ, 0x7610, R15 ;  /* 0x00007610ff0f7816 */ /* 0x000fe2000000000f */
[----:B--2---:R-:W-:Y:S02]  /*15760*/  @P0 IMAD.MOV.U32 R3, RZ, RZ, R22 ;  /* 0x000000ffff030224 */ /* 0x004fe400078e0016 */
[----:B---3--:R-:W-:Y:S01]  /*15770*/  @P0 IMAD.MOV.U32 R2, RZ, RZ, R21 ;  /* 0x000000ffff020224 */ /* 0x008fe200078e0015 */
[----:B----4-:R1:W-:Y:S04]  /*15780*/  STL [R1+0x22fc], R19 ;  /* 0x0022fc1301007387 */ /* 0x0103e80000100800 */
[----:B------:R-:W2:Y:S04]  /*15790*/  LDL R0, [R1+0xc74] ;  /* 0x000c740001007983 */ /* 0x000ea80000100800 */
[----:B0-----:R-:W3:Y:S04]  /*157a0*/  LDL R20, [R1+0xc70] ;  /* 0x000c700001147983 */ /* 0x001ee80000100800 */
[----:B------:R2:W4:Y:S04]  /*157b0*/  @P0 LDG.E.U8 R15, desc[UR20][R2.64] ;  /* 0x00000014020f0981 */ /* 0x000528000c1e1100 */
[----:B------:R0:W-:Y:S04]  /*157c0*/  STL [R1+0x2300], R18 ;  /* 0x0023001201007387 */ /* 0x0001e80000100800 */
[----:B------:R0:W-:Y:S04]  /*157d0*/  STL [R1+0x2304], R17 ;  /* 0x0023041101007387 */ /* 0x0001e80000100800 */
[----:B-1----:R-:W3:Y:S04]  /*157e0*/  LDL R19, [R1+0xc68] ;  /* 0x000c680001137983 */ /* 0x002ee80000100800 */
[----:B0-----:R-:W3:Y:S04]  /*157f0*/  LDL R18, [R1+0xc6c] ;  /* 0x000c6c0001127983 */ /* 0x001ee80000100800 */
[----:B------:R0:W-:Y:S04]  /*15800*/  STL [R1+0x2308], R16 ;  /* 0x0023081001007387 */ /* 0x0001e80000100800 */
[----:B------:R-:W3:Y:S04]  /*15810*/  LDL R17, [R1+0xc60] ;  /* 0x000c600001117983 */ /* 0x000ee80000100800 */
[----:B0-----:R-:W3:Y:S01]  /*15820*/  LDL R16, [R1+0xc64] ;  /* 0x000c640001107983 */ /* 0x001ee20000100800 */
[----:B--2---:R-:W-:-:S03]  /*15830*/  @P0 IMAD.MOV.U32 R2, RZ, RZ, R0 ;  /* 0x000000ffff020224 */ /* 0x004fc600078e0000 */
[----:B----4-:R0:W-:Y:S04]  /*15840*/  STL [R1+0x230c], R15 ;  /* 0x00230c0f01007387 */ /* 0x0101e80000100800 */
[----:B------:R-:W2:Y:S04]  /*15850*/  LDL R0, [R1+0xc5c] ;  /* 0x000c5c0001007983 */ /* 0x000ea80000100800 */
[----:B0-----:R-:W4:Y:S01]  /*15860*/  LDL R15, [R1+0xc58] ;  /* 0x000c5800010f7983 */ /* 0x001f220000100800 */
[----:B------:R-:W-:Y:S01]  /*15870*/  PRMT R14, RZ, 0x7610, R14 ;  /* 0x00007610ff0e7816 */ /* 0x000fe2000000000e */
[----:B---3--:R-:W-:Y:S01]  /*15880*/  @P0 IMAD.MOV.U32 R3, RZ, RZ, R20 ;  /* 0x000000ffff030224 */ /* 0x008fe200078e0014 */
[----:B------:R-:W-:-:S04]  /*15890*/  ISETP.GT.AND P1, PT, R4, 0x1f, PT ;  /* 0x0000001f0400780c */ /* 0x000fc80003f24270 */
[----:B------:R0:W3:Y:S01]  /*158a0*/  @P0 LDG.E.U8 R14, desc[UR20][R2.64] ;  /* 0x00000014020e0981 */ /* 0x0000e2000c1e1100 */
[----:B------:R-:W-:Y:S02]  /*158b0*/  PRMT R13, RZ, 0x7610, R13 ;  /* 0x00007610ff0d7816 */ /* 0x000fe4000000000d */
[----:B------:R-:W-:Y:S01]  /*158c0*/  PRMT R12, RZ, 0x7610, R12 ;  /* 0x00007610ff0c7816 */ /* 0x000fe2000000000c */
[----:B0-----:R-:W-:Y:S02]  /*158d0*/  @P0 IMAD.MOV.U32 R3, RZ, RZ, R19 ;  /* 0x000000ffff030224 */ /* 0x001fe400078e0013 */
[----:B------:R-:W-:-:S05]  /*158e0*/  @P0 IMAD.MOV.U32 R2, RZ, RZ, R18 ;  /* 0x000000ffff020224 */ /* 0x000fca00078e0012 */
[----:B------:R0:W3:Y:S02]  /*158f0*/  @P0 LDG.E.U8 R13, desc[UR20][R2.64] ;  /* 0x00000014020d0981 */ /* 0x0000e4000c1e1100 */
[----:B0-----:R-:W-:Y:S02]  /*15900*/  @P1 IMAD.MOV.U32 R3, RZ, RZ, R17 ;  /* 0x000000ffff031224 */ /* 0x001fe400078e0011 */
[----:B------:R-:W-:-:S05]  /*15910*/  @P1 IMAD.MOV.U32 R2, RZ, RZ, R16 ;  /* 0x000000ffff021224 */ /* 0x000fca00078e0010 */
[----:B------:R2:W3:Y:S01]  /*15920*/  @P1 LDG.E.U8 R12, desc[UR20][R2.64] ;  /* 0x00000014020c1981 */ /* 0x0004e2000c1e1100 */
[----:B------:R-:W-:Y:S01]  /*15930*/  PRMT R11, RZ, 0x7610, R11 ;  /* 0x00007610ff0b7816 */ /* 0x000fe2000000000b */
[----:B--2---:R-:W-:Y:S02]  /*15940*/  @P1 IMAD.MOV.U32 R2, RZ, RZ, R0 ;  /* 0x000000ffff021224 */ /* 0x004fe400078e0000 */
[----:B----4-:R-:W-:-:S05]  /*15950*/  @P1 IMAD.MOV.U32 R3, RZ, RZ, R15 ;  /* 0x000000ffff031224 */ /* 0x010fca00078e000f */
[----:B------:R-:W2:Y:S04]  /*15960*/  @P1 LDG.E.U8 R11, desc[UR20][R2.64] ;  /* 0x00000014020b1981 */ /* 0x000ea8000c1e1100 */
[----:B---3--:R0:W-:Y:S04]  /*15970*/  STL [R1+0x2330], R14 ;  /* 0x0023300e01007387 */ /* 0x0081e80000100800 */
[----:B------:R-:W3:Y:S04]  /*15980*/  LDL R21, [R1+0xc50] ;  /* 0x000c500001157983 */ /* 0x000ee80000100800 */
[----:B------:R-:W4:Y:S04]  /*15990*/  LDL R20, [R1+0xc54] ;  /* 0x000c540001147983 */ /* 0x000f280000100800 */
[----:B------:R1:W-:Y:S04]  /*159a0*/  STL [R1+0x2334], R13 ;  /* 0x0023340d01007387 */ /* 0x0003e80000100800 */
[----:B------:R-:W3:Y:S04]  /*159b0*/  LDL R19, [R1+0xc48] ;  /* 0x000c480001137983 */ /* 0x000ee80000100800 */
[----:B------:R-:W3:Y:S04]  /*159c0*/  LDL R18, [R1+0xc4c] ;  /* 0x000c4c0001127983 */ /* 0x000ee80000100800 */
[----:B------:R-:W3:Y:S04]  /*159d0*/  LDL R16, [R1+0xc44] ;  /* 0x000c440001107983 */ /* 0x000ee80000100800 */
[----:B------:R1:W-:Y:S04]  /*159e0*/  STL [R1+0x22ac], R12 ;  /* 0x0022ac0c01007387 */ /* 0x0003e80000100800 */
[----:B------:R-:W3:Y:S04]  /*159f0*/  LDL R17, [R1+0xc40] ;  /* 0x000c400001117983 */ /* 0x000ee80000100800 */
[----:B------:R-:W3:Y:S04]  /*15a00*/  LDL R15, [R1+0xc38] ;  /* 0x000c3800010f7983 */ /* 0x000ee80000100800 */
[----:B0-----:R-:W3:Y:S04]  /*15a10*/  LDL R14, [R1+0xc3c] ;  /* 0x000c3c00010e7983 */ /* 0x001ee80000100800 */
[----:B------:R-:W3:Y:S04]  /*15a20*/  LDL R0, [R1+0xc34] ;  /* 0x000c340001007983 */ /* 0x000ee80000100800 */
[----:B--2---:R0:W-:Y:S04]  /*15a30*/  STL [R1+0x22b0], R11 ;  /* 0x0022b00b01007387 */ /* 0x0041e80000100800 */
[----:B-1----:R-:W2:Y:S04]  /*15a40*/  LDL R13, [R1+0xc30] ;  /* 0x000c3000010d7983 */ /* 0x002ea80000100800 */
[----:B------:R-:W2:Y:S04]  /*15a50*/  LDL R12, [R1+0xc28] ;  /* 0x000c2800010c7983 */ /* 0x000ea80000100800 */
[----:B0-----:R-:W2:Y:S01]  /*15a60*/  LDL R11, [R1+0xc2c] ;  /* 0x000c2c00010b7983 */ /* 0x001ea20000100800 */
[----:B------:R-:W-:Y:S01]  /*15a70*/  PRMT R10, RZ, 0x7610, R10 ;  /* 0x00007610ff0a7816 */ /* 0x000fe2000000000a */
[----:B----4-:R-:W-:-:S02]  /*15a80*/  @P1 IMAD.MOV.U32 R2, RZ, RZ, R20 ;  /* 0x000000ffff021224 */ /* 0x010fc400078e0014 */
[----:B---3--:R-:W-:-:S05]  /*15a90*/  @P1 IMAD.MOV.U32 R3, RZ, RZ, R21 ;  /* 0x000000ffff031224 */ /* 0x008fca00078e0015 */
[----:B------:R0:W3:Y:S01]  /*15aa0*/  @P1 LDG.E.U8 R10, desc[UR20][R2.64] ;  /* 0x00000014020a1981 */ /* 0x0000e2000c1e1100 */
[----:B------:R-:W-:Y:S02]  /*15ab0*/  PRMT R9, RZ, 0x7610, R9 ;  /* 0x00007610ff097816 */ /* 0x000fe40000000009 */
[----:B------:R-:W-:Y:S01]  /*15ac0*/  PRMT R8, RZ, 0x7610, R8 ;  /* 0x00007610ff087816 */ /* 0x000fe20000000008 */
[----:B0-----:R-:W-:Y:S02]  /*15ad0*/  @P1 IMAD.MOV.U32 R2, RZ, RZ, R18 ;  /* 0x000000ffff021224 */ /* 0x001fe400078e0012 */
[----:B------:R-:W-:-:S05]  /*15ae0*/  @P1 IMAD.MOV.U32 R3, RZ, RZ, R19 ;  /* 0x000000ffff031224 */ /* 0x000fca00078e0013 */
[----:B------:R0:W4:Y:S01]  /*15af0*/  @P1 LDG.E.U8 R9, desc[UR20][R2.64] ;  /* 0x0000001402091981 */ /* 0x000122000c1e1100 */
        /* <DEDUP_REMOVED lines=10> */
[----:B--2---:R-:W-:-:S05]  /*15ba0*/  @P1 IMAD.MOV.U32 R3, RZ, RZ, R13 ;  /* 0x000000ffff031224 */ /* 0x004fca00078e000d */
[----:B------:R0:W2:Y:S02]  /*15bb0*/  @P1 LDG.E.U8 R6, desc[UR20][R2.64] ;  /* 0x0000001402061981 */ /* 0x0000a4000c1e1100 */
[----:B0-----:R-:W-:Y:S02]  /*15bc0*/  @P1 IMAD.MOV.U32 R2, RZ, RZ, R11 ;  /* 0x000000ffff021224 */ /* 0x001fe400078e000b */
[----:B------:R-:W-:-:S05]  /*15bd0*/  @P1 IMAD.MOV.U32 R3, RZ, RZ, R12 ;  /* 0x000000ffff031224 */ /* 0x000fca00078e000c */
[----:B------:R-:W2:Y:S04]  /*15be0*/  @P1 LDG.E.U8 R5, desc[UR20][R2.64] ;  /* 0x0000001402051981 */ /* 0x000ea8000c1e1100 */
[----:B---3--:R-:W-:Y:S04]  /*15bf0*/  STL [R1+0x22b4], R10 ;  /* 0x0022b40a01007387 */ /* 0x008fe80000100800 */
[----:B------:R-:W3:Y:S01]  /*15c00*/  LDL.LU R28, [R1+0xbb4] ;  /* 0x000bb400011c7983 */ /* 0x000ee20000300800 */
[----:B------:R-:W0:Y:S01]  /*15c10*/  S2R R0, SR_TID.X ;  /* 0x0000000000007919 */ /* 0x000e220000002100 */
[----:B------:R-:W1:Y:S01]  /*15c20*/  S2R R29, SR_TID.X ;  /* 0x00000000001d7919 */ /* 0x000e620000002100 */
[----:B------:R-:W-:Y:S06]  /*15c30*/  BAR.SYNC.DEFER_BLOCKING 0x0 ;  /* 0x0000000000007b1d */ /* 0x000fec0000010000 */
[----:B----4-:R-:W-:Y:S04]  /*15c40*/  STL [R1+0x22b8], R9 ;  /* 0x0022b80901007387 */ /* 0x010fe80000100800 */
[----:B------:R-:W-:Y:S04]  /*15c50*/  STL [R1+0x22bc], R8 ;  /* 0x0022bc0801007387 */ /* 0x000fe80000100800 */
[----:B------:R-:W-:Y:S04]  /*15c60*/  STL [R1+0x22c0], R7 ;  /* 0x0022c00701007387 */ /* 0x000fe80000100800 */
[----:B--2---:R-:W-:Y:S04]  /*15c70*/  STL [R1+0x22c4], R6 ;  /* 0x0022c40601007387 */ /* 0x004fe80000100800 */
[----:B------:R-:W-:Y:S04]  /*15c80*/  STL [R1+0x22c8], R5 ;  /* 0x0022c80501007387 */ /* 0x000fe80000100800 */
[----:B------:R-:W2:Y:S04]  /*15c90*/  LDL.LU R25, [R1+0xbb0] ;  /* 0x000bb00001197983 */ /* 0x000ea80000300800 */
[----:B------:R-:W4:Y:S04]  /*15ca0*/  LDL.LU R26, [R1+0xbac] ;  /* 0x000bac00011a7983 */ /* 0x000f280000300800 */
[----:B------:R-:W4:Y:S01]  /*15cb0*/  LDL.LU R27, [R1+0xba8] ;  /* 0x000ba800011b7983 */ /* 0x000f220000300800 */
[----:B0-----:R-:W-:-:S03]  /*15cc0*/  LOP3.LUT R0, R0, 0x1f, RZ, 0xc0, !PT ;  /* 0x0000001f00007812 */ /* 0x001fc600078ec0ff */
[----:B------:R-:W-:Y:S04]  /*15cd0*/  STL [R1+0x2284], R4 ;  /* 0x0022840401007387 */ /* 0x000fe80000100800 */
[----:B------:R-:W-:Y:S04]  /*15ce0*/  STL [R1+0x228c], R4 ;  /* 0x00228c0401007387 */ /* 0x000fe80000100800 */
[----:B-1----:R-:W-:Y:S04]  /*15cf0*/  STL [R1+0x2348], R29 ;  /* 0x0023481d01007387 */ /* 0x002fe80000100800 */
[----:B------:R-:W-:Y:S01]  /*15d00*/  STL [R1+0x2298], R4 ;  /* 0x0022980401007387 */ /* 0x000fe20000100800 */
[----:B------:R-:W-:-:S03]  /*15d10*/  ISETP.GE.AND P0, PT, R0, R4, PT ;  /* 0x000000040000720c */ /* 0x000fc60003f06270 */
[----:B------:R0:W-:Y:S01]  /*15d20*/  STL [R1+0x22cc], R4 ;  /* 0x0022cc0401007387 */ /* 0x0001e20000100800 */
[----:B------:R-:W-:-:S03]  /*15d30*/  LOP3.LUT R0, R29, 0x3f, RZ, 0xc0, !PT ;  /* 0x0000003f1d007812 */ /* 0x000fc600078ec0ff */
[----:B0-----:R-:W4:Y:S04]  /*15d40*/  LDL.LU R4, [R1+0xba4] ;  /* 0x000ba40001047983 */ /* 0x001f280000300800 */
[----:B------:R-:W4:Y:S04]  /*15d50*/  LDL.LU R29, [R1+0xba0] ;  /* 0x000ba000011d7983 */ /* 0x000f280000300800 */
        /* <DEDUP_REMOVED lines=16> */
[----:B---3--:R0:W-:Y:S04]  /*15e60*/  STS.U8 [R0+UR4], R28 ;  /* 0x0000001c00007988 */ /* 0x0081e80008000004 */
[----:B------:R-:W3:Y:S04]  /*15e70*/  LDL.LU R19, [R1+0x99c] ;  /* 0x00099c0001137983 */ /* 0x000ee80000300800 */
[----:B0-----:R-:W3:Y:S04]  /*15e80*/  LDL.LU R28, [R1+0x998] ;  /* 0x00099800011c7983 */ /* 0x001ee80000300800 */
[----:B------:R-:W3:Y:S04]  /*15e90*/  LDL.LU R20, [R1+0x8b4] ;  /* 0x0008b40001147983 */ /* 0x000ee80000300800 */
[----:B------:R-:W3:Y:S04]  /*15ea0*/  LDL.LU R21, [R1+0x8b0] ;  /* 0x0008b00001157983 */ /* 0x000ee80000300800 */
[----:B------:R-:W3:Y:S04]  /*15eb0*/  LDL.LU R22, [R1+0x8ac] ;  /* 0x0008ac0001167983 */ /* 0x000ee80000300800 */
[----:B------:R-:W3:Y:S04]  /*15ec0*/  LDL.LU R23, [R1+0x8a8] ;  /* 0x0008a80001177983 */ /* 0x000ee80000300800 */
[----:B------:R-:W3:Y:S04]  /*15ed0*/  LDL.LU R24, [R1+0x8a4] ;  /* 0x0008a40001187983 */ /* 0x000ee80000300800 */
[----:B--2---:R0:W-:Y:S04]  /*15ee0*/  STS.U8 [R0+UR4+0x40], R25 ;  /* 0x0000401900007988 */ /* 0x0041e80008000004 */
[----:B0-----:R-:W2:Y:S04]  /*15ef0*/  LDL.LU R25, [R1+0x8a0] ;  /* 0x0008a00001197983 */ /* 0x001ea80000300800 */
[----:B----4-:R0:W-:Y:S04]  /*15f00*/  STS.U8 [R0+UR4+0x80], R26 ;  /* 0x0000801a00007988 */ /* 0x0101e80008000004 */
[----:B------:R1:W-:Y:S04]  /*15f10*/  STS.U8 [R0+UR4+0xc0], R27 ;  /* 0x0000c01b00007988 */ /* 0x0003e80008000004 */
[----:B------:R-:W-:Y:S04]  /*15f20*/  STS.U8 [R0+UR4+0x100], R4 ;  /* 0x0001000400007988 */ /* 0x000fe80008000004 */
        /* <DEDUP_REMOVED lines=17> */
[----:B---3--:R-:W-:Y:S04]  /*16040*/  STS.U8 [R0+UR4+0x2180], R19 ;  /* 0x0021801300007988 */ /* 0x008fe80008000004 */
[----:B0-----:R-:W3:Y:S04]  /*16050*/  LDL.LU R26, [R1+0x89c] ;  /* 0x00089c00011a7983 */ /* 0x001ee80000300800 */
[----:B-1----:R-:W4:Y:S04]  /*16060*/  LDL.LU R27, [R1+0x898] ;  /* 0x00089800011b7983 */ /* 0x002f280000300800 */
[----:B------:R0:W-:Y:S02]  /*16070*/  STS.U8 [R0+UR4+0x21c0], R28 ;  /* 0x0021c01c00007988 */ /* 0x0001e40008000004 */
[----:B0-----:R-:W0:Y:S02]  /*16080*/  S2R R28, SR_TID.X ;  /* 0x00000000001c7919 */ /* 0x001e240000002100 */
[----:B------:R-:W-:Y:S04]  /*16090*/  STS.U8 [R0+UR4+0x3040], R20 ;  /* 0x0030401400007988 */ /* 0x000fe80008000004 */
[----:B------:R-:W-:Y:S04]  /*160a0*/  STS.U8 [R0+UR4+0x3000], R21 ;  /* 0x0030001500007988 */ /* 0x000fe80008000004 */
[----:B------:R-:W-:Y:S04]  /*160b0*/  STS.U8 [R0+UR4+0x30c0], R22 ;  /* 0x0030c01600007988 */ /* 0x000fe80008000004 */
[----:B------:R-:W-:Y:S04]  /*160c0*/  STS.U8 [R0+UR4+0x3080], R23 ;  /* 0x0030801700007988 */ /* 0x000fe80008000004 */
[----:B------:R1:W-:Y:S01]  /*160d0*/  STS.U8 [R0+UR4+0x3140], R24 ;  /* 0x0031401800007988 */ /* 0x0003e20008000004 */
[----:B0-----:R-:W-:-:S05]  /*160e0*/  LOP3.LUT R28, R28, 0x3f, RZ, 0xc0, !PT ;  /* 0x0000003f1c1c7812 */ /* 0x001fca00078ec0ff */
[----:B------:R-:W-:Y:S04]  /*160f0*/  STL [R1+0x236c], R28 ;  /* 0x00236c1c01007387 */ /* 0x000fe80000100800 */
[----:B-1----:R-:W4:Y:S04]  /*16100*/  LDL.LU R24, [R1+0xb94] ;  /* 0x000b940001187983 */ /* 0x002f280000300800 */
[----:B--2---:R0:W-:Y:S02]  /*16110*/  STS.U8 [R0+UR4+0x3100], R25 ;  /* 0x0031001900007988 */ /* 0x0041e40008000004 */
[----:B0-----:R-:W-:-:S02]  /*16120*/  LOP3.LUT R25, R28, 0x8, RZ, 0x3c, !PT ;  /* 0x000000081c197812 */ /* 0x001fc400078e3cff */
[----:B------:R-:W2:Y:S04]  /*16130*/  LDL.LU R28, [R1+0xb8c] ;  /* 0x000b8c00011c7983 */ /* 0x000ea80000300800 */
[----:B--2---:R0:W-:Y:S04]  /*16140*/  STL [R1+0x2370], R28 ;  /* 0x0023701c01007387 */ /* 0x0041e80000100800 */
[----:B0-----:R-:W2:Y:S04]  /*16150*/  LDL.LU R28, [R1+0xb90] ;  /* 0x000b9000011c7983 */ /* 0x001ea80000300800 */
[----:B------:R-:W2:Y:S04]  /*16160*/  LDL.LU R4, [R1+0xb84] ;  /* 0x000b840001047983 */ /* 0x000ea80000300800 */
        /* <DEDUP_REMOVED lines=19> */
[----:B---3--:R0:W-:Y:S04]  /*162a0*/  STS.U8 [R0+UR4+0x31c0], R26 ;  /* 0x0031c01a00007988 */ /* 0x0081e80008000004 */
[----:B------:R-:W3:Y:S04]  /*162b0*/  LDL.LU R21, [R1+0x894] ;  /* 0x0008940001157983 */ /* 0x000ee80000300800 */
[----:B----4-:R1:W-:Y:S04]  /*162c0*/  STS.U8 [R0+UR4+0x3180], R27 ;  /* 0x0031801b00007988 */ /* 0x0103e80008000004 */
[----:B------:R-:W-:Y:S04]  /*162d0*/  STS.U8 [R25+UR4+0x200], R24 ;  /* 0x0002001819007988 */ /* 0x000fe80008000004 */
[----:B0-----:R-:W4:Y:S04]  /*162e0*/  LDL.LU R26, [R1+0x890] ;  /* 0x00089000011a7983 */ /* 0x001f280000300800 */
[----:B------:R-:W4:Y:S04]  /*162f0*/  LDL.LU R22, [R1+0x88c] ;  /* 0x00088c0001167983 */ /* 0x000f280000300800 */
[----:B------:R-:W4:Y:S04]  /*16300*/  LDL.LU R23, [R1+0x888] ;  /* 0x0008880001177983 */ /* 0x000f280000300800 */
[----:B-1----:R-:W4:Y:S04]  /*16310*/  LDL.LU R27, [R1+0x884] ;  /* 0x00088400011b7983 */ /* 0x002f280000300800 */
[----:B------:R0:W-:Y:S04]  /*16320*/  STL [R1+0x2338], R0 ;  /* 0x0023380001007387 */ /* 0x0001e80000100800 */
[----:B0-----:R-:W3:Y:S04]  /*16330*/  LDL.LU R0, [R1+0xb88] ;  /* 0x000b880001007983 */ /* 0x001ee80000300800 */
[----:B------:R-:W4:Y:S04]  /*16340*/  LDL.LU R24, [R1+0x880] ;  /* 0x0008800001187983 */ /* 0x000f280000300800 */
[----:B--2---:R0:W-:Y:S04]  /*16350*/  STS.U8 [R25+UR4+0x240], R28 ;  /* 0x0002401c19007988 */ /* 0x0041e80008000004 */
[----:B0-----:R-:W2:Y:S04]  /*16360*/  LDL.LU R28, [R1+0x2370] ;  /* 0x00237000011c7983 */ /* 0x001ea80000300800 */
[----:B--2---:R0:W-:Y:S04]  /*16370*/  STS.U8 [R25+UR4+0x280], R28 ;  /* 0x0002801c19007988 */ /* 0x0041e80008000004 */
[----:B---3--:R-:W-:Y:S04]  /*16380*/  STS.U8 [R25+UR4+0x2c0], R0 ;  /* 0x0002c00019007988 */ /* 0x008fe80008000004 */
        /* <DEDUP_REMOVED lines=21> */
[----:B----4-:R1:W-:Y:S04]  /*164e0*/  STS.U8 [R25+UR4+0x3200], R26 ;  /* 0x0032001a19007988 */ /* 0x0103e80008000004 */
[----:B------:R-:W-:Y:S04]  /*164f0*/  STS.U8 [R25+UR4+0x32c0], R22 ;  /* 0x0032c01619007988 */ /* 0x000fe80008000004 */
[----:B0-----:R-:W2:Y:S04]  /*16500*/  LDL.LU R28, [R1+0x236c] ;  /* 0x00236c00011c7983 */ /* 0x001ea80000300800 */
[----:B------:R-:W-:Y:S04]  /*16510*/  STS.U8 [R25+UR4+0x3280], R23 ;  /* 0x0032801719007988 */ /* 0x000fe80008000004 */
[----:B------:R0:W-:Y:S04]  /*16520*/  STS.U8 [R25+UR4+0x3340], R27 ;  /* 0x0033401b19007988 */ /* 0x0001e80008000004 */
[----:B-1----:R-:W3:Y:S04]  /*16530*/  LDL.LU R26, [R1+0x87c] ;  /* 0x00087c00011a7983 */ /* 0x002ee80000300800 */
[----:B0-----:R-:W4:Y:S04]  /*16540*/  LDL.LU R27, [R1+0x878] ;  /* 0x00087800011b7983 */ /* 0x001f280000300800 */
[----:B------:R-:W2:Y:S04]  /*16550*/  LDL.LU R4, [R1+0xb70] ;  /* 0x000b700001047983 */ /* 0x000ea80000300800 */
[----:B------:R-:W-:Y:S04]  /*16560*/  STS.U8 [R25+UR4+0x3300], R24 ;  /* 0x0033001819007988 */ /* 0x000fe80008000004 */
        /* <DEDUP_REMOVED lines=20> */
[----:B------:R-:W2:Y:S01]  /*166b0*/  LDL.LU R20, [R1+0x964] ;  /* 0x0009640001147983 */ /* 0x000ea20000300800 */
[----:B------:R-:W-:-:S03]  /*166c0*/  LOP3.LUT R0, R28, 0x10, RZ, 0x3c, !PT ;  /* 0x000000101c007812 */ /* 0x000fc600078e3cff */
[----:B------:R-:W2:Y:S04]  /*166d0*/  LDL.LU R21, [R1+0x960] ;  /* 0x0009600001157983 */ /* 0x000ea80000300800 */
[----:B------:R-:W2:Y:S04]  /*166e0*/  LDL.LU R28, [R1+0x95c] ;  /* 0x00095c00011c7983 */ /* 0x000ea80000300800 */
[----:B------:R-:W2:Y:S04]  /*166f0*/  LDL.LU R22, [R1+0x958] ;  /* 0x0009580001167983 */ /* 0x000ea80000300800 */
[----:B---3--:R-:W-:Y:S04]  /*16700*/  STS.U8 [R25+UR4+0x33c0], R26 ;  /* 0x0033c01a19007988 */ /* 0x008fe80008000004 */
[----:B------:R-:W3:Y:S04]  /*16710*/  LDL.LU R23, [R1+0x874] ;  /* 0x0008740001177983 */ /* 0x000ee80000300800 */
[----:B------:R-:W3:Y:S04]  /*16720*/  LDL.LU R24, [R1+0x870] ;  /* 0x0008700001187983 */ /* 0x000ee80000300800 */
[----:B----4-:R0:W-:Y:S04]  /*16730*/  STS.U8 [R25+UR4+0x3380], R27 ;  /* 0x0033801b19007988 */ /* 0x0101e80008000004 */
[----:B0-----:R-:W4:Y:S04]  /*16740*/  LDL.LU R25, [R1+0x86c] ;  /* 0x00086c0001197983 */ /* 0x001f280000300800 */
[----:B------:R-:W4:Y:S04]  /*16750*/  LDL.LU R26, [R1+0x868] ;  /* 0x00086800011a7983 */ /* 0x000f280000300800 */
[----:B------:R-:W4:Y:S04]  /*16760*/  LDL.LU R27, [R1+0x864] ;  /* 0x00086400011b7983 */ /* 0x000f280000300800 */
[----:B--2---:R0:W-:Y:S04]  /*16770*/  STS.U8 [R0+UR4+0x400], R4 ;  /* 0x0004000400007988 */ /* 0x0041e80008000004 */
[----:B0-----:R-:W2:Y:S04]  /*16780*/  LDL.LU R4, [R1+0x2368] ;  /* 0x0023680001047983 */ /* 0x001ea80000300800 */
[----:B--2---:R-:W-:Y:S04]  /*16790*/  STS.U8 [R0+UR4+0x440], R4 ;  /* 0x0004400400007988 */ /* 0x004fe80008000004 */
        /* <DEDUP_REMOVED lines=23> */
[----:B------:R-:W-:Y:S04]  /*16910*/  STS.U8 [R0+UR4+0x3400], R24 ;  /* 0x0034001800007988 */ /* 0x000fe80008000004 */
[----:B----4-:R-:W-:Y:S04]  /*16920*/  STS.U8 [R0+UR4+0x34c0], R25 ;  /* 0x0034c01900007988 */ /* 0x010fe80008000004 */
[----:B------:R-:W-:Y:S04]  /*16930*/  STS.U8 [R0+UR4+0x3480], R26 ;  /* 0x0034801a00007988 */ /* 0x000fe80008000004 */
[----:B------:R0:W-:Y:S04]  /*16940*/  STS.U8 [R0+UR4+0x3540], R27 ;  /* 0x0035401b00007988 */ /* 0x0001e80008000004 */
[----:B0-----:R-:W2:Y:S04]  /*16950*/  LDL.LU R0, [R1+0xb50] ;  /* 0x000b500001007983 */ /* 0x001ea80000300800 */
[----:B--2---:R0:W-:Y:S04]  /*16960*/  STL [R1+0x2358], R0 ;  /* 0x0023580001007387 */ /* 0x0041e80000100800 */
[----:B0-----:R-:W2:Y:S04]  /*16970*/  LDL.LU R0, [R1+0x58] ;  /* 0x0000580001007983 */ /* 0x001ea80000300800 */
[----:B--2---:R0:W-:Y:S04]  /*16980*/  STL [R1+0x2360], R0 ;  /* 0x0023600001007387 */ /* 0x0041e80000100800 */
[----:B0-----:R-:W2:Y:S01]  /*16990*/  LDL.LU R0, [R1+0x5c] ;  /* 0x00005c0001007983 */ /* 0x001ea20000300800 */
[----:B------:R-:W0:Y:S03]  /*169a0*/  S2R R28, SR_TID.X ;  /* 0x00000000001c7919 */ /* 0x000e260000002100 */
[----:B--2---:R1:W-:Y:S04]  /*169b0*/  STL [R1+0x2364], R0 ;  /* 0x0023640001007387 */ /* 0x0043e80000100800 */
[----:B-1----:R-:W2:Y:S04]  /*169c0*/  LDL.LU R0, [R1+0x860] ;  /* 0x0008600001007983 */ /* 0x002ea80000300800 */
[----:B------:R-:W3:Y:S01]  /*169d0*/  LDL.LU R4, [R1+0xb4c] ;  /* 0x000b4c0001047983 */ /* 0x000ee20000300800 */
[----:B0-----:R-:W-:-:S02]  /*169e0*/  LOP3.LUT R29, R28, 0x3f, RZ, 0xc0, !PT ;  /* 0x0000003f1c1d7812 */ /* 0x001fc400078ec0ff */
[----:B------:R-:W-:Y:S01]  /*169f0*/  LOP3.LUT R13, R28, 0x3f, RZ, 0xc0, !PT ;  /* 0x0000003f1c0d7812 */ /* 0x000fe200078ec0ff */
[----:B---3--:R0:W-:Y:S04]  /*16a00*/  STL [R1+0x235c], R4 ;  /* 0x00235c0401007387 */ /* 0x0081e80000100800 */
[----:B------:R-:W3:Y:S04]  /*16a10*/  LDL.LU R5, [R1+0xb48] ;  /* 0x000b480001057983 */ /* 0x000ee80000300800 */
        /* <DEDUP_REMOVED lines=20> */
[----:B------:R-:W4:Y:S01]  /*16b60*/  LDL.LU R25, [R1+0x54] ;  /* 0x0000540001197983 */ /* 0x000f220000300800 */
[----:B0-----:R-:W-:-:S03]  /*16b70*/  LOP3.LUT R4, R29, 0x10, RZ, 0x3c, !PT ;  /* 0x000000101d047812 */ /* 0x001fc600078e3cff */
[----:B------:R-:W4:Y:S04]  /*16b80*/  LDL.LU R26, [R1+0x50] ;  /* 0x00005000011a7983 */ /* 0x000f280000300800 */
[----:B------:R-:W4:Y:S04]  /*16b90*/  LDL.LU R27, [R1+0x4c] ;  /* 0x00004c00011b7983 */ /* 0x000f280000300800 */
[----:B------:R-:W4:Y:S01]  /*16ba0*/  LDL.LU R28, [R1+0x48] ;  /* 0x00004800011c7983 */ /* 0x000f220000300800 */
[----:B------:R-:W-:-:S03]  /*16bb0*/  LOP3.LUT R29, R13, 0x18, RZ, 0x3c, !PT ;  /* 0x000000180d1d7812 */ /* 0x000fc600078e3cff */
[----:B------:R0:W-:Y:S04]  /*16bc0*/  STL [R1+0x2354], R13 ;  /* 0x0023540d01007387 */ /* 0x0001e80000100800 */
[----:B--2---:R1:W-:Y:S04]  /*16bd0*/  STS.U8 [R4+UR4+0x3500], R0 ;  /* 0x0035000004007988 */ /* 0x0043e80008000004 */
[----:B0-----:R-:W2:Y:S04]  /*16be0*/  LDL.LU R13, [R1+0xb54] ;  /* 0x000b5400010d7983 */ /* 0x001ea80000300800 */
[----:B-1----:R-:W3:Y:S04]  /*16bf0*/  LDL.LU R0, [R1+0x2364] ;  /* 0x0023640001007983 */ /* 0x002ee80000300800 */
[----:B---3--:R0:W-:Y:S04]  /*16c00*/  STS.U8 [R4+UR4+0x35c0], R0 ;  /* 0x0035c00004007988 */ /* 0x0081e80008000004 */
[----:B0-----:R-:W3:Y:S04]  /*16c10*/  LDL.LU R0, [R1+0x2360] ;  /* 0x0023600001007983 */ /* 0x001ee80000300800 */
[----:B---3--:R0:W-:Y:S04]  /*16c20*/  STS.U8 [R4+UR4+0x3580], R0 ;  /* 0x0035800004007988 */ /* 0x0081e80008000004 */
[----:B0-----:R-:W3:Y:S04]  /*16c30*/  LDL.LU R4, [R1+0x235c] ;  /* 0x00235c0001047983 */ /* 0x001ee80000300800 */
[----:B------:R-:W4:Y:S04]  /*16c40*/  LDL.LU R0, [R1+0x2358] ;  /* 0x0023580001007983 */ /* 0x000f280000300800 */
[----:B--2---:R0:W-:Y:S04]  /*16c50*/  STS.U8 [R29+UR4+0x600], R13 ;  /* 0x0006000d1d007988 */ /* 0x0041e80008000004 */
[----:B0-----:R-:W2:Y:S04]  /*16c60*/  LDL.LU R13, [R1+0x44] ;  /* 0x00004400010d7983 */ /* 0x001ea80000300800 */
[----:B----4-:R0:W-:Y:S04]  /*16c70*/  STS.U8 [R29+UR4+0x640], R0 ;  /* 0x000640001d007988 */ /* 0x0101e80008000004 */
[----:B0-----:R-:W4:Y:S04]  /*16c80*/  LDL.LU R0, [R1+0x38] ;  /* 0x0000380001007983 */ /* 0x001f280000300800 */
[----:B----4-:R0:W-:Y:S04]  /*16c90*/  STL [R1+0x234c], R0 ;  /* 0x00234c0001007387 */ /* 0x0101e80000100800 */
[----:B0-----:R-:W4:Y:S04]  /*16ca0*/  LDL.LU R0, [R1+0x3c] ;  /* 0x00003c0001007983 */ /* 0x001f280000300800 */
        /* <DEDUP_REMOVED lines=13> */
[----:B----4-:R0:W-:Y:S04]  /*16d80*/  STL [R1+0x2350], R0 ;  /* 0x0023500001007387 */ /* 0x0101e80000100800 */
[----:B0-----:R-:W3:Y:S04]  /*16d90*/  LDL.LU R0, [R1+0x40] ;  /* 0x0000400001007983 */ /* 0x001ee80000300800 */
        /* <DEDUP_REMOVED lines=12> */
[----:B------:R0:W-:Y:S04]  /*16e60*/  STS.U8 [R29+UR4+0x1780], R16 ;  /* 0x001780101d007988 */ /* 0x0001e80008000004 */
[----:B------:R-:W4:Y:S04]  /*16e70*/  LDL.LU R15, [R1+0xa24] ;  /* 0x000a2400010f7983 */ /* 0x000f280000300800 */
[----:B------:R1:W-:Y:S04]  /*16e80*/  STS.U8 [R29+UR4+0x2600], R17 ;  /* 0x002600111d007988 */ /* 0x0003e80008000004 */
[----:B------:R2:W-:Y:S04]  /*16e90*/  STS.U8 [R29+UR4+0x2640], R18 ;  /* 0x002640121d007988 */ /* 0x0005e80008000004 */
[----:B------:R2:W-:Y:S04]  /*16ea0*/  STS.U8 [R29+UR4+0x2680], R19 ;  /* 0x002680131d007988 */ /* 0x0005e80008000004 */
[----:B------:R2:W-:Y:S04]  /*16eb0*/  STS.U8 [R29+UR4+0x26c0], R20 ;  /* 0x0026c0141d007988 */ /* 0x0005e80008000004 */
[----:B------:R2:W-:Y:S04]  /*16ec0*/  STS.U8 [R29+UR4+0x2700], R21 ;  /* 0x002700151d007988 */ /* 0x0005e80008000004 */
[----:B0-----:R-:W4:Y:S04]  /*16ed0*/  LDL.LU R16, [R1+0xa20] ;  /* 0x000a200001107983 */ /* 0x001f280000300800 */
[----:B-1----:R-:W4:Y:S04]  /*16ee0*/  LDL.LU R17, [R1+0xa1c] ;  /* 0x000a1c0001117983 */ /* 0x002f280000300800 */
[----:B--2---:R-:W2:Y:S04]  /*16ef0*/  LDL.LU R18, [R1+0xa18] ;  /* 0x000a180001127983 */ /* 0x004ea80000300800 */
[----:B------:R-:W2:Y:S04]  /*16f00*/  LDL.LU R19, [R1+0x934] ;  /* 0x0009340001137983 */ /* 0x000ea80000300800 */
[----:B------:R-:W2:Y:S04]  /*16f10*/  LDL.LU R20, [R1+0x930] ;  /* 0x0009300001147983 */ /* 0x000ea80000300800 */
[----:B------:R0:W-:Y:S04]  /*16f20*/  STS.U8 [R29+UR4+0x2740], R22 ;  /* 0x002740161d007988 */ /* 0x0001e80008000004 */
[----:B------:R-:W2:Y:S04]  /*16f30*/  LDL.LU R21, [R1+0x92c] ;  /* 0x00092c0001157983 */ /* 0x000ea80000300800 */
[----:B------:R1:W-:Y:S04]  /*16f40*/  STS.U8 [R29+UR4+0x2780], R23 ;  /* 0x002780171d007988 */ /* 0x0003e80008000004 */
[----:B------:R1:W-:Y:S04]  /*16f50*/  STS.U8 [R29+UR4+0x27c0], R24 ;  /* 0x0027c0181d007988 */ /* 0x0003e80008000004 */
[----:B------:R1:W-:Y:S04]  /*16f60*/  STS.U8 [R29+UR4+0x3640], R25 ;  /* 0x003640191d007988 */ /* 0x0003e80008000004 */
[----:B------:R1:W-:Y:S04]  /*16f70*/  STS.U8 [R29+UR4+0x3600], R26 ;  /* 0x0036001a1d007988 */ /* 0x0003e80008000004 */
[----:B------:R1:W-:Y:S04]  /*16f80*/  STS.U8 [R29+UR4+0x36c0], R27 ;  /* 0x0036c01b1d007988 */ /* 0x0003e80008000004 */
[----:B0-----:R-:W2:Y:S04]  /*16f90*/  LDL.LU R22, [R1+0x928] ;  /* 0x0009280001167983 */ /* 0x001ea80000300800 */
[----:B-1----:R-:W2:Y:S04]  /*16fa0*/  LDL.LU R23, [R1+0x924] ;  /* 0x0009240001177983 */ /* 0x002ea80000300800 */
[----:B------:R-:W2:Y:S04]  /*16fb0*/  LDL.LU R24, [R1+0x920] ;  /* 0x0009200001187983 */ /* 0x000ea80000300800 */
[----:B------:R-:W2:Y:S04]  /*16fc0*/  LDL.LU R25, [R1+0x91c] ;  /* 0x00091c0001197983 */ /* 0x000ea80000300800 */
[----:B------:R-:W2:Y:S04]  /*16fd0*/  LDL.LU R26, [R1+0x918] ;  /* 0x00091800011a7983 */ /* 0x000ea80000300800 */
[----:B------:R0:W-:Y:S04]  /*16fe0*/  STS.U8 [R29+UR4+0x3680], R28 ;  /* 0x0036801c1d007988 */ /* 0x0001e80008000004 */
[----:B------:R-:W2:Y:S04]  /*16ff0*/  LDL.LU R27, [R1+0x34] ;  /* 0x00003400011b7983 */ /* 0x000ea80000300800 */
[----:B------:R1:W-:Y:S04]  /*17000*/  STS.U8 [R29+UR4+0x3740], R13 ;  /* 0x0037400d1d007988 */ /* 0x0003e80008000004 */
[----:B0-----:R-:W2:Y:S04]  /*17010*/  LDL.LU R28, [R1+0x30] ;  /* 0x00003000011c7983 */ /* 0x001ea80000300800 */
[----:B-1----:R-:W4:Y:S04]  /*17020*/  LDL.LU R13, [R1+0x2354] ;  /* 0x00235400010d7983 */ /* 0x002f280000300800 */
[----:B---3--:R0:W-:Y:S04]  /*17030*/  STS.U8 [R29+UR4+0x3700], R0 ;  /* 0x003700001d007988 */ /* 0x0081e80008000004 */
[----:B0-----:R-:W3:Y:S04]  /*17040*/  LDL.LU R0, [R1+0x2350] ;  /* 0x0023500001007983 */ /* 0x001ee80000300800 */
[----:B---3--:R0:W-:Y:S04]  /*17050*/  STS.U8 [R29+UR4+0x37c0], R0 ;  /* 0x0037c0001d007988 */ /* 0x0081e80008000004 */
[----:B0-----:R-:W3:Y:S01]  /*17060*/  LDL.LU R0, [R1+0x234c] ;  /* 0x00234c0001007983 */ /* 0x001ee20000300800 */
[----:B----4-:R-:W-:-:S03]  /*17070*/  LOP3.LUT R13, R13, 0x20, RZ, 0x3c, !PT ;  /* 0x000000200d0d7812 */ /* 0x010fc600078e3cff */
[----:B---3--:R0:W-:Y:S04]  /*17080*/  STS.U8 [R29+UR4+0x3780], R0 ;  /* 0x003780001d007988 */ /* 0x0081e80008000004 */
[----:B0-----:R-:W3:Y:S04]  /*17090*/  LDL.LU R29, [R1+0x2348] ;  /* 0x00234800011d7983 */ /* 0x001ee80000300800 */
[----:B------:R-:W-:Y:S04]  /*170a0*/  STS.U8 [R13+UR4+0x800], R4 ;  /* 0x000800040d007988 */ /* 0x000fe80008000004 */
[----:B------:R-:W-:Y:S04]  /*170b0*/  STS.U8 [R13+UR4+0x840], R5 ;  /* 0x000840050d007988 */ /* 0x000fe80008000004 */
[----:B------:R3:W-:Y:S02]  /*170c0*/  STS.U8 [R13+UR4+0x880], R2 ;  /* 0x000880020d007988 */ /* 0x0007e40008000004 */
[----:B---3--:R-:W-:-:S05]  /*170d0*/  LOP3.LUT R2, R29, 0x3f, RZ, 0xc0, !PT ;  /* 0x0000003f1d027812 */ /* 0x008fca00078ec0ff */
[----:B------:R0:W-:Y:S04]  /*170e0*/  STL [R1+0x2340], R2 ;  /* 0x0023400201007387 */ /* 0x0001e80000100800 */
[----:B0-----:R-:W3:Y:S04]  /*170f0*/  LDL.LU R2, [R1+0x28] ;  /* 0x0000280001027983 */ /* 0x001ee80000300800 */
        /* <DEDUP_REMOVED lines=10> */
[----:B---3--:R0:W-:Y:S04]  /*171a0*/  STL [R1+0x2344], R2 ;  /* 0x0023440201007387 */ /* 0x0081e80000100800 */
[----:B0-----:R-:W3:Y:S04]  /*171b0*/  LDL.LU R2, [R1+0x2c] ;  /* 0x00002c0001027983 */ /* 0x001ee80000300800 */
[----:B------:R-:W4:Y:S04]  /*171c0*/  LDL.LU R15, [R1+0x24] ;  /* 0x00002400010f7983 */ /* 0x000f280000300800 */
[----:B------:R-:W3:Y:S04]  /*171d0*/  LDL.LU R0, [R1+0x1c] ;  /* 0x00001c0001007983 */ /* 0x000ee80000300800 */
[----:B------:R-:W-:Y:S04]  /*171e0*/  STS.U8 [R13+UR4+0x1900], R16 ;  /* 0x001900100d007988 */ /* 0x000fe80008000004 */
[----:B------:R-:W-:Y:S04]  /*171f0*/  STS.U8 [R13+UR4+0x19c0], R17 ;  /* 0x0019c0110d007988 */ /* 0x000fe80008000004 */
        /* <DEDUP_REMOVED lines=12> */
[----:B0-----:R-:W2:Y:S04]  /*172c0*/  LDL.LU R0, [R1+0x20] ;  /* 0x0000200001007983 */ /* 0x001ea80000300800 */
[----:B------:R-:W3:Y:S04]  /*172d0*/  LDL.LU R14, [R1+0x18] ;  /* 0x00001800010e7983 */ /* 0x000ee80000300800 */
        /* <DEDUP_REMOVED lines=24> */
[----:B------:R0:W-:Y:S04]  /*17460*/  STS.U8 [R13+UR4+0x38c0], R2 ;  /* 0x0038c0020d007988 */ /* 0x0001e80008000004 */
[----:B0-----:R-:W4:Y:S04]  /*17470*/  LDL.LU R2, [R1+0x2344] ;  /* 0x0023440001027983 */ /* 0x001f280000300800 */
[----:B----4-:R0:W-:Y:S04]  /*17480*/  STS.U8 [R13+UR4+0x3880], R2 ;  /* 0x003880020d007988 */ /* 0x0101e80008000004 */
[----:B------:R-:W-:Y:S04]  /*17490*/  STS.U8 [R13+UR4+0x3940], R15 ;  /* 0x0039400f0d007988 */ /* 0x000fe80008000004 */
[----:B--2---:R1:W-:Y:S04]  /*174a0*/  STS.U8 [R13+UR4+0x3900], R0 ;  /* 0x003900000d007988 */ /* 0x0043e80008000004 */
[----:B0-----:R-:W2:Y:S04]  /*174b0*/  LDL.LU R2, [R1+0x2340] ;  /* 0x0023400001027983 */ /* 0x001ea80000300800 */
[----:B-1----:R-:W4:Y:S01]  /*174c0*/  LDL.LU R0, [R1+0x233c] ;  /* 0x00233c0001007983 */ /* 0x002f220000300800 */
[----:B--2---:R-:W-:-:S03]  /*174d0*/  LOP3.LUT R15, R2, 0x28, RZ, 0x3c, !PT ;  /* 0x00000028020f7812 */ /* 0x004fc600078e3cff */
[----:B----4-:R0:W-:Y:S04]  /*174e0*/  STS.U8 [R13+UR4+0x39c0], R0 ;  /* 0x0039c0000d007988 */ /* 0x0101e80008000004 */
[----:B---3--:R1:W-:Y:S04]  /*174f0*/  STS.U8 [R13+UR4+0x3980], R14 ;  /* 0x0039800e0d007988 */ /* 0x0083e80008000004 */
[----:B------:R2:W-:Y:S04]  /*17500*/  STS.U8 [R15+UR4+0xa00], R21 ;  /* 0x000a00150f007988 */ /* 0x0005e80008000004 */
[----:B------:R3:W-:Y:S04]  /*17510*/  STS.U8 [R15+UR4+0xa40], R22 ;  /* 0x000a40160f007988 */ /* 0x0007e80008000004 */
[----:B------:R4:W-:Y:S04]  /*17520*/  STS.U8 [R15+UR4+0xa80], R23 ;  /* 0x000a80170f007988 */ /* 0x0009e80008000004 */
[----:B0-----:R-:W4:Y:S04]  /*17530*/  LDL.LU R0, [R1+0x2338] ;  /* 0x0023380001007983 */ /* 0x001f280000300800 */
[----:B-1----:R-:W4:Y:S04]  /*17540*/  LDL.LU R13, [R1+0x2334] ;  /* 0x00233400010d7983 */ /* 0x002f280000300800 */
[----:B------:R-:W4:Y:S04]  /*17550*/  LDL.LU R14, [R1+0x2330] ;  /* 0x00233000010e7983 */ /* 0x000f280000300800 */
[----:B--2---:R-:W2:Y:S04]  /*17560*/  LDL.LU R21, [R1+0x232c] ;  /* 0x00232c0001157983 */ /* 0x004ea80000300800 */
[----:B---3--:R-:W3:Y:S04]  /*17570*/  LDL.LU R22, [R1+0x2328] ;  /* 0x0023280001167983 */ /* 0x008ee80000300800 */
[----:B----4-:R-:W4:Y:S04]  /*17580*/  LDL.LU R23, [R1+0x2324] ;  /* 0x0023240001177983 */ /* 0x010f280000300800 */
[----:B------:R0:W-:Y:S04]  /*17590*/  STS.U8 [R15+UR4+0xac0], R24 ;  /* 0x000ac0180f007988 */ /* 0x0001e80008000004 */
[----:B------:R1:W-:Y:S04]  /*175a0*/  STS.U8 [R15+UR4+0xb00], R25 ;  /* 0x000b00190f007988 */ /* 0x0003e80008000004 */
[----:B------:R1:W-:Y:S04]  /*175b0*/  STS.U8 [R15+UR4+0xb40], R26 ;  /* 0x000b401a0f007988 */ /* 0x0003e80008000004 */
[----:B------:R1:W-:Y:S04]  /*175c0*/  STS.U8 [R15+UR4+0xb80], R27 ;  /* 0x000b801b0f007988 */ /* 0x0003e80008000004 */
[----:B------:R1:W-:Y:S04]  /*175d0*/  STS.U8 [R15+UR4+0xbc0], R28 ;  /* 0x000bc01c0f007988 */ /* 0x0003e80008000004 */
[----:B0-----:R-:W2:Y:S04]  /*175e0*/  LDL.LU R24, [R1+0x2320] ;  /* 0x0023200001187983 */ /* 0x001ea80000300800 */
[----:B-1----:R-:W3:Y:S04]  /*175f0*/  LDL.LU R25, [R1+0x231c] ;  /* 0x00231c0001197983 */ /* 0x002ee80000300800 */
[----:B------:R-:W4:Y:S04]  /*17600*/  LDL.LU R26, [R1+0x2318] ;  /* 0x00231800011a7983 */ /* 0x000f280000300800 */
[----:B------:R-:W2:Y:S04]  /*17610*/  LDL.LU R27, [R1+0x2314] ;  /* 0x00231400011b7983 */ /* 0x000ea80000300800 */
[----:B------:R-:W3:Y:S04]  /*17620*/  LDL.LU R28, [R1+0x2310] ;  /* 0x00231000011c7983 */ /* 0x000ee80000300800 */
        /* <DEDUP_REMOVED lines=10> */
[----:B------:R0:W-:Y:S04]  /*176d0*/  STS.U8 [R15+UR4+0x2a80], R16 ;  /* 0x002a80100f007988 */ /* 0x0001e80008000004 */
[----:B------:R1:W-:Y:S04]  /*176e0*/  STS.U8 [R15+UR4+0x2ac0], R17 ;  /* 0x002ac0110f007988 */ /* 0x0003e80008000004 */
[----:B------:R1:W-:Y:S04]  /*176f0*/  STS.U8 [R15+UR4+0x2b00], R18 ;  /* 0x002b00120f007988 */ /* 0x0003e80008000004 */
[----:B------:R1:W-:Y:S04]  /*17700*/  STS.U8 [R15+UR4+0x2b40], R19 ;  /* 0x002b40130f007988 */ /* 0x0003e80008000004 */
[----:B------:R1:W-:Y:S04]  /*17710*/  STS.U8 [R15+UR4+0x2b80], R20 ;  /* 0x002b80140f007988 */ /* 0x0003e80008000004 */
[----:B0-----:R-:W4:Y:S04]  /*17720*/  LDL.LU R16, [R1+0xaf4] ;  /* 0x000af40001107983 */ /* 0x001f280000300800 */
[----:B-1----:R-:W4:Y:S04]  /*17730*/  LDL.LU R17, [R1+0xaf0] ;  /* 0x000af00001117983 */ /* 0x002f280000300800 */
        /* <DEDUP_REMOVED lines=14> */
[----:B0-----:R-:W4:Y:S04]  /*17820*/  LDL.LU R29, [R1+0x8dc] ;  /* 0x0008dc00011d7983 */ /* 0x001f280000300800 */
[----:B---3--:R0:W-:Y:S04]  /*17830*/  STS.U8 [R15+UR4+0x3a40], R28 ;  /* 0x003a401c0f007988 */ /* 0x0081e80008000004 */
[----:B--2---:R-:W-:Y:S04]  /*17840*/  STS.U8 [R15+UR4+0x3a00], R27 ;  /* 0x003a001b0f007988 */ /* 0x004fe80008000004 */
[----:B----4-:R-:W-:Y:S04]  /*17850*/  STS.U8 [R15+UR4+0x3ac0], R26 ;  /* 0x003ac01a0f007988 */ /* 0x010fe80008000004 */
[----:B------:R-:W-:Y:S04]  /*17860*/  STS.U8 [R15+UR4+0x3a80], R25 ;  /* 0x003a80190f007988 */ /* 0x000fe80008000004 */
[----:B0-----:R-:W2:Y:S04]  /*17870*/  LDL.LU R28, [R1+0x8d8] ;  /* 0x0008d800011c7983 */ /* 0x001ea80000300800 */
[----:B------:R0:W-:Y:S04]  /*17880*/  STL [R1+0x22d0], R27 ;  /* 0x0022d01b01007387 */ /* 0x0001e80000100800 */
[----:B------:R-:W-:Y:S04]  /*17890*/  STS.U8 [R15+UR4+0x3b40], R24 ;  /* 0x003b40180f007988 */ /* 0x000fe80008000004 */
[----:B------:R-:W-:Y:S04]  /*178a0*/  STS.U8 [R15+UR4+0x3b00], R23 ;  /* 0x003b00170f007988 */ /* 0x000fe80008000004 */
[----:B0-----:R-:W3:Y:S04]  /*178b0*/  LDL.LU R27, [R1+0x9e8] ;  /* 0x0009e800011b7983 */ /* 0x001ee80000300800 */
[----:B------:R0:W-:Y:S04]  /*178c0*/  STL [R1+0x22d4], R26 ;  /* 0x0022d41a01007387 */ /* 0x0001e80000100800 */
[----:B------:R-:W-:Y:S04]  /*178d0*/  STS.U8 [R15+UR4+0x3bc0], R22 ;  /* 0x003bc0160f007988 */ /* 0x000fe80008000004 */
[----:B------:R-:W-:Y:S04]  /*178e0*/  STS.U8 [R15+UR4+0x3b80], R21 ;  /* 0x003b80150f007988 */ /* 0x000fe80008000004 */
[----:B0-----:R-:W4:Y:S04]  /*178f0*/  LDL.LU R26, [R1+0x9ec] ;  /* 0x0009ec00011a7983 */ /* 0x001f280000300800 */
[----:B------:R0:W-:Y:S04]  /*17900*/  STL [R1+0x22d8], R25 ;  /* 0x0022d81901007387 */ /* 0x0001e80000100800 */
[----:B0-----:R-:W2:Y:S04]  /*17910*/  LDL.LU R25, [R1+0x9f0] ;  /* 0x0009f00001197983 */ /* 0x001ea80000300800 */
[----:B------:R0:W-:Y:S04]  /*17920*/  STL [R1+0x22dc], R24 ;  /* 0x0022dc1801007387 */ /* 0x0001e80000100800 */
[----:B0-----:R-:W3:Y:S04]  /*17930*/  LDL.LU R24, [R1+0x9f4] ;  /* 0x0009f40001187983 */ /* 0x001ee80000300800 */
[----:B------:R0:W-:Y:S04]  /*17940*/  STL [R1+0x22e0], R23 ;  /* 0x0022e01701007387 */ /* 0x0001e80000100800 */
[----:B0-----:R-:W4:Y:S04]  /*17950*/  LDL.LU R23, [R1+0xad8] ;  /* 0x000ad80001177983 */ /* 0x001f280000300800 */
[----:B------:R0:W-:Y:S04]  /*17960*/  STL [R1+0x22e4], R22 ;  /* 0x0022e41601007387 */ /* 0x0001e80000100800 */
[----:B0-----:R-:W2:Y:S04]  /*17970*/  LDL.LU R22, [R1+0xadc] ;  /* 0x000adc0001167983 */ /* 0x001ea80000300800 */
[----:B------:R-:W3:Y:S04]  /*17980*/  LDL.LU R15, [R1+0x230c] ;  /* 0x00230c00010f7983 */ /* 0x000ee80000300800 */
[----:B------:R0:W-:Y:S04]  /*17990*/  STL [R1+0x22e8], R21 ;  /* 0x0022e81501007387 */ /* 0x0001e80000100800 */
[----:B0-----:R-:W4:Y:S01]  /*179a0*/  LDL.LU R21, [R1+0xae0] ;  /* 0x000ae00001157983 */ /* 0x001f220000300800 */
[----:B------:R-:W-:-:S05]  /*179b0*/  LOP3.LUT R2, R2, 0x30, RZ, 0x3c, !PT ;  /* 0x0000003002027812 */ /* 0x000fca00078e3cff */
[----:B------:R0:W-:Y:S04]  /*179c0*/  STS.U8 [R2+UR4+0xc00], R16 ;  /* 0x000c001002007988 */ /* 0x0001e80008000004 */
[----:B------:R1:W-:Y:S04]  /*179d0*/  STS.U8 [R2+UR4+0xc40], R17 ;  /* 0x000c401102007988 */ /* 0x0003e80008000004 */
[----:B------:R1:W-:Y:S04]  /*179e0*/  STS.U8 [R2+UR4+0xc80], R18 ;  /* 0x000c801202007988 */ /* 0x0003e80008000004 */
[----:B------:R1:W-:Y:S04]  /*179f0*/  STS.U8 [R2+UR4+0xcc0], R19 ;  /* 0x000cc01302007988 */ /* 0x0003e80008000004 */
[----:B------:R1:W-:Y:S04]  /*17a00*/  STS.U8 [R2+UR4+0xd00], R20 ;  /* 0x000d001402007988 */ /* 0x0003e80008000004 */
[----:B0-----:R-:W3:Y:S04]  /*17a10*/  LDL.LU R16, [R1+0x2308] ;  /* 0x0023080001107983 */ /* 0x001ee80000300800 */
[----:B-1----:R-:W3:Y:S04]  /*17a20*/  LDL.LU R17, [R1+0x2304] ;  /* 0x0023040001117983 */ /* 0x002ee80000300800 */
[----:B------:R-:W3:Y:S04]  /*17a30*/  LDL.LU R18, [R1+0x2300] ;  /* 0x0023000001127983 */ /* 0x000ee80000300800 */
[----:B------:R-:W3:Y:S04]  /*17a40*/  LDL.LU R19, [R1+0x22fc] ;  /* 0x0022fc0001137983 */ /* 0x000ee80000300800 */
[----:B------:R-:W3:Y:S04]  /*17a50*/  LDL.LU R20, [R1+0x22f8] ;  /* 0x0022f80001147983 */ /* 0x000ee80000300800 */
[----:B----4-:R0:W-:Y:S04]  /*17a60*/  STS.U8 [R2+UR4+0xd40], R21 ;  /* 0x000d401502007988 */ /* 0x0101e80008000004 */
[----:B0-----:R-:W4:Y:S04]  /*17a70*/  LDL.LU R21, [R1+0xacc] ;  /* 0x000acc0001157983 */ /* 0x001f280000300800 */
[----:B----4-:R0:W-:Y:S04]  /*17a80*/  STL [R1+0x22ec], R21 ;  /* 0x0022ec1501007387 */ /* 0x0101e80000100800 */
[----:B0-----:R-:W4:Y:S04]  /*17a90*/  LDL.LU R21, [R1+0xad0] ;  /* 0x000ad00001157983 */ /* 0x001f280000300800 */
[----:B--2---:R-:W-:Y:S04]  /*17aa0*/  STS.U8 [R2+UR4+0xd80], R22 ;  /* 0x000d801602007988 */ /* 0x004fe80008000004 */
[----:B------:R-:W-:Y:S04]  /*17ab0*/  STS.U8 [R2+UR4+0xdc0], R23 ;  /* 0x000dc01702007988 */ /* 0x000fe80008000004 */
[----:B---3--:R-:W-:Y:S04]  /*17ac0*/  STS.U8 [R2+UR4+0x1c40], R24 ;  /* 0x001c401802007988 */ /* 0x008fe80008000004 */
[----:B----4-:R0:W-:Y:S04]  /*17ad0*/  STL [R1+0x22f0], R21 ;  /* 0x0022f01501007387 */ /* 0x0101e80000100800 */
[----:B0-----:R-:W2:Y:S04]  /*17ae0*/  LDL.LU R21, [R1+0xad4] ;  /* 0x000ad40001157983 */ /* 0x001ea80000300800 */
[----:B------:R0:W-:Y:S04]  /*17af0*/  STS.U8 [R2+UR4+0x1c00], R25 ;  /* 0x001c001902007988 */ /* 0x0001e80008000004 */
[----:B------:R1:W-:Y:S04]  /*17b00*/  STS.U8 [R2+UR4+0x1cc0], R26 ;  /* 0x001cc01a02007988 */ /* 0x0003e80008000004 */
[----:B------:R3:W-:Y:S04]  /*17b10*/  STS.U8 [R2+UR4+0x1c80], R27 ;  /* 0x001c801b02007988 */ /* 0x0007e80008000004 */
[----:B------:R4:W-:Y:S04]  /*17b20*/  STS.U8 [R2+UR4+0x1d40], R4 ;  /* 0x001d400402007988 */ /* 0x0009e80008000004 */
[----:B------:R4:W-:Y:S04]  /*17b30*/  STS.U8 [R2+UR4+0x1d00], R5 ;  /* 0x001d000502007988 */ /* 0x0009e80008000004 */
[----:B------:R-:W-:Y:S04]  /*17b40*/  STS.U8 [R2+UR4+0x1dc0], R3 ;  /* 0x001dc00302007988 */ /* 0x000fe80008000004 */
        /* <DEDUP_REMOVED lines=9> */
[----:B--2---:R2:W-:Y:S04]  /*17be0*/  STL [R1+0x22f4], R21 ;  /* 0x0022f41501007387 */ /* 0x0045e80000100800 */
[----:B------:R-:W2:Y:S04]  /*17bf0*/  LDL.LU R22, [R1+0xac8] ;  /* 0x000ac80001167983 */ /* 0x000ea80000300800 */
[----:B------:R-:W2:Y:S04]  /*17c00*/  LDL.LU R23, [R1+0xac4] ;  /* 0x000ac40001177983 */ /* 0x000ea80000300800 */
[----:B------:R-:W2:Y:S04]  /*17c10*/  LDL.LU R24, [R1+0xac0] ;  /* 0x000ac00001187983 */ /* 0x000ea80000300800 */
[----:B0-----:R-:W2:Y:S04]  /*17c20*/  LDL.LU R25, [R1+0xabc] ;  /* 0x000abc0001197983 */ /* 0x001ea80000300800 */
[----:B-1----:R-:W2:Y:S04]  /*17c30*/  LDL.LU R26, [R1+0xab8] ;  /* 0x000ab800011a7983 */ /* 0x002ea80000300800 */
[----:B---3--:R-:W3:Y:S04]  /*17c40*/  LDL.LU R27, [R1+0x9d4] ;  /* 0x0009d400011b7983 */ /* 0x008ee80000300800 */
[----:B----4-:R-:W4:Y:S04]  /*17c50*/  LDL.LU R4, [R1+0x9d0] ;  /* 0x0009d00001047983 */ /* 0x010f280000300800 */
[----:B------:R-:W4:Y:S04]  /*17c60*/  LDL.LU R5, [R1+0x9cc] ;  /* 0x0009cc0001057983 */ /* 0x000f280000300800 */
[----:B------:R-:W4:Y:S01]  /*17c70*/  LDL.LU R6, [R1+0x9c8] ;  /* 0x0009c80001067983 */ /* 0x000f220000300800 */
[----:B--2---:R-:W-:-:S03]  /*17c80*/  LOP3.LUT R21, R0, 0x30, RZ, 0x3c, !PT ;  /* 0x0000003000157812 */ /* 0x004fc600078e3cff */
[----:B------:R-:W2:Y:S04]  /*17c90*/  LDL.LU R7, [R1+0x9c4] ;  /* 0x0009c40001077983 */ /* 0x000ea80000300800 */
[----:B------:R-:W2:Y:S04]  /*17ca0*/  LDL.LU R8, [R1+0x9c0] ;  /* 0x0009c00001087983 */ /* 0x000ea80000300800 */
[----:B------:R-:W2:Y:S04]  /*17cb0*/  LDL.LU R9, [R1+0x9bc] ;  /* 0x0009bc0001097983 */ /* 0x000ea80000300800 */
[----:B------:R-:W-:Y:S04]  /*17cc0*/  STS.U8 [R21+UR4+0x3c40], R20 ;  /* 0x003c401415007988 */ /* 0x000fe80008000004 */
        /* <DEDUP_REMOVED lines=13> */
[----:B------:R0:W-:Y:S04]  /*17da0*/  STS.U8 [R21+UR4+0x3d80], R13 ;  /* 0x003d800d15007988 */ /* 0x0001e80008000004 */
[----:B0-----:R-:W3:Y:S01]  /*17db0*/  LDL.LU R21, [R1+0x22f4] ;  /* 0x0022f40001157983 */ /* 0x001ee20000300800 */
[----:B------:R-:W-:-:S05]  /*17dc0*/  LOP3.LUT R0, R0, 0x38, RZ, 0x3c, !PT ;  /* 0x0000003800007812 */ /* 0x000fca00078e3cff */
[----:B---3--:R0:W-:Y:S04]  /*17dd0*/  STS.U8 [R0+UR4+0xe00], R21 ;  /* 0x000e001500007988 */ /* 0x0081e80008000004 */
[----:B0-----:R-:W3:Y:S04]  /*17de0*/  LDL.LU R21, [R1+0x22f0] ;  /* 0x0022f00001157983 */ /* 0x001ee80000300800 */
[----:B---3--:R0:W-:Y:S04]  /*17df0*/  STS.U8 [R0+UR4+0xe40], R21 ;  /* 0x000e401500007988 */ /* 0x0081e80008000004 */
[----:B0-----:R-:W3:Y:S04]  /*17e00*/  LDL.LU R21, [R1+0x22ec] ;  /* 0x0022ec0001157983 */ /* 0x001ee80000300800 */
[----:B---3--:R0:W-:Y:S04]  /*17e10*/  STS.U8 [R0+UR4+0xe80], R21 ;  /* 0x000e801500007988 */ /* 0x0081e80008000004 */
[----:B------:R1:W-:Y:S04]  /*17e20*/  STS.U8 [R0+UR4+0xec0], R22 ;  /* 0x000ec01600007988 */ /* 0x0003e80008000004 */
[----:B------:R3:W-:Y:S04]  /*17e30*/  STS.U8 [R0+UR4+0xf00], R23 ;  /* 0x000f001700007988 */ /* 0x0007e80008000004 */
[----:B------:R4:W-:Y:S04]  /*17e40*/  STS.U8 [R0+UR4+0xf40], R24 ;  /* 0x000f401800007988 */ /* 0x0009e80008000004 */
[----:B------:R2:W-:Y:S04]  /*17e50*/  STS.U8 [R0+UR4+0xf80], R25 ;  /* 0x000f801900007988 */ /* 0x0005e80008000004 */
[----:B------:R2:W-:Y:S04]  /*17e60*/  STS.U8 [R0+UR4+0xfc0], R26 ;  /* 0x000fc01a00007988 */ /* 0x0005e80008000004 */
[----:B------:R2:W-:Y:S04]  /*17e70*/  STS.U8 [R0+UR4+0x1e40], R27 ;  /* 0x001e401b00007988 */ /* 0x0005e80008000004 */
[----:B0-----:R-:W2:Y:S04]  /*17e80*/  LDL.LU R21, [R1+0x22e8] ;  /* 0x0022e80001157983 */ /* 0x001ea80000300800 */
[----:B-1----:R-:W2:Y:S04]  /*17e90*/  LDL.LU R22, [R1+0x22e4] ;  /* 0x0022e40001167983 */ /* 0x002ea80000300800 */
[----:B---3--:R-:W3:Y:S04]  /*17ea0*/  LDL.LU R23, [R1+0x22e0] ;  /* 0x0022e00001177983 */ /* 0x008ee80000300800 */
[----:B----4-:R-:W4:Y:S04]  /*17eb0*/  LDL.LU R24, [R1+0x22dc] ;  /* 0x0022dc0001187983 */ /* 0x010f280000300800 */
[----:B--2---:R-:W2:Y:S04]  /*17ec0*/  LDL.LU R25, [R1+0x22d8] ;  /* 0x0022d80001197983 */ /* 0x004ea80000300800 */
[----:B------:R-:W3:Y:S04]  /*17ed0*/  LDL.LU R26, [R1+0x22d4] ;  /* 0x0022d400011a7983 */ /* 0x000ee80000300800 */
[----:B------:R0:W-:Y:S04]  /*17ee0*/  STS.U8 [R0+UR4+0x1e00], R4 ;  /* 0x001e000400007988 */ /* 0x0001e80008000004 */
[----:B------:R-:W4:Y:S04]  /*17ef0*/  LDL.LU R27, [R1+0x22d0] ;  /* 0x0022d000011b7983 */ /* 0x000f280000300800 */
        /* <DEDUP_REMOVED lines=8> */
[----:B------:R0:W-:Y:S04]  /*17f80*/  STS.U8 [R0+UR4+0x1f80], R10 ;  /* 0x001f800a00007988 */ /* 0x0001e80008000004 */
[----:B------:R-:W2:Y:S04]  /*17f90*/  LDL.LU R7, [R1+0x22c0] ;  /* 0x0022c00001077983 */ /* 0x000ea80000300800 */
[----:B------:R-:W3:Y:S04]  /*17fa0*/  LDL.LU R8, [R1+0x22bc] ;  /* 0x0022bc0001087983 */ /* 0x000ee80000300800 */
[----:B------:R-:W4:Y:S04]  /*17fb0*/  LDL.LU R9, [R1+0x22b8] ;  /* 0x0022b80001097983 */ /* 0x000f280000300800 */
[----:B------:R1:W-:Y:S04]  /*17fc0*/  STS.U8 [R0+UR4+0x2e00], R11 ;  /* 0x002e000b00007988 */ /* 0x0003e80008000004 */
[----:B------:R1:W-:Y:S04]  /*17fd0*/  STS.U8 [R0+UR4+0x2e40], R12 ;  /* 0x002e400c00007988 */ /* 0x0003e80008000004 */
[----:B------:R1:W-:Y:S04]  /*17fe0*/  STS.U8 [R0+UR4+0x2e80], R2 ;  /* 0x002e800200007988 */ /* 0x0003e80008000004 */
[----:B------:R1:W-:Y:S04]  /*17ff0*/  STS.U8 [R0+UR4+0x2ec0], R3 ;  /* 0x002ec00300007988 */ /* 0x0003e80008000004 */
[----:B0-----:R-:W2:Y:S04]  /*18000*/  LDL.LU R10, [R1+0x22b4] ;  /* 0x0022b400010a7983 */ /* 0x001ea80000300800 */
[----:B------:R0:W-:Y:S04]  /*18010*/  STS.U8 [R0+UR4+0x2f00], R29 ;  /* 0x002f001d00007988 */ /* 0x0001e80008000004 */
[----:B-1----:R-:W3:Y:S04]  /*18020*/  LDL.LU R11, [R1+0x22b0] ;  /* 0x0022b000010b7983 */ /* 0x002ee80000300800 */
[----:B------:R-:W4:Y:S04]  /*18030*/  LDL.LU R12, [R1+0x22ac] ;  /* 0x0022ac00010c7983 */ /* 0x000f280000300800 */
[----:B------:R1:W-:Y:S04]  /*18040*/  STS.U8 [R0+UR4+0x2f40], R28 ;  /* 0x002f401c00007988 */ /* 0x0003e80008000004 */
[----:B------:R-:W2:Y:S04]  /*18050*/  LDL R2, [R1+0x1408] ;  /* 0x0014080001027983 */ /* 0x000ea80000100800 */
[----:B------:R-:W2:Y:S04]  /*18060*/  LDL R3, [R1+0xc24] ;  /* 0x000c240001037983 */ /* 0x000ea80000100800 */
[----:B0-----:R-:W3:Y:S04]  /*18070*/  LDL.LU R29, [R1+0x22a8] ;  /* 0x0022a800011d7983 */ /* 0x001ee80000300800 */
[----:B-1----:R-:W4:Y:S04]  /*18080*/  LDL.LU R28, [R1+0x22a4] ;  /* 0x0022a400011c7983 */ /* 0x002f280000300800 */
[----:B----4-:R0:W-:Y:S04]  /*18090*/  STS.U8 [R0+UR4+0x2f80], R28 ;  /* 0x002f801c00007988 */ /* 0x0101e80008000004 */
[----:B---3--:R1:W-:Y:S04]  /*180a0*/  STS.U8 [R0+UR4+0x2fc0], R29 ;  /* 0x002fc01d00007988 */ /* 0x0083e80008000004 */
[----:B------:R-:W-:Y:S04]  /*180b0*/  STS.U8 [R0+UR4+0x3e40], R12 ;  /* 0x003e400c00007988 */ /* 0x000fe80008000004 */
[----:B------:R-:W-:Y:S04]  /*180c0*/  STS.U8 [R0+UR4+0x3e00], R11 ;  /* 0x003e000b00007988 */ /* 0x000fe80008000004 */
[----:B--2---:R-:W-:Y:S04]  /*180d0*/  STS.U8 [R0+UR4+0x3ec0], R10 ;  /* 0x003ec00a00007988 */ /* 0x004fe80008000004 */
[----:B------:R-:W-:Y:S04]  /*180e0*/  STS.U8 [R0+UR4+0x3e80], R9 ;  /* 0x003e800900007988 */ /* 0x000fe80008000004 */
[----:B------:R-:W-:Y:S04]  /*180f0*/  STS.U8 [R0+UR4+0x3f40], R8 ;  /* 0x003f400800007988 */ /* 0x000fe80008000004 */
[----:B------:R-:W-:Y:S04]  /*18100*/  STS.U8 [R0+UR4+0x3f00], R7 ;  /* 0x003f000700007988 */ /* 0x000fe80008000004 */
[----:B------:R-:W-:Y:S04]  /*18110*/  STS.U8 [R0+UR4+0x3fc0], R6 ;  /* 0x003fc00600007988 */ /* 0x000fe80008000004 */
[----:B------:R2:W-:Y:S01]  /*18120*/  STS.U8 [R0+UR4+0x3f80], R5 ;  /* 0x003f800500007988 */ /* 0x0005e20008000004 */
[----:B------:R-:W-:Y:S01]  /*18130*/  BAR.SYNC.DEFER_BLOCKING 0x0 ;  /* 0x0000000000007b1d */ /* 0x000fe20000010000 */
[----:B------:R-:W-:-:S05]  /*18140*/  PRMT R4, RZ, 0x7610, R4 ;  /* 0x00007610ff047816 */ /* 0x000fca0000000004 */
[----:B0-----:R-:W3:Y:S04]  /*18150*/  LDL.LU R28, [R1+0x22a0] ;  /* 0x0022a000011c7983 */ /* 0x001ee80000300800 */
[----:B-1----:R-:W4:Y:S04]  /*18160*/  LDL R29, [R1+0x141c] ;  /* 0x00141c00011d7983 */ /* 0x002f280000100800 */
[----:B--2---:R-:W2:Y:S04]  /*18170*/  LDL.LU R0, [R1+0x229c] ;  /* 0x00229c0001007983 */ /* 0x004ea80000300800 */
[----:B------:R-:W3:Y:S04]  /*18180*/  @!P0 LDG.E.U8 R4, desc[UR20][R2.64] ;  /* 0x0000001402048981 */ /* 0x000ee8000c1e1100 */
[----:B---3--:R0:W-:Y:S04]  /*18190*/  STL [R1+0x30], R4 ;  /* 0x0000300401007387 */ /* 0x0081e80000100800 */
[----:B0-----:R-:W3:Y:S04]  /*181a0*/  LDL.LU R4, [R1+0x2298] ;  /* 0x0022980001047983 */ /* 0x001ee80000300800 */
[----:B------:R-:W4:Y:S04]  /*181b0*/  LDL R2, [R1+0x13f0] ;  /* 0x0013f00001027983 */ /* 0x000f280000100800 */
[----:B------:R-:W4:Y:S01]  /*181c0*/  LDL R3, [R1+0x1414] ;  /* 0x0014140001037983 */ /* 0x000f220000100800 */
[----:B--2---:R-:W-:-:S02]  /*181d0*/  PRMT R0, RZ, 0x7610, R0 ;  /* 0x00007610ff007816 */ /* 0x004fc40000000000 */
[----:B----4-:R-:W-:-:S04]  /*181e0*/  @!P0 LOP3.LUT R3, R3, R2, RZ, 0x3c, !PT ;  /* 0x0000000203038212 */ /* 0x010fc800078e3cff */
[----:B------:R-:W-:-:S04]  /*181f0*/  @!P0 LOP3.LUT R2, R3, R2, RZ, 0x3c, !PT ;  /* 0x0000000203028212 */ /* 0x000fc800078e3cff */
[----:B------:R-:W-:-:S05]  /*18200*/  @!P0 LOP3.LUT R3, R3, R2, RZ, 0x3c, !PT ;  /* 0x0000000203038212 */ /* 0x000fca00078e3cff */
[----:B------:R-:W2:Y:S01]  /*18210*/  @!P0 LDG.E.U8 R0, desc[UR20][R2.64] ;  /* 0x0000001402008981 */ /* 0x000ea2000c1e1100 */
[----:B------:R-:W-:-:S03]  /*18220*/  PRMT R28, RZ, 0x7610, R28 ;  /* 0x00007610ff1c7816 */ /* 0x000fc6000000001c */
[----:B--2---:R0:W-:Y:S04]  /*18230*/  STL [R1+0x2c], R0 ;  /* 0x00002c0001007387 */ /* 0x0041e80000100800 */
[----:B0-----:R-:W2:Y:S04]  /*18240*/  LDL.LU R0, [R1+0x2294] ;  /* 0x0022940001007983 */ /* 0x001ea80000300800 */
[----:B------:R-:W4:Y:S01]  /*18250*/  LDL R3, [R1+0x13f4] ;  /* 0x0013f40001037983 */ /* 0x000f220000100800 */
[----:B------:R-:W-:-:S03]  /*18260*/  @!P0 IMAD.MOV.U32 R2, RZ, RZ, R29 ;  /* 0x000000ffff028224 */ /* 0x000fc600078e001d */
[----:B------:R-:W3:Y:S04]  /*18270*/  LDL R29, [R1+0x1410] ;  /* 0x00141000011d7983 */ /* 0x000ee80000100800 */
[----:B----4-:R0:W4:Y:S04]  /*18280*/  @!P0 LDG.E.U8 R28, desc[UR20][R2.64] ;  /* 0x00000014021c8981 */ /* 0x010128000c1e1100 */
[----:B------:R-:W0:Y:S04]  /*18290*/  LDL R2, [R1+0x13f8] ;  /* 0x0013f80001027983 */ /* 0x000e280000100800 */
[----:B------:R-:W0:Y:S01]  /*182a0*/  LDL R3, [R1+0x1424] ;  /* 0x0014240001037983 */ /* 0x000e220000100800 */
[----:B--2---:R-:W-:-:S02]  /*182b0*/  PRMT R0, RZ, 0x7610, R0 ;  /* 0x00007610ff007816 */ /* 0x004fc40000000000 */
[----:B0-----:R-:W-:-:S04]  /*182c0*/  @!P0 LOP3.LUT R3, R3, R2, RZ, 0x3c, !PT ;  /* 0x0000000203038212 */ /* 0x001fc800078e3cff */
[----:B------:R-:W-:-:S04]  /*182d0*/  @!P0 LOP3.LUT R2, R3, R2, RZ, 0x3c, !PT ;  /* 0x0000000203028212 */ /* 0x000fc800078e3cff */
[----:B------:R-:W-:-:S05]  /*182e0*/  @!P0 LOP3.LUT R3, R3, R2, RZ, 0x3c, !PT ;  /* 0x0000000203038212 */ /* 0x000fca00078e3cff */
[----:B------:R-:W2:Y:S04]  /*182f0*/  @!P0 LDG.E.U8 R0, desc[UR20][R2.64] ;  /* 0x0000001402008981 */ /* 0x000ea8000c1e1100 */
[----:B----4-:R0:W-:Y:S04]  /*18300*/  STL [R1+0x28], R28 ;  /* 0x0000281c01007387 */ /* 0x0101e80000100800 */
[----:B0-----:R-:W4:Y:S04]  /*18310*/  LDL R28, [R1+0x144c] ;  /* 0x00144c00011c7983 */ /* 0x001f280000100800 */
[----:B--2---:R0:W-:Y:S04]  /*18320*/  STL [R1+0x24], R0 ;  /* 0x0000240001007387 */ /* 0x0041e80000100800 */
[----:B0-----:R-:W2:Y:S04]  /*18330*/  LDL.LU R0, [R1+0x2290] ;  /* 0x0022900001007983 */ /* 0x001ea80000300800 */
[----:B------:R-:W4:Y:S04]  /*18340*/  LDL R2, [R1+0x13fc] ;  /* 0x0013fc0001027983 */ /* 0x000f280000100800 */
[----:B------:R-:W4:Y:S01]  /*18350*/  LDL R3, [R1+0x142c] ;  /* 0x00142c0001037983 */ /* 0x000f220000100800 */
[----:B---3--:R-:W-:-:S02]  /*18360*/  PRMT R4, RZ, 0x7610, R4 ;  /* 0x00007610ff047816 */ /* 0x008fc40000000004 */
[----:B----4-:R-:W-:-:S04]  /*18370*/  @!P0 LOP3.LUT R3, R3, R2, RZ, 0x3c, !PT ;  /* 0x0000000203038212 */ /* 0x010fc800078e3cff */
[----:B------:R-:W-:-:S04]  /*18380*/  @!P0 LOP3.LUT R2, R3, R2, RZ, 0x3c, !PT ;  /* 0x0000000203028212 */ /* 0x000fc800078e3cff */
[----:B------:R-:W-:-:S05]  /*18390*/  @!P0 LOP3.LUT R3, R3, R2, RZ, 0x3c, !PT ;  /* 0x0000000203038212 */ /* 0x000fca00078e3cff */
        /* <DEDUP_REMOVED lines=9> */
[----:B------:R-:W2:Y:S04]  /*18430*/  @!P0 LDG.E.U8 R0, desc[UR20][R2.64] ;  /* 0x0000001402008981 */ /* 0x000ea8000c1e1100 */
        /* <DEDUP_REMOVED lines=17> */
[----:B------:R0:W2:Y:S01]  /*18550*/  @!P0 LDG.E.U8 R0, desc[UR20][R2.64] ;  /* 0x0000001402008981 */ /* 0x0000a2000c1e1100 */
[----:B------:R-:W-:Y:S01]  /*18560*/  PRMT R27, RZ, 0x7610, R27 ;  /* 0x00007610ff1b7816 */ /* 0x000fe2000000001b */
[----:B0-----:R-:W-:Y:S02]  /*18570*/  @!P0 IMAD.MOV.U32 R2, RZ, RZ, R28 ;  /* 0x000000ffff028224 */ /* 0x001fe400078e001c */
[----:B------:R-:W-:-:S05]  /*18580*/  @!P0 IMAD.MOV.U32 R3, RZ, RZ, R29 ;  /* 0x000000ffff038224 */ /* 0x000fca00078e001d */
[----:B------:R-:W4:Y:S04]  /*18590*/  @!P0 LDG.E.U8 R27, desc[UR20][R2.64] ;  /* 0x00000014021b8981 */ /* 0x000f28000c1e1100 */
[----:B--2---:R0:W-:Y:S04]  /*185a0*/  STL [R1+0x14], R0 ;  /* 0x0000140001007387 */ /* 0x0041e80000100800 */
[----:B0-----:R-:W2:Y:S04]  /*185b0*/  LDL.LU R0, [R1+0x2280] ;  /* 0x0022800001007983 */ /* 0x001ea80000300800 */
[----:B------:R-:W3:Y:S04]  /*185c0*/  LDL R2, [R1+0x1418] ;  /* 0x0014180001027983 */ /* 0x000ee80000100800 */
[----:B------:R-:W3:Y:S01]  /*185d0*/  LDL R3, [R1+0x1458] ;  /* 0x0014580001037983 */ /* 0x000ee20000100800 */
[----:B------:R-:W-:-:S03]  /*185e0*/  PRMT R26, RZ, 0x7610, R26 ;  /* 0x00007610ff1a7816 */ /* 0x000fc6000000001a */
[----:B------:R-:W2:Y:S04]  /*185f0*/  LDL R29, [R1+0x1430] ;  /* 0x00143000011d7983 */ /* 0x000ea80000100800 */
[----:B------:R-:W2:Y:S04]  /*18600*/  LDL R28, [R1+0x1470] ;  /* 0x00147000011c7983 */ /* 0x000ea80000100800 */
[----:B----4-:R0:W-:Y:S01]  /*18610*/  STL [R1+0x226c], R27 ;  /* 0x00226c1b01007387 */ /* 0x0101e20000100800 */
[----:B------:R-:W-:-:S03]  /*18620*/  PRMT R25, RZ, 0x7610, R25 ;  /* 0x00007610ff197816 */ /* 0x000fc60000000019 */
[----:B0-----:R-:W4:Y:S01]  /*18630*/  LDL R27, [R1+0x1478] ;  /* 0x00147800011b7983 */ /* 0x001f220000100800 */
[----:B---3--:R-:W-:-:S04]  /*18640*/  @!P0 LOP3.LUT R3, R3, R2, RZ, 0x3c, !PT ;  /* 0x0000000203038212 */ /* 0x008fc800078e3cff */
[----:B------:R-:W-:-:S04]  /*18650*/  @!P0 LOP3.LUT R2, R3, R2, RZ, 0x3c, !PT ;  /* 0x0000000203028212 */ /* 0x000fc800078e3cff */
[----:B------:R-:W-:-:S05]  /*18660*/  @!P0 LOP3.LUT R3, R3, R2, RZ, 0x3c, !PT ;  /* 0x0000000203038212 */ /* 0x000fca00078e3cff */
[----:B------:R0:W3:Y:S04]  /*18670*/  @!P0 LDG.E.U8 R26, desc[UR20][R2.64] ;  /* 0x00000014021a8981 */ /* 0x0000e8000c1e1100 */
[----:B------:R-:W0:Y:S04]  /*18680*/  LDL R2, [R1+0x1420] ;  /* 0x0014200001027983 */ /* 0x000e280000100800 */
[----:B------:R-:W0:Y:S02]  /*18690*/  LDL R3, [R1+0x1460] ;  /* 0x0014600001037983 */ /* 0x000e240000100800 */
[----:B0-----:R-:W-:-:S04]  /*186a0*/  @!P0 LOP3.LUT R3, R3, R2, RZ, 0x3c, !PT ;  /* 0x0000000203038212 */ /* 0x001fc800078e3cff */
[----:B------:R-:W-:-:S04]  /*186b0*/  @!P0 LOP3.LUT R2, R3, R2, RZ, 0x3c, !PT ;  /* 0x0000000203028212 */ /* 0x000fc800078e3cff */
[----:B------:R-:W-:Y:S01]  /*186c0*/  @!P0 LOP3.LUT R3, R3, R2, RZ, 0x3c, !PT ;  /* 0x0000000203038212 */ /* 0x000fe200078e3cff */
[----:B---3--:R0:W-:Y:S04]  /*186d0*/  STL [R1+0x2278], R26 ;  /* 0x0022781a01007387 */ /* 0x0081e80000100800 */
[----:B------:R1:W3:Y:S01]  /*186e0*/  @!P0 LDG.E.U8 R25, desc[UR20][R2.64] ;  /* 0x0000001402198981 */ /* 0x0002e2000c1e1100 */
[----:B------:R-:W-:-:S03]  /*186f0*/  PRMT R24, RZ, 0x7610, R24 ;  /* 0x00007610ff187816 */ /* 0x000fc60000000018 */
[----:B0-----:R-:W4:Y:S04]  /*18700*/  LDL R26, [R1+0x1438] ;  /* 0x00143800011a7983 */ /* 0x001f280000100800 */
[----:B------:R-:W1:Y:S04]  /*18710*/  LDL R2, [R1+0x1428] ;  /* 0x0014280001027983 */ /* 0x000e680000100800 */
[----:B------:R-:W1:Y:S02]  /*18720*/  LDL R3, [R1+0x1468] ;  /* 0x0014680001037983 */ /* 0x000e640000100800 */
[----:B-1----:R-:W-:-:S04]  /*18730*/  @!P0 LOP3.LUT R3, R3, R2, RZ, 0x3c, !PT ;  /* 0x0000000203038212 */ /* 0x002fc800078e3cff */
[----:B------:R-:W-:-:S04]  /*18740*/  @!P0 LOP3.LUT R2, R3, R2, RZ, 0x3c, !PT ;  /* 0x0000000203028212 */ /* 0x000fc800078e3cff */
[----:B------:R-:W-:-:S05]  /*18750*/  @!P0 LOP3.LUT R3, R3, R2, RZ, 0x3c, !PT ;  /* 0x0000000203038212 */ /* 0x000fca00078e3cff */
[----:B------:R-:W2:Y:S04]  /*18760*/  @!P0 LDG.E.U8 R24, desc[UR20][R2.64] ;  /* 0x0000001402188981 */ /* 0x000ea8000c1e1100 */
[----:B---3--:R0:W-:Y:S04]  /*18770*/  STL [R1+0x2268], R25 ;  /* 0x0022681901007387 */ /* 0x0081e80000100800 */
[----:B0-----:R-:W3:Y:S01]  /*18780*/  LDL R25, [R1+0x1480] ;  /* 0x0014800001197983 */ /* 0x001ee20000100800 */
[----:B------:R-:W-:-:S03]  /*18790*/  PRMT R23, RZ, 0x7610, R23 ;  /* 0x00007610ff177816 */ /* 0x000fc60000000017 */
[----:B--2---:R0:W-:Y:S04]  /*187a0*/  STL [R1+0x227c], R24 ;  /* 0x00227c1801007387 */ /* 0x0041e80000100800 */
[----:B0-----:R-:W2:Y:S01]  /*187b0*/  LDL R24, [R1+0x1440] ;  /* 0x0014400001187983 */ /* 0x001ea20000100800 */
[----:B------:R-:W-:Y:S02]  /*187c0*/  @!P0 IMAD.MOV.U32 R2, RZ, RZ, R28 ;  /* 0x000000ffff028224 */ /* 0x000fe400078e001c */
[----:B------:R-:W-:Y:S01]  /*187d0*/  @!P0 IMAD.MOV.U32 R3, RZ, RZ, R29 ;  /* 0x000000ffff038224 */ /* 0x000fe200078e001d */
[----:B------:R-:W-:Y:S02]  /*187e0*/  PRMT R22, RZ, 0x7610, R22 ;  /* 0x00007610ff167816 */ /* 0x000fe40000000016 */
[----:B------:R-:W-:-:S02]  /*187f0*/  PRMT R21, RZ, 0x7610, R21 ;  /* 0x00007610ff157816 */ /* 0x000fc40000000015 */
[----:B------:R-:W-:Y:S01]  /*18800*/  PRMT R20, RZ, 0x7610, R20 ;  /* 0x00007610ff147816 */ /* 0x000fe20000000014 */
[----:B------:R-:W2:Y:S04]  /*18810*/  LDL R29, [R1+0x145c] ;  /* 0x00145c00011d7983 */ /* 0x000ea80000100800 */
[----:B------:R4:W2:Y:S04]  /*18820*/  @!P0 LDG.E.U8 R23, desc[UR20][R2.64] ;  /* 0x0000001402178981 */ /* 0x0008a8000c1e1100 */
[----:B------:R-:W2:Y:S01]  /*18830*/  LDL R28, [R1+0x1498] ;  /* 0x00149800011c7983 */ /* 0x000ea20000100800 */
[----:B----4-:R-:W-:-:S02]  /*18840*/  @!P0 IMAD.MOV.U32 R2, RZ, RZ, R27 ;  /* 0x000000ffff028224 */ /* 0x010fc400078e001b */
[----:B------:R-:W-:Y:S01]  /*18850*/  @!P0 IMAD.MOV.U32 R3, RZ, RZ, R26 ;  /* 0x000000ffff038224 */ /* 0x000fe200078e001a */
[----:B------:R-:W4:Y:S04]  /*18860*/  LDL R27, [R1+0x1464] ;  /* 0x00146400011b7983 */ /* 0x000f280000100800 */
[----:B------:R-:W4:Y:S04]  /*18870*/  LDL R26, [R1+0x14a0] ;  /* 0x0014a000011a7983 */ /* 0x000f280000100800 */
[----:B------:R3:W4:Y:S02]  /*18880*/  @!P0 LDG.E.U8 R22, desc[UR20][R2.64] ;  /* 0x0000001402168981 */ /* 0x000724000c1e1100 */
[----:B---3--:R-:W-:-:S02]  /*18890*/  @!P0 IMAD.MOV.U32 R2, RZ, RZ, R25 ;  /* 0x000000ffff028224 */ /* 0x008fc400078e0019 */
[----:B------:R-:W3:Y:S01]  /*188a0*/  LDL R25, [R1+0x146c] ;  /* 0x00146c0001197983 */ /* 0x000ee20000100800 */
[----:B--2---:R-:W-:-:S03]  /*188b0*/  @!P0 IMAD.MOV.U32 R3, RZ, RZ, R24 ;  /* 0x000000ffff038224 */ /* 0x004fc600078e0018 */
[----:B------:R-:W2:Y:S04]  /*188c0*/  LDL R24, [R1+0x14a8] ;  /* 0x0014a80001187983 */ /* 0x000ea80000100800 */
[----:B------:R0:W3:Y:S04]  /*188d0*/  @!P0 LDG.E.U8 R21, desc[UR20][R2.64] ;  /* 0x0000001402158981 */ /* 0x0000e8000c1e1100 */
[----:B------:R-:W0:Y:S04]  /*188e0*/  LDL R2, [R1+0x1448] ;  /* 0x0014480001027983 */ /* 0x000e280000100800 */
[----:B------:R-:W0:Y:S02]  /*188f0*/  LDL R3, [R1+0x1488] ;  /* 0x0014880001037983 */ /* 0x000e240000100800 */
[----:B0-----:R-:W-:-:S04]  /*18900*/  @!P0 LOP3.LUT R3, R3, R2, RZ, 0x3c, !PT ;  /* 0x0000000203038212 */ /* 0x001fc800078e3cff */
[----:B------:R-:W-:-:S04]  /*18910*/  @!P0 LOP3.LUT R2, R3, R2, RZ, 0x3c, !PT ;  /* 0x0000000203028212 */ /* 0x000fc800078e3cff */
[----:B------:R-:W-:-:S05]  /*18920*/  @!P0 LOP3.LUT R3, R3, R2, RZ, 0x3c, !PT ;  /* 0x0000000203038212 */ /* 0x000fca00078e3cff */
[----:B------:R0:W3:Y:S04]  /*18930*/  @!P0 LDG.E.U8 R20, desc[UR20][R2.64] ;  /* 0x0000001402148981 */ /* 0x0000e8000c1e1100 */
[----:B------:R-:W0:Y:S04]  /*18940*/  LDL R2, [R1+0x1450] ;  /* 0x0014500001027983 */ /* 0x000e280000100800 */
[----:B------:R-:W0:Y:S01]  /*18950*/  LDL R3, [R1+0x1490] ;  /* 0x0014900001037983 */ /* 0x000e220000100800 */
[----:B------:R-:W-:Y:S02]  /*18960*/  PRMT R19, RZ, 0x7610, R19 ;  /* 0x00007610ff137816 */ /* 0x000fe40000000013 */
[----:B------:R-:W-:-:S02]  /*18970*/  PRMT R18, RZ, 0x7610, R18 ;  /* 0x00007610ff127816 */ /* 0x000fc40000000012 */
[----:B------:R-:W-:Y:S02]  /*18980*/  PRMT R17, RZ, 0x7610, R17 ;  /* 0x00007610ff117816 */ /* 0x000fe40000000011 */
[----:B------:R-:W-:Y:S02]  /*18990*/  PRMT R16, RZ, 0x7610, R16 ;  /* 0x00007610ff107816 */ /* 0x000fe40000000010 */
[----:B0-----:R-:W-:-:S04]  /*189a0*/  @!P0 LOP3.LUT R3, R3, R2, RZ, 0x3c, !PT ;  /* 0x0000000203038212 */ /* 0x001fc800078e3cff */
[----:B------:R-:W-:-:S04]  /*189b0*/  @!P0 LOP3.LUT R2, R3, R2, RZ, 0x3c, !PT ;  /* 0x0000000203028212 */ /* 0x000fc800078e3cff */
[----:B------:R-:W-:-:S05]  /*189c0*/  @!P0 LOP3.LUT R3, R3, R2, RZ, 0x3c, !PT ;  /* 0x0000000203038212 */ /* 0x000fca00078e3cff */
[----:B------:R0:W3:Y:S02]  /*189d0*/  @!P0 LDG.E.U8 R19, desc[UR20][R2.64] ;  /* 0x0000001402138981 */ /* 0x0000e4000c1e1100 */
[----:B0-----:R-:W-:Y:S02]  /*189e0*/  @!P0 IMAD.MOV.U32 R2, RZ, RZ, R28 ;  /* 0x000000ffff028224 */ /* 0x001fe400078e001c */
[----:B------:R-:W-:Y:S01]  /*189f0*/  @!P0 IMAD.MOV.U32 R3, RZ, RZ, R29 ;  /* 0x000000ffff038224 */ /* 0x000fe200078e001d */
[----:B------:R-:W-:Y:S02]  /*18a00*/  PRMT R15, RZ, 0x7610, R15 ;  /* 0x00007610ff0f7816 */ /* 0x000fe4000000000f */
[----:B------:R-:W-:Y:S01]  /*18a10*/  PRMT R14, RZ, 0x7610, R14 ;  /* 0x00007610ff0e7816 */ /* 0x000fe2000000000e */
[----:B------:R-:W3:Y:S04]  /*18a20*/  LDL R29, [R1+0x149c] ;  /* 0x00149c00011d7983 */ /* 0x000ee80000100800 */
[----:B------:R4:W3:Y:S04]  /*18a30*/  @!P0 LDG.E.U8 R18, desc[UR20][R2.64] ;  /* 0x0000001402128981 */ /* 0x0008e8000c1e1100 */
[----:B------:R-:W3:Y:S01]  /*18a40*/  LDL R28, [R1+0x14f0] ;  /* 0x0014f000011c7983 */ /* 0x000ee20000100800 */
[----:B----4-:R-:W-:-:S02]  /*18a50*/  @!P0 IMAD.MOV.U32 R2, RZ, RZ, R26 ;  /* 0x000000ffff028224 */ /* 0x010fc400078e001a */
[----:B------:R-:W-:Y:S01]  /*18a60*/  @!P0 IMAD.MOV.U32 R3, RZ, RZ, R27 ;  /* 0x000000ffff038224 */ /* 0x000fe200078e001b */
[----:B------:R-:W4:Y:S04]  /*18a70*/  LDL R26, [R1+0x14e4] ;  /* 0x0014e400011a7983 */ /* 0x000f280000100800 */
[----:B------:R-:W4:Y:S04]  /*18a80*/  LDL R27, [R1+0x14b4] ;  /* 0x0014b400011b7983 */ /* 0x000f280000100800 */
[----:B------:R2:W4:Y:S02]  /*18a90*/  @!P0 LDG.E.U8 R17, desc[UR20][R2.64] ;  /* 0x0000001402118981 */ /* 0x000524000c1e1100 */
[----:B--2---:R-:W-:-:S02]  /*18aa0*/  @!P0 IMAD.MOV.U32 R2, RZ, RZ, R24 ;  /* 0x000000ffff028224 */ /* 0x004fc400078e0018 */
[----:B---3--:R-:W-:Y:S01]  /*18ab0*/  @!P0 IMAD.MOV.U32 R3, RZ, RZ, R25 ;  /* 0x000000ffff038224 */ /* 0x008fe200078e0019 */
[----:B------:R-:W2:Y:S04]  /*18ac0*/  LDL R24, [R1+0x14e0] ;  /* 0x0014e00001187983 */ /* 0x000ea80000100800 */
[----:B------:R-:W3:Y:S04]  /*18ad0*/  LDL R25, [R1+0x14bc] ;  /* 0x0014bc0001197983 */ /* 0x000ee80000100800 */
        /* <DEDUP_REMOVED lines=39> */
[----:B------:R0:W2:Y:S04]  /*18d50*/  @!P0 LDG.E.U8 R10, desc[UR20][R2.64] ;  /* 0x00000014020a8981 */ /* 0x0000a8000c1e1100 */
[----:B------:R-:W0:Y:S04]  /*18d60*/  LDL R2, [R1+0x1484] ;  /* 0x0014840001027983 */ /* 0x000e280000100800 */
[----:B------:R-:W0:Y:S02]  /*18d70*/  LDL R3, [R1+0x14c0] ;  /* 0x0014c00001037983 */ /* 0x000e240000100800 */
[----:B0-----:R-:W-:-:S04]  /*18d80*/  @!P0 LOP3.LUT R3, R3, R2, RZ, 0x3c, !PT ;  /* 0x0000000203038212 */ /* 0x001fc800078e3cff */
[----:B------:R-:W-:-:S04]  /*18d90*/  @!P0 LOP3.LUT R2, R3, R2, RZ, 0x3c, !PT ;  /* 0x0000000203028212 */ /* 0x000fc800078e3cff */
[----:B------:R-:W-:-:S05]  /*18da0*/  @!P0 LOP3.LUT R3, R3, R2, RZ, 0x3c, !PT ;  /* 0x0000000203038212 */ /* 0x000fca00078e3cff */
        /* <DEDUP_REMOVED lines=8> */
[----:B------:R-:W0:Y:S01]  /*18e30*/  LDL R3, [R1+0x14ec] ;  /* 0x0014ec0001037983 */ /* 0x000e220000100800 */
[----:B------:R-:W-:Y:S02]  /*18e40*/  PRMT R7, RZ, 0x7610, R7 ;  /* 0x00007610ff077816 */ /* 0x000fe40000000007 */
[----:B------:R-:W-:-:S02]  /*18e50*/  PRMT R6, RZ, 0x7610, R6 ;  /* 0x00007610ff067816 */ /* 0x000fc40000000006 */
[----:B------:R-:W-:Y:S02]  /*18e60*/  PRMT R5, RZ, 0x7610, R5 ;  /* 0x00007610ff057816 */ /* 0x000fe40000000005 */
[----:B0-----:R-:W-:-:S04]  /*18e70*/  @!P0 LOP3.LUT R3, R3, R2, RZ, 0x3c, !PT ;  /* 0x0000000203038212 */ /* 0x001fc800078e3cff */
[----:B------:R-:W-:-:S04]  /*18e80*/  @!P0 LOP3.LUT R2, R3, R2, RZ, 0x3c, !PT ;  /* 0x0000000203028212 */ /* 0x000fc800078e3cff */
[----:B------:R-:W-:-:S05]  /*18e90*/  @!P0 LOP3.LUT R3, R3, R2, RZ, 0x3c, !PT ;  /* 0x0000000203038212 */ /* 0x000fca00078e3cff */
[----:B------:R0:W2:Y:S02]  /*18ea0*/  @!P0 LDG.E.U8 R7, desc[UR20][R2.64] ;  /* 0x0000001402078981 */ /* 0x0000a4000c1e1100 */
[----:B0-----:R-:W-:Y:S02]  /*18eb0*/  @!P0 IMAD.MOV.U32 R2, RZ, RZ, R28 ;  /* 0x000000ffff028224 */ /* 0x001fe400078e001c */
[----:B------:R-:W-:-:S05]  /*18ec0*/  @!P0 IMAD.MOV.U32 R3, RZ, RZ, R29 ;  /* 0x000000ffff038224 */ /* 0x000fca00078e001d */
[----:B------:R4:W2:Y:S02]  /*18ed0*/  @!P0 LDG.E.U8 R6, desc[UR20][R2.64] ;  /* 0x0000001402068981 */ /* 0x0008a4000c1e1100 */
[----:B----4-:R-:W-:Y:S02]  /*18ee0*/  @!P0 IMAD.MOV.U32 R2, RZ, RZ, R26 ;  /* 0x000000ffff028224 */ /* 0x010fe400078e001a */
[----:B------:R-:W-:Y:S01]  /*18ef0*/  @!P0 IMAD.MOV.U32 R3, RZ, RZ, R27 ;  /* 0x000000ffff038224 */ /* 0x000fe200078e001b */
[----:B------:R-:W-:Y:S04]  /*18f00*/  LDS.U8 R26, [R0+UR4+0x2000] ;  /* 0x00200004001a7984 */ /* 0x000fe80008000000 */
[----:B------:R3:W4:Y:S02]  /*18f10*/  @!P0 LDG.E.U8 R5, desc[UR20][R2.64] ;  /* 0x0000001402058981 */ /* 0x000724000c1e1100 */
[----:B---3--:R-:W-:-:S02]  /*18f20*/  @!P0 IMAD.MOV.U32 R3, RZ, RZ, R25 ;  /* 0x000000ffff038224 */ /* 0x008fc400078e0019 */
[----:B------:R-:W0:Y:S01]  /*18f30*/  LDS.U8 R25, [R0+UR4+0x8] ;  /* 0x0000080400197984 */ /* 0x000e220008000000 */
[----:B--2---:R-:W-:-:S03]  /*18f40*/  @!P0 IMAD.MOV.U32 R2, RZ, RZ, R24 ;  /* 0x000000ffff028224 */ /* 0x004fc600078e0018 */
[----:B------:R-:W1:Y:S04]  /*18f50*/  LDS.U8 R24, [R0+UR4+0x200] ;  /* 0x0002000400187984 */ /* 0x000e680008000000 */
[----:B0-----:R-:W-:Y:S04]  /*18f60*/  STL [R1+0x38], R25 ;  /* 0x0000381901007387 */ /* 0x001fe80000100800 */
[----:B------:R-:W0:Y:S04]  /*18f70*/  LDS.U8 R25, [R0+UR4+0x2208] ;  /* 0x0022080400197984 */ /* 0x000e280008000000 */
[----:B-1----:R-:W-:Y:S04]  /*18f80*/  STL [R1+0x34], R24 ;  /* 0x0000341801007387 */ /* 0x002fe80000100800 */
[----:B------:R-:W1:Y:S04]  /*18f90*/  LDS.U8 R24, [R0+UR4+0x2008] ;  /* 0x0020080400187984 */ /* 0x000e680008000000 */
[----:B------:R-:W-:Y:S04]  /*18fa0*/  STL [R1+0x40], R26 ;  /* 0x0000401a01007387 */ /* 0x000fe80000100800 */
[----:B------:R-:W2:Y:S04]  /*18fb0*/  LDS.U8 R26, [R0+UR4+0x2200] ;  /* 0x00220004001a7984 */ /* 0x000ea80008000000 */
[----:B0-----:R-:W-:Y:S04]  /*18fc0*/  STL [R1+0x3c], R25 ;  /* 0x00003c1901007387 */ /* 0x001fe80000100800 */
[----:B------:R-:W0:Y:S04]  /*18fd0*/  LDS.U8 R25, [R0+UR4+0x80] ;  /* 0x0000800400197984 */ /* 0x000e280008000000 */
[----:B-1----:R-:W-:Y:S04]  /*18fe0*/  STL [R1+0x48], R24 ;  /* 0x0000481801007387 */ /* 0x002fe80000100800 */
[----:B------:R-:W1:Y:S04]  /*18ff0*/  LDS.U8 R24, [R0+UR4+0x288] ;  /* 0x0002880400187984 */ /* 0x000e680008000000 */
[----:B--2---:R-:W-:Y:S04]  /*19000*/  STL [R1+0x44], R26 ;  /* 0x0000441a01007387 */ /* 0x004fe80000100800 */
        /* <DEDUP_REMOVED lines=36> */
[----:B------:R-:W2:Y:S01]  /*19250*/  LDS.U8 R26, [R0+UR4+0x2180] ;  /* 0x00218004001a7984 */ /* 0x000ea20008000000 */
[----:B------:R-:W-:-:S06]  /*19260*/  PRMT R4, RZ, 0x7610, R4 ;  /* 0x00007610ff047816 */ /* 0x000fcc0000000004 */
[----:B------:R3:W4:Y:S04]  /*19270*/  @!P0 LDG.E.U8 R4, desc[UR20][R2.64] ;  /* 0x0000001402048981 */ /* 0x000728000c1e1100 */
[----:B---3--:R-:W-:Y:S04]  /*19280*/  LDS.U8 R3, [R0+UR4] ;  /* 0x0000000400037984 */ /* 0x008fe80008000000 */
[----:B------:R-:W-:Y:S04]  /*19290*/  LDS.U8 R2, [R0+UR4+0x208] ;  /* 0x0002080400027984 */ /* 0x000fe80008000000 */
[----:B0-----:R-:W-:Y:S04]  /*192a0*/  STL [R1+0x9cc], R25 ;  /* 0x0009cc1901007387 */ /* 0x001fe80000100800 */
[----:B------:R-:W0:Y:S04]  /*192b0*/  LDS.U8 R25, [R0+UR4+0x2388] ;  /* 0x0023880400197984 */ /* 0x000e280008000000 */
[----:B-1----:R1:W-:Y:S04]  /*192c0*/  STL [R1+0x9c8], R24 ;  /* 0x0009c81801007387 */ /* 0x0023e80000100800 */
[----:B--2---:R-:W-:Y:S04]  /*192d0*/  STL [R1+0x9d4], R26 ;  /* 0x0009d41a01007387 */ /* 0x004fe80000100800 */
[----:B------:R-:W2:Y:S01]  /*192e0*/  LDS.U8 R26, [R0+UR4+0x2188] ;  /* 0x00218804001a7984 */ /* 0x000ea20008000000 */
[----:B-1----:R-:W-:-:S05]  /*192f0*/  LOP3.LUT R24, R0, 0x10, RZ, 0x3c, !PT ;  /* 0x0000001000187812 */ /* 0x002fca00078e3cff */
[----:B------:R-:W-:Y:S04]  /*19300*/  LDS.U8 R27, [R24+UR4+0x2508] ;  /* 0x00250804181b7984 */ /* 0x000fe80008000000 */
[----:B0-----:R-:W-:Y:S04]  /*19310*/  STL [R1+0x9d0], R25 ;  /* 0x0009d01901007387 */ /* 0x001fe80000100800 */
[----:B------:R-:W0:Y:S04]  /*19320*/  LDS.U8 R25, [R0+UR4+0x2380] ;  /* 0x0023800400197984 */ /* 0x000e280008000000 */
[----:B------:R-:W-:Y:S04]  /*19330*/  STL [R1+0x1594], R0 ;  /* 0x0015940001007387 */ /* 0x000fe80000100800 */
        /* <DEDUP_REMOVED lines=44> */
[----:B0-----:R-:W-:Y:S04]  /*19600*/  STL [R1+0xb54], R25 ;  /* 0x000b541901007387 */ /* 0x001fe80000100800 */
[----:B-1----:R-:W-:Y:S04]  /*19610*/  STL [R1+0xb50], R0 ;  /* 0x000b500001007387 */ /* 0x002fe80000100800 */
[----:B------:R-:W0:Y:S04]  /*19620*/  LDS.U8 R25, [R24+UR4+0x2700] ;  /* 0x0027000418197984 */ /* 0x000e280008000000 */
[----:B------:R-:W1:Y:S04]  /*19630*/  LDS.U8 R0, [R24+UR4+0x580] ;  /* 0x0005800418007984 */ /* 0x000e680008000000 */
[----:B------:R-:W-:Y:S04]  /*19640*/  STL [R1+0xb5c], R27 ;  /* 0x000b5c1b01007387 */ /* 0x000fe80000100800 */
[----:B0-----:R-:W-:Y:S04]  /*19650*/  STL [R1+0xb58], R25 ;  /* 0x000b581901007387 */ /* 0x001fe80000100800 */
[----:B-1----:R-:W-:Y:S04]  /*19660*/  STL [R1+0x1510], R0 ;  /* 0x0015100001007387 */ /* 0x002fe80000100800 */
[----:B------:R-:W0:Y:S04]  /*19670*/  LDS.U8 R25, [R24+UR4+0x788] ;  /* 0x0007880418197984 */ /* 0x000e280008000000 */
[----:B------:R-:W1:Y:S04]  /*19680*/  LDS.U8 R0, [R24+UR4+0x588] ;  /* 0x0005880418007984 */ /* 0x000e680008000000 */
[----:B0-----:R-:W-:Y:S04]  /*19690*/  STL [R1+0x150c], R25 ;  /* 0x00150c1901007387 */ /* 0x001fe80000100800 */
[----:B-1----:R-:W-:Y:S04]  /*196a0*/  STL [R1+0x1518], R0 ;  /* 0x0015180001007387 */ /* 0x002fe80000100800 */
[----:B------:R-:W0:Y:S04]  /*196b0*/  LDS.U8 R0, [R24+UR4+0x780] ;  /* 0x0007800418007984 */ /* 0x000e280008000000 */
[----:B------:R-:W1:Y:S01]  /*196c0*/  LDS.U8 R25, [R24+UR4+0x2580] ;  /* 0x0025800418197984 */ /* 0x000e620008000000 */
[----:B------:R-:W2:Y:S01]  /*196d0*/  S2R R29, SR_TID.X ;  /* 0x00000000001d7919 */ /* 0x000ea20000002100 */
[----:B------:R-:W3:Y:S02]  /*196e0*/  S2R R26, SR_TID.X ;  /* 0x00000000001a7919 */ /* 0x000ee40000002100 */
[----:B0-----:R-:W-:Y:S04]  /*196f0*/  STL [R1+0x1514], R0 ;  /* 0x0015140001007387 */ /* 0x001fe80000100800 */
[----:B-1----:R-:W-:Y:S04]  /*19700*/  STL [R1+0x1520], R25 ;  /* 0x0015201901007387 */ /* 0x002fe80000100800 */
[----:B------:R-:W0:Y:S01]  /*19710*/  LDS.U8 R25, [R24+UR4+0x2788] ;  /* 0x0027880418197984 */ /* 0x000e220008000000 */
[----:B--2---:R-:W-:-:S02]  /*19720*/  LOP3.LUT R28, R29, 0x20, RZ, 0xc0, !PT ;  /* 0x000000201d1c7812 */ /* 0x004fc400078ec0ff */
[----:B---3--:R-:W-:Y:S02]  /*19730*/  LOP3.LUT R29, R26, 0x3, RZ, 0xc0, !PT ;  /* 0x000000031a1d7812 */ /* 0x008fe400078ec0ff */
[----:B------:R-:W-:Y:S02]  /*19740*/  SHF.R.U32.HI R26, RZ, 0x2, R26 ;  /* 0x00000002ff1a7819 */ /* 0x000fe4000001161a */
[----:B------:R-:W-:Y:S01]  /*19750*/  SHF.R.U32.HI R28, RZ, 0x1, R28 ;  /* 0x00000001ff1c7819 */ /* 0x000fe2000001161c */
[C---:B------:R-:W-:Y:S01]  /*19760*/  IMAD.SHL.U32 R27, R29.reuse, 0x800, RZ ;  /* 0x000008001d1b7824 */ /* 0x040fe200078e00ff */
[----:B------:R-:W-:Y:S01]  /*19770*/  SGXT.U32 R26, R26, 0x3 ;  /* 0x000000031a1a781a */ /* 0x000fe20000000000 */
[----:B------:R-:W-:Y:S01]  /*19780*/  IMAD.SHL.U32 R29, R29, 0x20, RZ ;  /* 0x000000201d1d7824 */ /* 0x000fe200078e00ff */
[----:B0-----:R-:W-:Y:S04]  /*19790*/  STL [R1+0x151c], R25 ;  /* 0x00151c1901007387 */ /* 0x001fe80000100800 */
[----:B------:R-:W0:Y:S01]  /*197a0*/  LDS.U8 R25, [R24+UR4+0x2588] ;  /* 0x0025880418197984 */ /* 0x000e220008000000 */
[----:B------:R-:W-:-:S04]  /*197b0*/  LOP3.LUT R0, R28, R27, R26, 0xfe, !PT ;  /* 0x0000001b1c007212 */ /* 0x000fc800078efe1a */
[----:B------:R-:W-:-:S04]  /*197c0*/  LOP3.LUT R0, R0, R29, RZ, 0xfc, !PT ;  /* 0x0000001d00007212 */ /* 0x000fc800078efcff */
[----:B------:R-:W-:Y:S01]  /*197d0*/  LOP3.LUT R0, R0, 0x20, RZ, 0x3c, !PT ;  /* 0x0000002000007812 */ /* 0x000fe200078e3cff */
[----:B0-----:R-:W-:Y:S04]  /*197e0*/  STL [R1+0x1528], R25 ;  /* 0x0015281901007387 */ /* 0x001fe80000100800 */
[----:B------:R-:W0:Y:S04]  /*197f0*/  LDS.U8 R25, [R24+UR4+0x2780] ;  /* 0x0027800418197984 */ /* 0x000e280008000000 */
[----:B------:R-:W1:Y:S04]  /*19800*/  LDS.U8 R24, [R0+UR4] ;  /* 0x0000000400187984 */ /* 0x000e680008000000 */
[----:B0-----:R-:W-:Y:S04]  /*19810*/  STL [R1+0x1524], R25 ;  /* 0x0015241901007387 */ /* 0x001fe80000100800 */
[----:B------:R-:W0:Y:S04]  /*19820*/  LDS.U8 R25, [R0+UR4+0x208] ;  /* 0x0002080400197984 */ /* 0x000e280008000000 */
[----:B-1----:R-:W-:Y:S04]  /*19830*/  STL [R1+0x864], R24 ;  /* 0x0008641801007387 */ /* 0x002fe80000100800 */
[----:B------:R-:W1:Y:S04]  /*19840*/  LDS.U8 R24, [R0+UR4+0x8] ;  /* 0x0000080400187984 */ /* 0x000e680008000000 */
        /* <DEDUP_REMOVED lines=51> */
[----:B------:R-:W1:Y:S01]  /*19b80*/  LDS.U8 R24, [R0+UR4+0x2180] ;  /* 0x0021800400187984 */ /* 0x000e620008000000 */
[----:B------:R-:W-:-:S03]  /*19b90*/  LOP3.LUT R26, R28, R27, R26, 0xfe, !PT ;  /* 0x0000001b1c1a7212 */ /* 0x000fc600078efe1a */
[----:B------:R-:W2:Y:S01]  /*19ba0*/  LDS.U8 R27, [R0+UR4+0x2388] ;  /* 0x00238804001b7984 */ /* 0x000ea20008000000 */
[----:B------:R-:W-:-:S03]  /*19bb0*/  LOP3.LUT R26, R26, R29, RZ, 0xfc, !PT ;  /* 0x0000001d1a1a7212 */ /* 0x000fc600078efcff */
[----:B0-----:R-:W-:Y:S04]  /*19bc0*/  STL [R1+0x9e8], R25 ;  /* 0x0009e81901007387 */ /* 0x001fe80000100800 */
[----:B-1----:R-:W-:Y:S04]  /*19bd0*/  STL [R1+0x9f4], R24 ;  /* 0x0009f41801007387 */ /* 0x002fe80000100800 */
[----:B------:R-:W0:Y:S04]  /*19be0*/  LDS.U8 R25, [R0+UR4+0x2188] ;  /* 0x0021880400197984 */ /* 0x000e280008000000 */
[----:B------:R-:W1:Y:S01]  /*19bf0*/  LDS.U8 R24, [R0+UR4+0x2380] ;  /* 0x0023800400187984 */ /* 0x000e620008000000 */
[----:B------:R-:W-:-:S03]  /*19c00*/  LOP3.LUT R26, R26, 0x30, RZ, 0x3c, !PT ;  /* 0x000000301a1a7812 */ /* 0x000fc600078e3cff */
        /* <DEDUP_REMOVED lines=45> */
[----:B-1----:R-:W-:Y:S04]  /*19ee0*/  STL [R1+0xb74], R24 ;  /* 0x000b741801007387 */ /* 0x002fe80000100800 */
[----:B------:R-:W0:Y:S04]  /*19ef0*/  LDS.U8 R25, [R26+UR4+0x2508] ;  /* 0x002508041a197984 */ /* 0x000e280008000000 */
        /* <DEDUP_REMOVED lines=17> */
[----:B---3--:R-:W-:-:S02]  /*1a010*/  LOP3.LUT R28, R28, 0x20, RZ, 0xc0, !PT ;  /* 0x000000201c1c7812 */ /* 0x008fc400078ec0ff */
[----:B--2---:R-:W-:Y:S02]  /*1a020*/  LOP3.LUT R27, R29, 0x3, RZ, 0xc0, !PT ;  /* 0x000000031d1b7812 */ /* 0x004fe400078ec0ff */
[----:B------:R-:W-:Y:S02]  /*1a030*/  SHF.R.U32.HI R29, RZ, 0x2, R29 ;  /* 0x00000002ff1d7819 */ /* 0x000fe4000001161d */
[----:B------:R-:W-:Y:S01]  /*1a040*/  SHF.R.U32.HI R0, RZ, 0x1, R28 ;  /* 0x00000001ff007819 */ /* 0x000fe2000001161c */
[----:B------:R-:W-:Y:S01]  /*1a050*/  IMAD.SHL.U32 R28, R27, 0x800, RZ ;  /* 0x000008001b1c7824 */ /* 0x000fe200078e00ff */
[----:B------:R-:W-:Y:S01]  /*1a060*/  SGXT.U32 R29, R29, 0x3 ;  /* 0x000000031d1d781a */ /* 0x000fe20000000000 */
[----:B------:R-:W-:Y:S01]  /*1a070*/  IMAD.SHL.U32 R27, R27, 0x20, RZ ;  /* 0x000000201b1b7824 */ /* 0x000fe200078e00ff */
[----:B0-----:R-:W-:Y:S04]  /*1a080*/  STL [R1+0x153c], R24 ;  /* 0x00153c1801007387 */ /* 0x001fe80000100800 */
[----:B------:R-:W0:Y:S04]  /*1a090*/  LDS.U8 R24, [R26+UR4+0x2588] ;  /* 0x002588041a187984 */ /* 0x000e280008000000 */
[----:B------:R-:W1:Y:S01]  /*1a0a0*/  LDS.U8 R26, [R26+UR4+0x2780] ;  /* 0x002780041a1a7984 */ /* 0x000e620008000000 */
[----:B------:R-:W-:-:S04]  /*1a0b0*/  LOP3.LUT R25, R0, R28, R29, 0xfe, !PT ;  /* 0x0000001c00197212 */ /* 0x000fc800078efe1d */
[----:B------:R-:W-:-:S04]  /*1a0c0*/  LOP3.LUT R25, R25, R27, RZ, 0xfc, !PT ;  /* 0x0000001b19197212 */ /* 0x000fc800078efcff */
[----:B------:R-:W-:Y:S01]  /*1a0d0*/  LOP3.LUT R25, R25, 0x40, RZ, 0x3c, !PT ;  /* 0x0000004019197812 */ /* 0x000fe200078e3cff */
[----:B0-----:R0:W-:Y:S04]  /*1a0e0*/  STL [R1+0x1548], R24 ;  /* 0x0015481801007387 */ /* 0x0011e80000100800 */
[----:B0-----:R-:W2:Y:S04]  /*1a0f0*/  LDL.LU R24, [R1+0x227c] ;  /* 0x00227c0001187983 */ /* 0x001ea80000300800 */
[----:B-1----:R-:W-:Y:S04]  /*1a100*/  STL [R1+0x1544], R26 ;  /* 0x0015441a01007387 */ /* 0x002fe80000100800 */
[----:B------:R-:W0:Y:S04]  /*1a110*/  LDS.U8 R26, [R25+UR4] ;  /* 0x00000004191a7984 */ /* 0x000e280008000000 */
[----:B0-----:R-:W-:Y:S04]  /*1a120*/  STL [R1+0x884], R26 ;  /* 0x0008841a01007387 */ /* 0x001fe80000100800 */
[----:B------:R-:W0:Y:S04]  /*1a130*/  LDS.U8 R26, [R25+UR4+0x208] ;  /* 0x00020804191a7984 */ /* 0x000e280008000000 */
        /* <DEDUP_REMOVED lines=51> */
[----:B------:R-:W0:Y:S01]  /*1a470*/  LDS.U8 R26, [R25+UR4+0x380] ;  /* 0x00038004191a7984 */ /* 0x000e220008000000 */
[----:B------:R-:W-:-:S04]  /*1a480*/  LOP3.LUT R0, R0, R28, R29, 0xfe, !PT ;  /* 0x0000001c00007212 */ /* 0x000fc800078efe1d */
[----:B------:R-:W-:Y:S02]  /*1a490*/  LOP3.LUT R0, R0, R27, RZ, 0xfc, !PT ;  /* 0x0000001b00007212 */ /* 0x000fe400078efcff */
[----:B------:R-:W-:Y:S04]  /*1a4a0*/  LDS.U8 R27, [R25+UR4+0x2388] ;  /* 0x00238804191b7984 */ /* 0x000fe80008000000 */
[----:B0-----:R-:W-:Y:S04]  /*1a4b0*/  STL [R1+0xa08], R26 ;  /* 0x000a081a01007387 */ /* 0x001fe80000100800 */
[----:B------:R-:W0:Y:S04]  /*1a4c0*/  LDS.U8 R26, [R25+UR4+0x2180] ;  /* 0x00218004191a7984 */ /* 0x000e280008000000 */
[----:B0-----:R0:W-:Y:S04]  /*1a4d0*/  STL [R1+0xa14], R26 ;  /* 0x000a141a01007387 */ /* 0x0011e80000100800 */
[----:B0-----:R-:W3:Y:S04]  /*1a4e0*/  LDL.LU R26, [R1+0x2278] ;  /* 0x00227800011a7983 */ /* 0x001ee80000300800 */
[----:B------:R-:W4:Y:S04]  /*1a4f0*/  LDL.LU R29, [R1+0x2274] ;  /* 0x00227400011d7983 */ /* 0x000f280000300800 */
[----:B------:R-:W2:Y:S04]  /*1a500*/  LDL.LU R28, [R1+0x2270] ;  /* 0x00227000011c7983 */ /* 0x000ea80000300800 */
[----:B------:R-:W-:Y:S04]  /*1a510*/  STL [R1+0xa10], R27 ;  /* 0x000a101b01007387 */ /* 0x000fe80000100800 */
[----:B------:R-:W0:Y:S01]  /*1a520*/  LDS.U8 R27, [R25+UR4+0x2188] ;  /* 0x00218804191b7984 */ /* 0x000e220008000000 */
[----:B------:R-:W-:-:S03]  /*1a530*/  LOP3.LUT R0, R0, 0x50, RZ, 0x3c, !PT ;  /* 0x0000005000007812 */ /* 0x000fc600078e3cff */
[----:B0-----:R-:W-:Y:S04]  /*1a540*/  STL [R1+0xa1c], R27 ;  /* 0x000a1c1b01007387 */ /* 0x001fe80000100800 */
[----:B------:R-:W0:Y:S04]  /*1a550*/  LDS.U8 R27, [R25+UR4+0x2380] ;  /* 0x00238004191b7984 */ /* 0x000e280008000000 */
        /* <DEDUP_REMOVED lines=63> */
[----:B----4-:R-:W4:Y:S04]  /*1a950*/  LDS.U8 R0, [R29+UR4] ;  /* 0x000000041d007984 */ /* 0x010f280008000000 */
[----:B-1----:R-:W-:Y:S04]  /*1a960*/  STL [R1+0x1568], R25 ;  /* 0x0015681901007387 */ /* 0x002fe80000100800 */
[----:B------:R-:W1:Y:S04]  /*1a970*/  LDS.U8 R25, [R29+UR4+0x208] ;  /* 0x000208041d197984 */ /* 0x000e680008000000 */
[----:B0-----:R-:W-:Y:S04]  /*1a980*/  STL [R1+0x1564], R27 ;  /* 0x0015641b01007387 */ /* 0x001fe80000100800 */
[----:B------:R-:W0:Y:S04]  /*1a990*/  LDS.U8 R27, [R29+UR4+0x8] ;  /* 0x000008041d1b7984 */ /* 0x000e280008000000 */
[----:B----4-:R-:W-:Y:S04]  /*1a9a0*/  STL [R1+0x8a4], R0 ;  /* 0x0008a40001007387 */ /* 0x010fe80000100800 */
[----:B------:R-:W4:Y:S04]  /*1a9b0*/  LDS.U8 R0, [R29+UR4+0x200] ;  /* 0x000200041d007984 */ /* 0x000f280008000000 */
        /* <DEDUP_REMOVED lines=57> */
[----:B------:R-:W-:Y:S04]  /*1ad50*/  STL [R1+0x1598], R29 ;  /* 0x0015981d01007387 */ /* 0x000fe80000100800 */
[----:B----4-:R-:W-:Y:S04]  /*1ad60*/  STL [R1+0xa3c], R0 ;  /* 0x000a3c0001007387 */ /* 0x010fe80000100800 */
[----:B--2---:R-:W0:Y:S04]  /*1ad70*/  LDS.U8 R0, [R28+UR4+0x400] ;  /* 0x000400041c007984 */ /* 0x004e280008000000 */
[----:B------:R-:W2:Y:S04]  /*1ad80*/  LDS.U8 R27, [R28+UR4+0x608] ;  /* 0x000608041c1b7984 */ /* 0x000ea80008000000 */
[----:B-1----:R-:W-:Y:S04]  /*1ad90*/  STL [R1+0xa38], R25 ;  /* 0x000a381901007387 */ /* 0x002fe80000100800 */
[----:B------:R-:W1:Y:S04]  /*1ada0*/  LDS.U8 R25, [R28+UR4+0x408] ;  /* 0x000408041c197984 */ /* 0x000e680008000000 */
[----:B------:R-:W-:Y:S04]  /*1adb0*/  LDS.U8 R29, [R28+UR4+0x2480] ;  /* 0x002480041c1d7984 */ /* 0x000fe80008000000 */
[----:B0-----:R-:W-:Y:S04]  /*1adc0*/  STL [R1+0xaa4], R0 ;  /* 0x000aa40001007387 */ /* 0x001fe80000100800 */
[----:B------:R-:W0:Y:S04]  /*1add0*/  LDS.U8 R0, [R28+UR4+0x600] ;  /* 0x000600041c007984 */ /* 0x000e280008000000 */
[----:B--2---:R-:W-:Y:S04]  /*1ade0*/  STL [R1+0xaa0], R27 ;  /* 0x000aa01b01007387 */ /* 0x004fe80000100800 */
[----:B------:R-:W2:Y:S04]  /*1adf0*/  LDS.U8 R27, [R28+UR4+0x2400] ;  /* 0x002400041c1b7984 */ /* 0x000ea80008000000 */
[----:B-1----:R-:W-:Y:S04]  /*1ae00*/  STL [R1+0xaac], R25 ;  /* 0x000aac1901007387 */ /* 0x002fe80000100800 */
[----:B------:R-:W1:Y:S04]  /*1ae10*/  LDS.U8 R25, [R28+UR4+0x2608] ;  /* 0x002608041c197984 */ /* 0x000e680008000000 */
        /* <DEDUP_REMOVED lines=8> */
[----:B--2---:R2:W-:Y:S04]  /*1aea0*/  STL [R1+0xab8], R27 ;  /* 0x000ab81b01007387 */ /* 0x0045e80000100800 */
[----:B--2---:R-:W2:Y:S04]  /*1aeb0*/  LDL.LU R27, [R1+0x30] ;  /* 0x00003000011b7983 */ /* 0x004ea80000300800 */
        /* <DEDUP_REMOVED lines=8> */
[----:B------:R-:W-:Y:S04]  /*1af40*/  STL [R1+0xb34], R29 ;  /* 0x000b341d01007387 */ /* 0x000fe80000100800 */
        /* <DEDUP_REMOVED lines=31> */
[----:B-1----:R1:W-:Y:S02]  /*1b140*/  STL [R1+0x1580], R25 ;  /* 0x0015801901007387 */ /* 0x0023e40000100800 */
[----:B-1----:R-:W1:Y:S02]  /*1b150*/  S2R R25, SR_TID.X ;  /* 0x0000000000197919 */ /* 0x002e640000002100 */
[----:B0-----:R-:W-:Y:S04]  /*1b160*/  STL [R1+0x157c], R0 ;  /* 0x00157c0001007387 */ /* 0x001fe80000100800 */
[----:B------:R-:W0:Y:S01]  /*1b170*/  LDS.U8 R0, [R28+UR4+0x2780] ;  /* 0x002780041c007984 */ /* 0x000e220008000000 */
[----:B------:R-:W-:Y:S06]  /*1b180*/  BAR.SYNC.DEFER_BLOCKING 0x0 ;  /* 0x0000000000007b1d */ /* 0x000fec0000010000 */
[----:B----4-:R4:W-:Y:S04]  /*1b190*/  STL [R1+0x16c8], R29 ;  /* 0x0016c81d01007387 */ /* 0x0109e80000100800 */
[----:B----4-:R-:W4:Y:S01]  /*1b1a0*/  LDL.LU R29, [R1+0x1c] ;  /* 0x00001c00011d7983 */ /* 0x010f220000300800 */
[----:B-1----:R-:W-:-:S05]  /*1b1b0*/  LOP3.LUT R25, R25, 0x3f, RZ, 0xc0, !PT ;  /* 0x0000003f19197812 */ /* 0x002fca00078ec0ff */
[----:B--2---:R-:W-:Y:S04]  /*1b1c0*/  STS.U8 [R25+UR4], R27 ;  /* 0x0000001b19007988 */ /* 0x004fe80008000004 */
[----:B0-----:R0:W-:Y:S04]  /*1b1d0*/  STL [R1+0x16e0], R0 ;  /* 0x0016e00001007387 */ /* 0x0011e80000100800 */
[----:B0-----:R-:W2:Y:S04]  /*1b1e0*/  LDL.LU R0, [R1+0x20] ;  /* 0x0000200001007983 */ /* 0x001ea80000300800 */
[----:B------:R0:W-:Y:S04]  /*1b1f0*/  STL [R1+0x159c], R28 ;  /* 0x00159c1c01007387 */ /* 0x0001e80000100800 */
[----:B0-----:R-:W3:Y:S04]  /*1b200*/  LDL.LU R28, [R1+0x2c] ;  /* 0x00002c00011c7983 */ /* 0x001ee80000300800 */
[----:B------:R-:W4:Y:S04]  /*1b210*/  LDL.LU R27, [R1+0x226c] ;  /* 0x00226c00011b7983 */ /* 0x000f280000300800 */
[----:B---3--:R0:W-:Y:S04]  /*1b220*/  STS.U8 [R25+UR4+0x40], R28 ;  /* 0x0000401c19007988 */ /* 0x0081e80008000004 */
[----:B--2---:R1:W-:Y:S04]  /*1b230*/  STS.U8 [R25+UR4+0x100], R0 ;  /* 0x0001000019007988 */ /* 0x0043e80008000004 */
[----:B----4-:R2:W-:Y:S04]  /*1b240*/  STS.U8 [R25+UR4+0x140], R29 ;  /* 0x0001401d19007988 */ /* 0x0105e80008000004 */
[----:B------:R-:W-:Y:S04]  /*1b250*/  STS.U8 [R25+UR4+0x200], R27 ;  /* 0x0002001b19007988 */ /* 0x000fe80008000004 */
[----:B------:R3:W-:Y:S04]  /*1b260*/  STS.U8 [R25+UR4+0x240], R26 ;  /* 0x0002401a19007988 */ /* 0x0007e80008000004 */
[----:B------:R4:W-:Y:S04]  /*1b270*/  STS.U8 [R25+UR4+0x300], R23 ;  /* 0x0003001719007988 */ /* 0x0009e80008000004 */
[----:B------:R4:W-:Y:S04]  /*1b280*/  STS.U8 [R25+UR4+0x340], R22 ;  /* 0x0003401619007988 */ /* 0x0009e80008000004 */
[----:B0-----:R-:W4:Y:S04]  /*1b290*/  LDL.LU R28, [R1+0x3c] ;  /* 0x00003c00011c7983 */ /* 0x001f280000300800 */
[----:B-1----:R-:W4:Y:S04]  /*1b2a0*/  LDL.LU R0, [R1+0x48] ;  /* 0x0000480001007983 */ /* 0x002f280000300800 */
[----:B--2---:R-:W2:Y:S04]  /*1b2b0*/  LDL.LU R29, [R1+0x44] ;  /* 0x00004400011d7983 */ /* 0x004ea80000300800 */
[----:B---3--:R-:W3:Y:S04]  /*1b2c0*/  LDL.LU R26, [R1+0x14] ;  /* 0x00001400011a7983 */ /* 0x008ee80000300800 */
[----:B----4-:R-:W4:Y:S04]  /*1b2d0*/  LDL.LU R23, [R1+0x40] ;  /* 0x0000400001177983 */ /* 0x010f280000300800 */
[----:B------:R-:W2:Y:S04]  /*1b2e0*/  LDL.LU R22, [R1+0x34] ;  /* 0x0000340001167983 */ /* 0x000ea80000300800 */
        /* <DEDUP_REMOVED lines=9> */
[----:B------:R-:W3:Y:S01]  /*1b380*/  LDL.LU R25, [R1+0x2268] ;  /* 0x0022680001197983 */ /* 0x000ee20000300800 */
[----:B------:R-:W0:Y:S02]  /*1b390*/  S2R R27, SR_TID.X ;  /* 0x00000000001b7919 */ /* 0x000e240000002100 */
[----:B0-----:R-:W-:-:S04]  /*1b3a0*/  LOP3.LUT R13, R27, 0x3f, RZ, 0xc0, !PT ;  /* 0x0000003f1b0d7812 */ /* 0x001fc800078ec0ff */
[----:B------:R-:W-:Y:S01]  /*1b3b0*/  LOP3.LUT R27, R13, 0x10, RZ, 0x3c, !PT ;  /* 0x000000100d1b7812 */ /* 0x000fe200078e3cff */
[----:B------:R-:W-:Y:S04]  /*1b3c0*/  STS.U8 [R13+UR4+0x640], R12 ;  /* 0x0006400c0d007988 */ /* 0x000fe80008000004 */
[----:B------:R-:W-:Y:S04]  /*1b3d0*/  STS.U8 [R13+UR4+0x700], R11 ;  /* 0x0007000b0d007988 */ /* 0x000fe80008000004 */
[----:B------:R-:W-:Y:S04]  /*1b3e0*/  STS.U8 [R13+UR4+0x740], R10 ;  /* 0x0007400a0d007988 */ /* 0x000fe80008000004 */
[----:B--2---:R-:W-:Y:S04]  /*1b3f0*/  STS.U8 [R27+UR4+0x80], R14 ;  /* 0x0000800e1b007988 */ /* 0x004fe80008000004 */
[----:B----4-:R-:W-:Y:S04]  /*1b400*/  STS.U8 [R27+UR4+0xc0], R15 ;  /* 0x0000c00f1b007988 */ /* 0x010fe80008000004 */
[----:B---3--:R-:W-:Y:S04]  /*1b410*/  STS.U8 [R27+UR4+0x180], R18 ;  /* 0x000180121b007988 */ /* 0x008fe80008000004 */
[----:B------:R-:W-:Y:S04]  /*1b420*/  STS.U8 [R27+UR4+0x1c0], R26 ;  /* 0x0001c01a1b007988 */ /* 0x000fe80008000004 */
[----:B------:R0:W-:Y:S04]  /*1b430*/  STS.U8 [R27+UR4+0x280], R25 ;  /* 0x000280191b007988 */ /* 0x0001e80008000004 */
[----:B0-----:R-:W2:Y:S04]  /*1b440*/  LDL R25, [R1+0xc00] ;  /* 0x000c000001197983 */ /* 0x001ea80000100800 */
        /* <DEDUP_REMOVED lines=10> */
[----:B------:R-:W-:Y:S01]  /*1b4f0*/  STS.U8 [R27+UR4+0x7c0], R4 ;  /* 0x0007c0041b007988 */ /* 0x000fe20008000004 */
[----:B------:R-:W-:Y:S06]  /*1b500*/  BAR.SYNC.DEFER_BLOCKING 0x0 ;  /* 0x0000000000007b1d */ /* 0x000fec0000010000 */
[----:B--2---:R-:W0:Y:S04]  /*1b510*/  LDSM.16.M88.4 R12, [R25] ;  /* 0x00000000190c783b */ /* 0x004e280000000200 */
[----:B0-----:R0:W-:Y:S04]  /*1b520*/  STL.64 [R1+0x28], R14 ;  /* 0x0000280e01007387 */ /* 0x0011e80000100a00 */
[----:B------:R-:W2:Y:S04]  /*1b530*/  LDL.LU.64 R4, [R1+0x90] ;  /* 0x0000900001047983 */ /* 0x000ea80000300a00 */
[----:B------:R-:W2:Y:S01]  /*1b540*/  LDL.LU.64 R6, [R1+0x98] ;  /* 0x0000980001067983 */ /* 0x000ea20000300a00 */
[----:B------:R-:W-:-:S02]  /*1b550*/  IMAD.MOV.U32 R27, RZ, RZ, R13 ;  /* 0x000000ffff1b7224 */ /* 0x000fc400078e000d */
[----:B------:R-:W-:Y:S02]  /*1b560*/  IMAD R13, R22, 0x100, R19 ;  /* 0x00000100160d7824 */ /* 0x000fe400078e0213 */
[----:B------:R-:W1:Y:S01]  /*1b570*/  LDSM.16.M88.4 R16, [R25+0x200] ;  /* 0x000200001910783b */ /* 0x000e620000000200 */
[----:B------:R-:W-:Y:S02]  /*1b580*/  IMAD.MOV.U32 R11, RZ, RZ, R14 ;  /* 0x000000ffff0b7224 */ /* 0x000fe400078e000e */
[----:B------:R-:W-:Y:S02]  /*1b590*/  IMAD.MOV.U32 R10, RZ, RZ, R15 ;  /* 0x000000ffff0a7224 */ /* 0x000fe400078e000f */
[----:B------:R-:W-:Y:S02]  /*1b5a0*/  IMAD.MOV.U32 R26, RZ, RZ, R12 ;  /* 0x000000ffff1a7224 */ /* 0x000fe400078e000c */
[----:B------:R-:W-:Y:S02]  /*1b5b0*/  IMAD R12, R2, 0x100, R3 ;  /* 0x00000100020c7824 */ /* 0x000fe400078e0203 */
[----:B0-----:R-:W-:-:S02]  /*1b5c0*/  IMAD R14, R28, 0x100, R23 ;  /* 0x000001001c0e7824 */ /* 0x001fc400078e0217 */
[----:B------:R-:W-:Y:S01]  /*1b5d0*/  IMAD R15, R29, 0x100, R0 ;  /* 0x000001001d0f7824 */ /* 0x000fe200078e0200 */
[----:B------:R-:W-:Y:S02]  /*1b5e0*/  F2FP.F16.E5M2.UNPACK_B R13, R13 ;  /* 0x0000000dff0d723e */ /* 0x000fe400020004ff */
[----:B------:R-:W-:Y:S02]  /*1b5f0*/  F2FP.F16.E5M2.UNPACK_B R12, R12 ;  /* 0x0000000cff0c723e */ /* 0x000fe400020004ff */
[----:B------:R-:W-:Y:S02]  /*1b600*/  F2FP.F16.E5M2.UNPACK_B R22, R26 ;  /* 0x0000001aff16723e */ /* 0x000fe400020004ff */
[----:B------:R-:W-:Y:S02]  /*1b610*/  F2FP.F16.E5M2.UNPACK_B R14, R14 ;  /* 0x0000000eff0e723e */ /* 0x000fe400020004ff */
[----:B------:R-:W-:Y:S02]  /*1b620*/  F2FP.F16.E5M2.UNPACK_B R15, R15 ;  /* 0x0000000fff0f723e */ /* 0x000fe400020004ff */
[----:B------:R-:W-:Y:S01]  /*1b630*/  F2FP.F16.E5M2.UNPACK_B R23, R27 ;  /* 0x0000001bff17723e */ /* 0x000fe200020004ff */
[----:B-1----:R-:W-:-:S02]  /*1b640*/  IMAD.MOV.U32 R8, RZ, RZ, R18 ;  /* 0x000000ffff087224 */ /* 0x002fc400078e0012 */
[----:B------:R-:W-:Y:S01]  /*1b650*/  IMAD.MOV.U32 R9, RZ, RZ, R19 ;  /* 0x000000ffff097224 */ /* 0x000fe200078e0013 */
[----:B------:R-:W-:Y:S04]  /*1b660*/  STL.64 [R1+0x30], R16 ;  /* 0x0000301001007387 */ /* 0x000fe80000100a00 */
[----:B------:R-:W-:Y:S04]  /*1b670*/  STL.64 [R1+0x38], R18 ;  /* 0x0000381201007387 */ /* 0x000fe80000100a00 */
[----:B------:R-:W-:Y:S04]  /*1b680*/  STL.64 [R1+0x2260], R10 ;  /* 0x0022600a01007387 */ /* 0x000fe80000100a00 */
[----:B------:R-:W-:Y:S04]  /*1b690*/  STL.64 [R1+0x2258], R8 ;  /* 0x0022580801007387 */ /* 0x000fe80000100a00 */
[----:B------:R0:W-:Y:S04]  /*1b6a0*/  STL [R1+0x1d48], R26 ;  /* 0x001d481a01007387 */ /* 0x0001e80000100800 */
[----:B------:R-:W-:Y:S01]  /*1b6b0*/  STL [R1+0x21b8], R27 ;  /* 0x0021b81b01007387 */ /* 0x000fe20000100800 */
[----:B------:R-:W-:-:S02]  /*1b6c0*/  IMAD.MOV.U32 R3, RZ, RZ, R16 ;  /* 0x000000ffff037224 */ /* 0x000fc400078e0010 */
[----:B------:R-:W-:Y:S01]  /*1b6d0*/  IMAD.MOV.U32 R2, RZ, RZ, R17 ;  /* 0x000000ffff027224 */ /* 0x000fe200078e0011 */
[----:B------:R-:W1:Y:S04]  /*1b6e0*/  LDSM.16.M88.4 R8, [R25+0x400] ;  /* 0x000400001908783b */ /* 0x000e680000000200 */
[----:B0-----:R-:W3:Y:S04]  /*1b6f0*/  LDL.LU R26, [R1+0x864] ;  /* 0x00086400011a7983 */ /* 0x001ee80000300800 */
[----:B------:R-:W4:Y:S01]  /*1b700*/  LDL.LU R16, [R1+0x860] ;  /* 0x0008600001107983 */ /* 0x000f220000300800 */
[----:B--2---:R-:W-:-:S15]  /*1b710*/  HMMA.16816.F32 R4, R12, R22, R4 ;  /* 0x000000160c04723c */ /* 0x004fde0000001804 */
[----:B------:R-:W-:-:S08]  /*1b720*/  NOP ;  /* 0x0000000000007918 */ /* 0x000fd00000000000 */
[----:B------:R1:W-:Y:S04]  /*1b730*/  STL.64 [R1+0x90], R4 ;  /* 0x0000900401007387 */ /* 0x0003e80000100a00 */
[----:B------:R0:W-:Y:S04]  /*1b740*/  STL.64 [R1+0x98], R6 ;  /* 0x0000980601007387 */ /* 0x0001e80000100a00 */
[----:B------:R-:W4:Y:S04]  /*1b750*/  LDL.LU R17, [R1+0x86c] ;  /* 0x00086c0001117983 */ /* 0x000f280000300800 */
[----:B------:R-:W2:Y:S04]  /*1b760*/  LDL.LU R18, [R1+0x868] ;  /* 0x0008680001127983 */ /* 0x000ea80000300800 */
[----:B------:R-:W2:Y:S01]  /*1b770*/  LDL.LU R19, [R1+0x874] ;  /* 0x0008740001137983 */ /* 0x000ea20000300800 */
[----:B-1----:R-:W-:-:S02]  /*1b780*/  IMAD.MOV.U32 R4, RZ, RZ, R10 ;  /* 0x000000ffff047224 */ /* 0x002fc400078e000a */
[----:B------:R-:W-:Y:S02]  /*1b790*/  IMAD.MOV.U32 R5, RZ, RZ, R11 ;  /* 0x000000ffff057224 */ /* 0x000fe400078e000b */
[----:B0-----:R-:W-:Y:S02]  /*1b7a0*/  IMAD.MOV.U32 R6, RZ, RZ, R8 ;  /* 0x000000ffff067224 */ /* 0x001fe400078e0008 */
[----:B------:R-:W-:Y:S01]  /*1b7b0*/  IMAD.MOV.U32 R7, RZ, RZ, R9 ;  /* 0x000000ffff077224 */ /* 0x000fe200078e0009 */
[----:B--2---:R-:W-:Y:S04]  /*1b7c0*/  STL.64 [R1+0x2220], R18 ;  /* 0x0022201201007387 */ /* 0x004fe80000100a00 */
[----:B----4-:R0:W-:Y:S04]  /*1b7d0*/  STL.64 [R1+0x2218], R16 ;  /* 0x0022181001007387 */ /* 0x0101e80000100a00 */
[----:B0-----:R-:W2:Y:S04]  /*1b7e0*/  LDL.LU.64 R16, [R1+0xb0] ;  /* 0x0000b00001107983 */ /* 0x001ea80000300a00 */
[----:B------:R-:W2:Y:S04]  /*1b7f0*/  LDL.LU.64 R18, [R1+0xb8] ;  /* 0x0000b80001127983 */ /* 0x000ea80000300a00 */
[----:B------:R-:W4:Y:S04]  /*1b800*/  LDL.LU R28, [R1+0x870] ;  /* 0x00087000011c7983 */ /* 0x000f280000300800 */
[----:B------:R-:W4:Y:S04]  /*1b810*/  LDL.LU R0, [R1+0x87c] ;  /* 0x00087c0001007983 */ /* 0x000f280000300800 */
[----:B------:R-:W4:Y:S04]  /*1b820*/  LDL.LU R29, [R1+0x878] ;  /* 0x00087800011d7983 */ /* 0x000f280000300800 */
[----:B------:R-:W-:Y:S04]  /*1b830*/  STL.64 [R1+0x40], R8 ;  /* 0x0000400801007387 */ /* 0x000fe80000100a00 */
[----:B------:R0:W-:Y:S04]  /*1b840*/  STL.64 [R1+0x48], R10 ;  /* 0x0000480a01007387 */ /* 0x0001e80000100a00 */
[----:B0-----:R-:W3:Y:S04]  /*1b850*/  LDL.LU.64 R10, [R1+0x2260] ;  /* 0x00226000010a7983 */ /* 0x001ee80000300a00 */
[----:B------:R-:W4:Y:S04]  /*1b860*/  LDL.LU.64 R8, [R1+0x2258] ;  /* 0x0022580001087983 */ /* 0x000f280000300a00 */
[----:B------:R-:W-:Y:S04]  /*1b870*/  STL.64 [R1+0x2240], R6 ;  /* 0x0022400601007387 */ /* 0x000fe80000100a00 */
[----:B------:R0:W-:Y:S04]  /*1b880*/  STL.64 [R1+0x2238], R4 ;  /* 0x0022380401007387 */ /* 0x0001e80000100a00 */
[----:B0-----:R-:W4:Y:S04]  /*1b890*/  LDL.LU.64 R4, [R1+0xf0] ;  /* 0x0000f00001047983 */ /* 0x001f280000300a00 */
[----:B------:R-:W4:Y:S01]  /*1b8a0*/  LDL.LU.64 R6, [R1+0xf8] ;  /* 0x0000f80001067983 */ /* 0x000f220000300a00 */
[----:B---3--:R-:W-:-:S02]  /*1b8b0*/  F2FP.F16.E5M2.UNPACK_B R20, R11 ;  /* 0x0000000bff14723e */ /* 0x008fc400020004ff */
[----:B------:R-:W-:-:S07]  /*1b8c0*/  F2FP.F16.E5M2.UNPACK_B R21, R10 ;  /* 0x0000000aff15723e */ /* 0x000fce00020004ff */
[----:B--2---:R-:W-:-:S15]  /*1b8d0*/  HMMA.16816.F32 R16, R12, R20, R16 ;  /* 0x000000140c10723c */ /* 0x004fde0000001810 */
[----:B------:R-:W-:-:S08]  /*1b8e0*/  NOP ;  /* 0x0000000000007918 */ /* 0x000fd00000000000 */
[----:B------:R-:W-:Y:S04]  /*1b8f0*/  STL.64 [R1+0xb0], R16 ;  /* 0x0000b01001007387 */ /* 0x000fe80000100a00 */
[----:B------:R-:W-:Y:S04]  /*1b900*/  STL.64 [R1+0xb8], R18 ;  /* 0x0000b81201007387 */ /* 0x000fe80000100a00 */
[----:B----4-:R-:W-:Y:S04]  /*1b910*/  STL.64 [R1+0x2250], R6 ;  /* 0x0022500601007387 */ /* 0x010fe80000100a00 */
[----:B------:R0:W-:Y:S04]  /*1b920*/  STL.64 [R1+0x2248], R4 ;  /* 0x0022480401007387 */ /* 0x0001e80000100a00 */
[----:B------:R-:W1:Y:S04]  /*1b930*/  LDSM.16.M88.4 R16, [R25+0x600] ;  /* 0x000600001910783b */ /* 0x000e680000000200 */
[----:B0-----:R-:W2:Y:S04]  /*1b940*/  LDL.LU.64 R4, [R1+0xd0] ;  /* 0x0000d00001047983 */ /* 0x001ea80000300a00 */
[----:B------:R-:W2:Y:S01]  /*1b950*/  LDL.LU.64 R6, [R1+0xd8] ;  /* 0x0000d80001067983 */ /* 0x000ea20000300a00 */
[----:B------:R-:W-:-:S02]  /*1b960*/  F2FP.F16.E5M2.UNPACK_B R10, R3 ;  /* 0x00000003ff0a723e */ /* 0x000fc400020004ff */
[----:B------:R-:W-:Y:S01]  /*1b970*/  F2FP.F16.E5M2.UNPACK_B R11, R2 ;  /* 0x00000002ff0b723e */ /* 0x000fe200020004ff */
[----:B------:R-:W-:Y:S04]  /*1b980*/  STL.64 [R1+0x2230], R22 ;  /* 0x0022301601007387 */ /* 0x000fe80000100a00 */
[----:B------:R0:W-:Y:S04]  /*1b990*/  STL.64 [R1+0x2228], R20 ;  /* 0x0022281401007387 */ /* 0x0001e80000100a00 */
[----:B-1----:R1:W-:Y:S04]  /*1b9a0*/  STL.64 [R1+0x50], R16 ;  /* 0x0000501001007387 */ /* 0x0023e80000100a00 */
[----:B------:R3:W-:Y:S04]  /*1b9b0*/  STL.64 [R1+0x58], R18 ;  /* 0x0000581201007387 */ /* 0x0007e80000100a00 */
[----:B0-----:R-:W4:Y:S01]  /*1b9c0*/  LDL.LU.64 R20, [R1+0x120] ;  /* 0x0001200001147983 */ /* 0x001f220000300a00 */
[----:B------:R-:W-:-:S02]  /*1b9d0*/  IMAD.MOV.U32 R2, RZ, RZ, R16 ;  /* 0x000000ffff027224 */ /* 0x000fc400078e0010 */
[----:B------:R-:W-:Y:S01]  /*1b9e0*/  IMAD.MOV.U32 R3, RZ, RZ, R17 ;  /* 0x000000ffff037224 */ /* 0x000fe200078e0011 */
[----:B------:R-:W4:Y:S01]  /*1b9f0*/  LDL.LU.64 R22, [R1+0x128] ;  /* 0x0001280001167983 */ /* 0x000f220000300a00 */
[----:B------:R-:W-:Y:S02]  /*1ba00*/  IMAD.MOV.U32 R24, RZ, RZ, R18 ;  /* 0x000000ffff187224 */ /* 0x000fe400078e0012 */
[----:B------:R-:W-:Y:S01]  /*1ba10*/  IMAD.MOV.U32 R25, RZ, RZ, R19 ;  /* 0x000000ffff197224 */ /* 0x000fe200078e0013 */
[----:B-1----:R-:W4:Y:S04]  /*1ba20*/  LDL.LU.64 R16, [R1+0x850] ;  /* 0x0008500001107983 */ /* 0x002f280000300a00 */
[----:B---3--:R-:W3:Y:S01]  /*1ba30*/  LDL.LU.64 R18, [R1+0x858] ;  /* 0x0008580001127983 */ /* 0x008ee20000300a00 */
[----:B--2---:R-:W-:-:S15]  /*1ba40*/  HMMA.16816.F32 R4, R12, R10, R4 ;  /* 0x0000000a0c04723c */ /* 0x004fde0000001804 */
[----:B------:R-:W-:-:S08]  /*1ba50*/  NOP ;  /* 0x0000000000007918 */ /* 0x000fd00000000000 */
[----:B------:R-:W-:Y:S04]  /*1ba60*/  STL.64 [R1+0xd0], R4 ;  /* 0x0000d00401007387 */ /* 0x000fe80000100a00 */
[----:B------:R0:W-:Y:S04]  /*1ba70*/  STL.64 [R1+0xd8], R6 ;  /* 0x0000d80601007387 */ /* 0x0001e80000100a00 */
[----:B0-----:R-:W2:Y:S04]  /*1ba80*/  LDL.LU.64 R6, [R1+0x2250] ;  /* 0x0022500001067983 */ /* 0x001ea80000300a00 */
[----:B------:R-:W2:Y:S01]  /*1ba90*/  LDL.LU.64 R4, [R1+0x2248] ;  /* 0x0022480001047983 */ /* 0x000ea20000300a00 */
[----:B------:R-:W-:-:S02]  /*1baa0*/  F2FP.F16.E5M2.UNPACK_B R8, R8 ;  /* 0x00000008ff08723e */ /* 0x000fc400020004ff */
[----:B------:R-:W-:-:S07]  /*1bab0*/  F2FP.F16.E5M2.UNPACK_B R9, R9 ;  /* 0x00000009ff09723e */ /* 0x000fce00020004ff */
[----:B--2---:R-:W-:-:S15]  /*1bac0*/  HMMA.16816.F32 R4, R12, R8, R4 ;  /* 0x000000080c04723c */ /* 0x004fde0000001804 */
[----:B------:R-:W-:-:S08]  /*1bad0*/  NOP ;  /* 0x0000000000007918 */ /* 0x000fd00000000000 */
[----:B------:R-:W-:Y:S04]  /*1bae0*/  STL.64 [R1+0xf0], R4 ;  /* 0x0000f00401007387 */ /* 0x000fe80000100a00 */
[----:B------:R0:W-:Y:S04]  /*1baf0*/  STL.64 [R1+0xf8], R6 ;  /* 0x0000f80601007387 */ /* 0x0001e80000100a00 */
[----:B0-----:R-:W2:Y:S04]  /*1bb00*/  LDL.LU.64 R6, [R1+0x2240] ;  /* 0x0022400001067983 */ /* 0x001ea80000300a00 */
[----:B------:R-:W4:Y:S04]  /*1bb10*/  LDL.LU.64 R4, [R1+0x2238] ;  /* 0x0022380001047983 */ /* 0x000f280000300a00 */
[----:B------:R-:W-:Y:S04]  /*1bb20*/  STL.64 [R1+0x2200], R10 ;  /* 0x0022000a01007387 */ /* 0x000fe80000100a00 */
[----:B------:R0:W-:Y:S04]  /*1bb30*/  STL.64 [R1+0x21f8], R8 ;  /* 0x0021f80801007387 */ /* 0x0001e80000100a00 */
[----:B0-----:R-:W3:Y:S04]  /*1bb40*/  LDL.LU.64 R8, [R1+0x670] ;  /* 0x0006700001087983 */ /* 0x001ee80000300a00 */
[----:B------:R-:W3:Y:S01]  /*1bb50*/  LDL.LU.64 R10, [R1+0x678] ;  /* 0x00067800010a7983 */ /* 0x000ee20000300a00 */
[----:B--2---:R-:W-:-:S02]  /*1bb60*/  F2FP.F16.E5M2.UNPACK_B R6, R6 ;  /* 0x00000006ff06723e */ /* 0x004fc400020004ff */
[----:B------:R-:W-:Y:S02]  /*1bb70*/  F2FP.F16.E5M2.UNPACK_B R7, R7 ;  /* 0x00000007ff07723e */ /* 0x000fe400020004ff */
[----:B----4-:R-:W-:Y:S02]  /*1bb80*/  F2FP.F16.E5M2.UNPACK_B R4, R4 ;  /* 0x00000004ff04723e */ /* 0x010fe400020004ff */
[----:B------:R-:W-:-:S03]  /*1bb90*/  F2FP.F16.E5M2.UNPACK_B R5, R5 ;  /* 0x00000005ff05723e */ /* 0x000fc600020004ff */
[C---:B------:R-:W-:Y:S06]  /*1bba0*/  HMMA.16816.F32 R20, R12.reuse, R6, R20 ;  /* 0x000000060c14723c */ /* 0x040fec0000001814 */
[----:B---3--:R-:W-:-:S15]  /*1bbb0*/  HMMA.16816.F32 R16, R12, R4, R16 ;  /* 0x000000040c10723c */ /* 0x008fde0000001810 */
[----:B------:R-:W-:-:S02]  /*1bbc0*/  NOP ;  /* 0x0000000000007918 */ /* 0x000fc40000000000 */
[----:B------:R-:W-:Y:S04]  /*1bbd0*/  STL.64 [R1+0x120], R20 ;  /* 0x0001201401007387 */ /* 0x000fe80000100a00 */
[----:B------:R0:W-:Y:S04]  /*1bbe0*/  STL.64 [R1+0x128], R22 ;  /* 0x0001281601007387 */ /* 0x0001e80000100a00 */
[----:B0-----:R-:W2:Y:S04]  /*1bbf0*/  LDL.LU.64 R22, [R1+0x2230] ;  /* 0x0022300001167983 */ /* 0x001ea80000300a00 */
[----:B------:R-:W3:Y:S04]  /*1bc00*/  LDL.LU.64 R20, [R1+0x2228] ;  /* 0x0022280001147983 */ /* 0x000ee80000300a00 */
[----:B------:R-:W-:Y:S04]  /*1bc10*/  STL.64 [R1+0x850], R16 ;  /* 0x0008501001007387 */ /* 0x000fe80000100a00 */
[----:B------:R0:W-:Y:S04]  /*1bc20*/  STL.64 [R1+0x858], R18 ;  /* 0x0008581201007387 */ /* 0x0001e80000100a00 */
[----:B0-----:R-:W4:Y:S04]  /*1bc30*/  LDL.LU.64 R18, [R1+0x2220] ;  /* 0x0022200001127983 */ /* 0x001f280000300a00 */
[----:B------:R-:W2:Y:S04]  /*1bc40*/  LDL.LU.64 R16, [R1+0x2218] ;  /* 0x0022180001107983 */ /* 0x000ea80000300a00 */
[----:B------:R-:W-:Y:S04]  /*1bc50*/  STL.64 [R1+0x21e0], R6 ;  /* 0x0021e00601007387 */ /* 0x000fe80000100a00 */
[----:B------:R0:W-:Y:S04]  /*1bc60*/  STL.64 [R1+0x21d8], R4 ;  /* 0x0021d80401007387 */ /* 0x0001e80000100a00 */
[----:B0-----:R-:W3:Y:S04]  /*1bc70*/  LDL.LU.64 R4, [R1+0x840] ;  /* 0x0008400001047983 */ /* 0x001ee80000300a00 */
[----:B------:R-:W3:Y:S01]  /*1bc80*/  LDL.LU.64 R6, [R1+0x848] ;  /* 0x0008480001067983 */ /* 0x000ee20000300a00 */
[----:B------:R-:W-:-:S02]  /*1bc90*/  F2FP.F16.E5M2.UNPACK_B R2, R2 ;  /* 0x00000002ff02723e */ /* 0x000fc400020004ff */
[----:B------:R-:W-:Y:S02]  /*1bca0*/  F2FP.F16.E5M2.UNPACK_B R3, R3 ;  /* 0x00000003ff03723e */ /* 0x000fe400020004ff */
[----:B------:R-:W-:Y:S02]  /*1bcb0*/  F2FP.F16.E5M2.UNPACK_B R24, R24 ;  /* 0x00000018ff18723e */ /* 0x000fe400020004ff */
[----:B------:R-:W-:-:S03]  /*1bcc0*/  F2FP.F16.E5M2.UNPACK_B R25, R25 ;  /* 0x00000019ff19723e */ /* 0x000fc600020004ff */
[----:B---3--:R-:W-:-:S15]  /*1bcd0*/  HMMA.16816.F32 R4, R12, R2, R4 ;  /* 0x000000020c04723c */ /* 0x008fde0000001804 */
[----:B------:R-:W-:-:S08]  /*1bce0*/  NOP ;  /* 0x0000000000007918 */ /* 0x000fd00000000000 */
[----:B------:R-:W-:Y:S04]  /*1bcf0*/  STL.64 [R1+0x840], R4 ;  /* 0x0008400401007387 */ /* 0x000fe80000100a00 */
[----:B------:R0:W-:Y:S02]  /*1bd00*/  STL.64 [R1+0x848], R6 ;  /* 0x0008480601007387 */ /* 0x0001e40000100a00 */
[----:B0-----:R-:W-:-:S15]  /*1bd10*/  HMMA.16816.F32 R4, R12, R24, R8 ;  /* 0x000000180c04723c */ /* 0x001fde0000001808 */
[----:B------:R-:W-:-:S08]  /*1bd20*/  NOP ;  /* 0x0000000000007918 */ /* 0x000fd00000000000 */
[----:B------:R-:W-:Y:S04]  /*1bd30*/  STL.64 [R1+0x670], R4 ;  /* 0x0006700401007387 */ /* 0x000fe80000100a00 */
[----:B------:R-:W-:Y:S04]  /*1bd40*/  STL.64 [R1+0x678], R6 ;  /* 0x0006780601007387 */ /* 0x000fe80000100a00 */
[----:B------:R-:W3:Y:S04]  /*1bd50*/  LDL.LU.64 R8, [R1+0x650] ;  /* 0x0006500001087983 */ /* 0x000ee80000300a00 */
[----:B------:R-:W4:Y:S04]  /*1bd60*/  LDL.LU.64 R10, [R1+0x658] ;  /* 0x00065800010a7983 */ /* 0x000f280000300a00 */
[----:B----4-:R-:W-:Y:S04]  /*1bd70*/  STL.64 [R1+0x2210], R10 ;  /* 0x0022100a01007387 */ /* 0x010fe80000100a00 */
[----:B---3--:R0:W-:Y:S04]  /*1bd80*/  STL.64 [R1+0x2208], R8 ;  /* 0x0022080801007387 */ /* 0x0081e80000100a00 */
[----:B0-----:R-:W3:Y:S04]  /*1bd90*/  LDL.LU.64 R8, [R1+0x660] ;  /* 0x0006600001087983 */ /* 0x001ee80000300a00 */
[----:B------:R-:W3:Y:S04]  /*1bda0*/  LDL.LU.64 R10, [R1+0x668] ;  /* 0x00066800010a7983 */ /* 0x000ee80000300a00 */
[----:B------:R-:W4:Y:S04]  /*1bdb0*/  LDL.LU.64 R4, [R1+0x630] ;  /* 0x0006300001047983 */ /* 0x000f280000300a00 */
[----:B------:R-:W3:Y:S01]  /*1bdc0*/  LDL.LU.64 R6, [R1+0x638] ;  /* 0x0006380001067983 */ /* 0x000ee20000300a00 */
[----:B--2---:R-:W-:-:S02]  /*1bdd0*/  IMAD R12, R16, 0x100, R26 ;  /* 0x00000100100c7824 */ /* 0x004fc400078e021a */
[----:B------:R-:W-:Y:S02]  /*1bde0*/  IMAD R13, R18, 0x100, R17 ;  /* 0x00000100120d7824 */ /* 0x000fe400078e0211 */
[----:B------:R-:W-:Y:S01]  /*1bdf0*/  IMAD R14, R28, 0x100, R19 ;  /* 0x000001001c0e7824 */ /* 0x000fe200078e0213 */
[----:B---3--:R-:W-:Y:S04]  /*1be00*/  STL.64 [R1+0x21f0], R6 ;  /* 0x0021f00601007387 */ /* 0x008fe80000100a00 */
[----:B----4-:R0:W-:Y:S04]  /*1be10*/  STL.64 [R1+0x21e8], R4 ;  /* 0x0021e80401007387 */ /* 0x0101e80000100a00 */
[----:B0-----:R-:W2:Y:S04]  /*1be20*/  LDL.LU.64 R4, [R1+0x640] ;  /* 0x0006400001047983 */ /* 0x001ea80000300a00 */
[----:B------:R-:W2:Y:S04]  /*1be30*/  LDL.LU.64 R6, [R1+0x648] ;  /* 0x0006480001067983 */ /* 0x000ea80000300a00 */
[----:B------:R-:W3:Y:S04]  /*1be40*/  LDL.LU.64 R16, [R1+0x820] ;  /* 0x0008200001107983 */ /* 0x000ee80000300a00 */
[----:B------:R-:W4:Y:S04]  /*1be50*/  LDL.LU.64 R18, [R1+0x828] ;  /* 0x0008280001127983 */ /* 0x000f280000300a00 */
[----:B----4-:R-:W-:Y:S04]  /*1be60*/  STL.64 [R1+0x21d0], R18 ;  /* 0x0021d01201007387 */ /* 0x010fe80000100a00 */
[----:B---3--:R0:W-:Y:S04]  /*1be70*/  STL.64 [R1+0x21c8], R16 ;  /* 0x0021c81001007387 */ /* 0x0081e80000100a00 */
[----:B0-----:R-:W3:Y:S04]  /*1be80*/  LDL.LU.64 R16, [R1+0x620] ;  /* 0x0006200001107983 */ /* 0x001ee80000300a00 */
[----:B------:R-:W3:Y:S04]  /*1be90*/  LDL.LU.64 R18, [R1+0x628] ;  /* 0x0006280001127983 */ /* 0x000ee80000300a00 */
[----:B------:R-:W4:Y:S01]  /*1bea0*/  LDL.LU R27, [R1+0x894] ;  /* 0x00089400011b7983 */ /* 0x000f220000300800 */
[----:B------:R-:W-:Y:S01]  /*1beb0*/  IMAD R15, R29, 0x100, R0 ;  /* 0x000001001d0f7824 */ /* 0x000fe200078e0200 */
[----:B------:R-:W-:-:S02]  /*1bec0*/  F2FP.F16.E5M2.UNPACK_B R12, R12 ;  /* 0x0000000cff0c723e */ /* 0x000fc400020004ff */
[----:B------:R-:W-:Y:S02]  /*1bed0*/  F2FP.F16.E5M2.UNPACK_B R13, R13 ;  /* 0x0000000dff0d723e */ /* 0x000fe400020004ff */
[----:B------:R-:W-:Y:S02]  /*1bee0*/  F2FP.F16.E5M2.UNPACK_B R14, R14 ;  /* 0x0000000eff0e723e */ /* 0x000fe400020004ff */
[----:B------:R-:W-:-:S07]  /*1bef0*/  F2FP.F16.E5M2.UNPACK_B R15, R15 ;  /* 0x0000000fff0f723e */ /* 0x000fce00020004ff */
[C---:B------:R-:W-:Y:S01]  /*1bf00*/  HMMA.16816.F32 R8, R12.reuse, R22, R8 ;  /* 0x000000160c08723c */ /* 0x040fe20000001808 */
[----:B----4-:R0:W-:Y:S04]  /*1bf10*/  STL [R1+0x21bc], R27 ;  /* 0x0021bc1b01007387 */ /* 0x0101e80000100800 */
[----:B0-----:R-:W4:Y:S04]  /*1bf20*/  LDL.LU R27, [R1+0x88c] ;  /* 0x00088c00011b7983 */ /* 0x001f280000300800 */
[----:B----4-:R0:W-:Y:S04]  /*1bf30*/  STL [R1+0x21c0], R27 ;  /* 0x0021c01b01007387 */ /* 0x0101e80000100800 */
[----:B0-----:R-:W4:Y:S04]  /*1bf40*/  LDL.LU R27, [R1+0x884] ;  /* 0x00088400011b7983 */ /* 0x001f280000300800 */
[----:B------:R-:W4:Y:S06]  /*1bf50*/  LDL.LU R26, [R1+0x898] ;  /* 0x00089800011a7983 */ /* 0x000f2c0000300800 */
[----:B------:R-:W-:Y:S04]  /*1bf60*/  STL.64 [R1+0x660], R8 ;  /* 0x0006600801007387 */ /* 0x000fe80000100a00 */
[----:B------:R0:W-:Y:S04]  /*1bf70*/  STL.64 [R1+0x668], R10 ;  /* 0x0006680a01007387 */ /* 0x0001e80000100a00 */
[----:B0-----:R-:W2:Y:S04]  /*1bf80*/  LDL.LU.64 R10, [R1+0x2210] ;  /* 0x00221000010a7983 */ /* 0x001ea80000300a00 */
[----:B------:R-:W2:Y:S02]  /*1bf90*/  LDL.LU.64 R8, [R1+0x2208] ;  /* 0x0022080001087983 */ /* 0x000ea40000300a00 */
[----:B--2---:R-:W-:-:S15]  /*1bfa0*/  HMMA.16816.F32 R8, R12, R20, R8 ;  /* 0x000000140c08723c */ /* 0x004fde0000001808 */
[----:B------:R-:W-:-:S08]  /*1bfb0*/  NOP ;  /* 0x0000000000007918 */ /* 0x000fd00000000000 */
[----:B------:R-:W-:Y:S04]  /*1bfc0*/  STL.64 [R1+0x650], R8 ;  /* 0x0006500801007387 */ /* 0x000fe80000100a00 */
[----:B------:R0:W-:Y:S04]  /*1bfd0*/  STL.64 [R1+0x658], R10 ;  /* 0x0006580a01007387 */ /* 0x0001e80000100a00 */
[----:B0-----:R-:W2:Y:S04]  /*1bfe0*/  LDL.LU.64 R10, [R1+0x2200] ;  /* 0x00220000010a7983 */ /* 0x001ea80000300a00 */
[----:B------:R-:W3:Y:S01]  /*1bff0*/  LDL.LU.64 R8, [R1+0x21f8] ;  /* 0x0021f80001087983 */ /* 0x000ee20000300a00 */
[----:B--2---:R-:W-:-:S15]  /*1c000*/  HMMA.16816.F32 R4, R12, R10, R4 ;  /* 0x0000000a0c04723c */ /* 0x004fde0000001804 */
[----:B------:R-:W-:-:S08]  /*1c010*/  NOP ;  /* 0x0000000000007918 */ /* 0x000fd00000000000 */
[----:B------:R-:W-:Y:S04]  /*1c020*/  STL.64 [R1+0x640], R4 ;  /* 0x0006400401007387 */ /* 0x000fe80000100a00 */
[----:B------:R0:W-:Y:S04]  /*1c030*/  STL.64 [R1+0x648], R6 ;  /* 0x0006480601007387 */ /* 0x0001e80000100a00 */
[----:B0-----:R-:W3:Y:S04]  /*1c040*/  LDL.LU.64 R6, [R1+0x21f0] ;  /* 0x0021f00001067983 */ /* 0x001ee80000300a00 */
[----:B------:R-:W3:Y:S02]  /*1c050*/  LDL.LU.64 R4, [R1+0x21e8] ;  /* 0x0021e80001047983 */ /* 0x000ee40000300a00 */
[----:B---3--:R-:W-:-:S15]  /*1c060*/  HMMA.16816.F32 R4, R12, R8, R4 ;  /* 0x000000080c04723c */ /* 0x008fde0000001804 */
[----:B------:R-:W-:-:S08]  /*1c070*/  NOP ;  /* 0x0000000000007918 */ /* 0x000fd00000000000 */
[----:B------:R-:W-:Y:S04]  /*1c080*/  STL.64 [R1+0x630], R4 ;  /* 0x0006300401007387 */ /* 0x000fe80000100a00 */
[----:B------:R0:W-:Y:S04]  /*1c090*/  STL.64 [R1+0x638], R6 ;  /* 0x0006380601007387 */ /* 0x0001e80000100a00 */
[----:B0-----:R-:W2:Y:S04]  /*1c0a0*/  LDL.LU.64 R6, [R1+0x21e0] ;  /* 0x0021e00001067983 */ /* 0x001ea80000300a00 */
[----:B------:R-:W3:Y:S04]  /*1c0b0*/  LDL.LU.64 R4, [R1+0x21d8] ;  /* 0x0021d80001047983 */ /* 0x000ee80000300a00 */
[----:B------:R-:W-:Y:S04]  /*1c0c0*/  STL.64 [R1+0x21b0], R10 ;  /* 0x0021b00a01007387 */ /* 0x000fe80000100a00 */
[----:B------:R0:W-:Y:S04]  /*1c0d0*/  STL.64 [R1+0x21a8], R8 ;  /* 0x0021a80801007387 */ /* 0x0001e80000100a00 */
[----:B0-----:R-:W3:Y:S04]  /*1c0e0*/  LDL.LU.64 R8, [R1+0x830] ;  /* 0x0008300001087983 */ /* 0x001ee80000300a00 */
[----:B------:R-:W3:Y:S01]  /*1c0f0*/  LDL.LU.64 R10, [R1+0x838] ;  /* 0x00083800010a7983 */ /* 0x000ee20000300a00 */
[----:B--2---:R-:W-:-:S15]  /*1c100*/  HMMA.16816.F32 R16, R12, R6, R16 ;  /* 0x000000060c10723c */ /* 0x004fde0000001810 */
[----:B------:R-:W-:-:S08]  /*1c110*/  NOP ;  /* 0x0000000000007918 */ /* 0x000fd00000000000 */
[----:B------:R-:W-:Y:S04]  /*1c120*/  STL.64 [R1+0x620], R16 ;  /* 0x0006201001007387 */ /* 0x000fe80000100a00 */
[----:B------:R0:W-:Y:S04]  /*1c130*/  STL.64 [R1+0x628], R18 ;  /* 0x0006281201007387 */ /* 0x0001e80000100a00 */
[----:B0-----:R-:W2:Y:S04]  /*1c140*/  LDL.LU.64 R18, [R1+0x21d0] ;  /* 0x0021d00001127983 */ /* 0x001ea80000300a00 */
[----:B------:R-:W2:Y:S01]  /*1c150*/  LDL.LU.64 R16, [R1+0x21c8] ;  /* 0x0021c80001107983 */ /* 0x000ea20000300a00 */
[----:B---3--:R-:W-:Y:S03]  /*1c160*/  HMMA.16816.F32 R8, R12, R4, R8 ;  /* 0x000000040c08723c */ /* 0x008fe60000001808 */
[----:B------:R-:W-:Y:S04]  /*1c170*/  STL.64 [R1+0x21a0], R6 ;  /* 0x0021a00601007387 */ /* 0x000fe80000100a00 */
[----:B------:R0:W-:-:S15]  /*1c180*/  STL.64 [R1+0x2198], R4 ;  /* 0x0021980401007387 */ /* 0x0001de0000100a00 */
[----:B------:R-:W-:-:S01]  /*1c190*/  NOP ;  /* 0x0000000000007918 */ /* 0x000fc20000000000 */
[----:B------:R1:W-:Y:S04]  /*1c1a0*/  STL.64 [R1+0x830], R8 ;  /* 0x0008300801007387 */ /* 0x0003e80000100a00 */
[----:B------:R3:W-:Y:S04]  /*1c1b0*/  STL.64 [R1+0x838], R10 ;  /* 0x0008380a01007387 */ /* 0x0007e80000100a00 */
[----:B0-----:R-:W4:Y:S04]  /*1c1c0*/  LDL.LU.64 R4, [R1+0x610] ;  /* 0x0006100001047983 */ /* 0x001f280000300a00 */
[----:B------:R-:W4:Y:S04]  /*1c1d0*/  LDL.LU.64 R6, [R1+0x618] ;  /* 0x0006180001067983 */ /* 0x000f280000300a00 */
[----:B-1----:R-:W4:Y:S04]  /*1c1e0*/  LDL.LU.64 R8, [R1+0x600] ;  /* 0x0006000001087983 */ /* 0x002f280000300a00 */
[----:B---3--:R-:W3:Y:S01]  /*1c1f0*/  LDL.LU.64 R10, [R1+0x608] ;  /* 0x00060800010a7983 */ /* 0x008ee20000300a00 */
[----:B--2---:R-:W-:-:S15]  /*1c200*/  HMMA.16816.F32 R16, R12, R2, R16 ;  /* 0x000000020c10723c */ /* 0x004fde0000001810 */
[----:B------:R-:W-:-:S08]  /*1c210*/  NOP ;  /* 0x0000000000007918 */ /* 0x000fd00000000000 */
[----:B------:R-:W-:Y:S04]  /*1c220*/  STL.64 [R1+0x820], R16 ;  /* 0x0008201001007387 */ /* 0x000fe80000100a00 */
[----:B------:R0:W-:Y:S04]  /*1c230*/  STL.64 [R1+0x828], R18 ;  /* 0x0008281201007387 */ /* 0x0001e80000100a00 */
[----:B0-----:R-:W2:Y:S01]  /*1c240*/  LDL.LU R19, [R1+0x8b4] ;  /* 0x0008b40001137983 */ /* 0x001ea20000300800 */
[----:B----4-:R-:W-:Y:S03]  /*1c250*/  HMMA.16816.F32 R4, R12, R24, R4 ;  /* 0x000000180c04723c */ /* 0x010fe60000001804 */
[----:B--2---:R0:W-:Y:S04]  /*1c260*/  STL [R1+0x2190], R19 ;  /* 0x0021901301007387 */ /* 0x0041e80000100800 */
[----:B------:R-:W2:Y:S04]  /*1c270*/  LDL.LU.64 R16, [R1+0x5f0] ;  /* 0x0005f00001107983 */ /* 0x000ea80000300a00 */
[----:B0-----:R-:W2:Y:S04]  /*1c280*/  LDL.LU.64 R18, [R1+0x5f8] ;  /* 0x0005f80001127983 */ /* 0x001ea80000300a00 */
[----:B------:R-:W4:Y:S04]  /*1c290*/  LDL.LU R28, [R1+0x8b0] ;  /* 0x0008b000011c7983 */ /* 0x000f280000300800 */
[----:B------:R-:W4:Y:S04]  /*1c2a0*/  LDL.LU R0, [R1+0x8bc] ;  /* 0x0008bc0001007983 */ /* 0x000f280000300800 */
[----:B------:R-:W4:Y:S04]  /*1c2b0*/  LDL.LU R29, [R1+0x8b8] ;  /* 0x0008b800011d7983 */ /* 0x000f280000300800 */
[----:B------:R-:W3:Y:S04]  /*1c2c0*/  LDL.LU R12, [R1+0x880] ;  /* 0x00088000010c7983 */ /* 0x000ee80000300800 */
[----:B------:R-:W2:Y:S04]  /*1c2d0*/  LDL.LU R13, [R1+0x888] ;  /* 0x00088800010d7983 */ /* 0x000ea80000300800 */
[----:B------:R0:W-:Y:S04]  /*1c2e0*/  STL.64 [R1+0x610], R4 ;  /* 0x0006100401007387 */ /* 0x0001e80000100a00 */
[----:B------:R1:W-:Y:S04]  /*1c2f0*/  STL.64 [R1+0x618], R6 ;  /* 0x0006180601007387 */ /* 0x0003e80000100a00 */
[----:B------:R-:W4:Y:S04]  /*1c300*/  LDL.LU R14, [R1+0x890] ;  /* 0x00089000010e7983 */ /* 0x000f280000300800 */
[----:B------:R-:W4:Y:S04]  /*1c310*/  LDL.LU R15, [R1+0x89c] ;  /* 0x00089c00010f7983 */ /* 0x000f280000300800 */
[----:B0-----:R-:W4:Y:S04]  /*1c320*/  LDL.LU.64 R4, [R1+0x5e0] ;  /* 0x0005e00001047983 */ /* 0x001f280000300a00 */
[----:B-1----:R-:W4:Y:S01]  /*1c330*/  LDL.LU.64 R6, [R1+0x5e8] ;  /* 0x0005e80001067983 */ /* 0x002f220000300a00 */
[----:B---3--:R-:W-:-:S03]  /*1c340*/  IMAD R12, R12, 0x100, R27 ;  /* 0x000001000c0c7824 */ /* 0x008fc600078e021b */
[----:B------:R-:W2:Y:S02]  /*1c350*/  LDL.LU R27, [R1+0x21c0] ;  /* 0x0021c000011b7983 */ /* 0x000ea40000300800 */
[----:B--2---:R-:W-:Y:S02]  /*1c360*/  IMAD R13, R13, 0x100, R27 ;  /* 0x000001000d0d7824 */ /* 0x004fe400078e021b */
[----:B------:R-:W2:Y:S01]  /*1c370*/  LDL.LU R27, [R1+0x21bc] ;  /* 0x0021bc00011b7983 */ /* 0x000ea20000300800 */
[----:B----4-:R-:W-:Y:S01]  /*1c380*/  IMAD R15, R26, 0x100, R15 ;  /* 0x000001001a0f7824 */ /* 0x010fe200078e020f */
[----:B------:R-:W-:Y:S02]  /*1c390*/  F2FP.F16.E5M2.UNPACK_B R12, R12 ;  /* 0x0000000cff0c723e */ /* 0x000fe400020004ff */
[----:B------:R-:W-:Y:S02]  /*1c3a0*/  F2FP.F16.E5M2.UNPACK_B R13, R13 ;  /* 0x0000000dff0d723e */ /* 0x000fe400020004ff */
[----:B------:R-:W-:Y:S01]  /*1c3b0*/  F2FP.F16.E5M2.UNPACK_B R15, R15 ;  /* 0x0000000fff0f723e */ /* 0x000fe200020004ff */
[----:B--2---:R-:W-:-:S02]  /*1c3c0*/  IMAD R14, R14, 0x100, R27 ;  /* 0x000001000e0e7824 */ /* 0x004fc400078e021b */
[----:B------:R-:W2:Y:S03]  /*1c3d0*/  LDL.LU R27, [R1+0x21b8] ;  /* 0x0021b800011b7983 */ /* 0x000ea60000300800 */
[----:B------:R-:W-:-:S07]  /*1c3e0*/  F2FP.F16.E5M2.UNPACK_B R14, R14 ;  /* 0x0000000eff0e723e */ /* 0x000fce00020004ff */
[C---:B------:R-:W-:Y:S06]  /*1c3f0*/  HMMA.16816.F32 R8, R12.reuse, R22, R8 ;  /* 0x000000160c08723c */ /* 0x040fec0000001808 */
[----:B------:R-:W-:-:S15]  /*1c400*/  HMMA.16816.F32 R16, R12, R20, R16 ;  /* 0x000000140c10723c */ /* 0x000fde0000001810 */
[----:B------:R-:W-:-:S02]  /*1c410*/  NOP ;  /* 0x0000000000007918 */ /* 0x000fc40000000000 */
[----:B------:R-:W-:Y:S04]  /*1c420*/  STL.64 [R1+0x600], R8 ;  /* 0x0006000801007387 */ /* 0x000fe80000100a00 */
[----:B------:R0:W-:Y:S04]  /*1c430*/  STL.64 [R1+0x608], R10 ;  /* 0x0006080a01007387 */ /* 0x0001e80000100a00 */
[----:B0-----:R-:W3:Y:S04]  /*1c440*/  LDL.LU.64 R10, [R1+0x21b0] ;  /* 0x0021b000010a7983 */ /* 0x001ee80000300a00 */
[----:B------:R-:W4:Y:S04]  /*1c450*/  LDL.LU.64 R8, [R1+0x21a8] ;  /* 0x0021a80001087983 */ /* 0x000f280000300a00 */
[----:B------:R0:W-:Y:S04]  /*1c460*/  STL.64 [R1+0x5f0], R16 ;  /* 0x0005f01001007387 */ /* 0x0001e80000100a00 */
[----:B------:R1:W-:Y:S04]  /*1c470*/  STL.64 [R1+0x5f8], R18 ;  /* 0x0005f81201007387 */ /* 0x0003e80000100a00 */
[----:B0-----:R-:W2:Y:S04]  /*1c480*/  LDL.LU.64 R16, [R1+0x5c0] ;  /* 0x0005c00001107983 */ /* 0x001ea80000300a00 */
[----:B-1----:R-:W2:Y:S04]  /*1c490*/  LDL.LU.64 R18, [R1+0x5c8] ;  /* 0x0005c80001127983 */ /* 0x002ea80000300a00 */
[----:B------:R-:W-:Y:S04]  /*1c4a0*/  STL.64 [R1+0x2178], R22 ;  /* 0x0021781601007387 */ /* 0x000fe80000100a00 */
[----:B------:R0:W-:Y:S04]  /*1c4b0*/  STL.64 [R1+0x2170], R20 ;  /* 0x0021701401007387 */ /* 0x0001e80000100a00 */
[----:B0-----:R-:W4:Y:S04]  /*1c4c0*/  LDL.LU.64 R20, [R1+0x5d0] ;  /* 0x0005d00001147983 */ /* 0x001f280000300a00 */
[----:B------:R-:W4:Y:S01]  /*1c4d0*/  LDL.LU.64 R22, [R1+0x5d8] ;  /* 0x0005d80001167983 */ /* 0x000f220000300a00 */
[C---:B---3--:R-:W-:Y:S06]  /*1c4e0*/  HMMA.16816.F32 R4, R12.reuse, R10, R4 ;  /* 0x0000000a0c04723c */ /* 0x048fec0000001804 */
[----:B----4-:R-:W-:-:S15]  /*1c4f0*/  HMMA.16816.F32 R20, R12, R8, R20 ;  /* 0x000000080c14723c */ /* 0x010fde0000001814 */
[----:B------:R-:W-:-:S02]  /*1c500*/  NOP ;  /* 0x0000000000007918 */ /* 0x000fc40000000000 */
[----:B------:R-:W-:Y:S04]  /*1c510*/  STL.64 [R1+0x5e0], R4 ;  /* 0x0005e00401007387 */ /* 0x000fe80000100a00 */
[----:B------:R0:W-:Y:S04]  /*1c520*/  STL.64 [R1+0x5e8], R6 ;  /* 0x0005e80601007387 */ /* 0x0001e80000100a00 */
[----:B0-----:R-:W2:Y:S04]  /*1c530*/  LDL.LU.64 R6, [R1+0x21a0] ;  /* 0x0021a00001067983 */ /* 0x001ea80000300a00 */
[----:B------:R-:W3:Y:S04]  /*1c540*/  LDL.LU.64 R4, [R1+0x2198] ;  /* 0x0021980001047983 */ /* 0x000ee80000300a00 */
[----:B------:R0:W-:Y:S04]  /*1c550*/  STL.64 [R1+0x5d0], R20 ;  /* 0x0005d01401007387 */ /* 0x0001e80000100a00 */
[----:B------:R1:W-:Y:S04]  /*1c560*/  STL.64 [R1+0x5d8], R22 ;  /* 0x0005d81601007387 */ /* 0x0003e80000100a00 */
[----:B0-----:R-:W4:Y:S04]  /*1c570*/  LDL.LU.64 R20, [R1+0x800] ;  /* 0x0008000001147983 */ /* 0x001f280000300a00 */
[----:B-1----:R-:W2:Y:S04]  /*1c580*/  LDL.LU.64 R22, [R1+0x808] ;  /* 0x0008080001167983 */ /* 0x002ea80000300a00 */
[----:B--2---:R-:W-:Y:S04]  /*1c590*/  STL.64 [R1+0x2188], R22 ;  /* 0x0021881601007387 */ /* 0x004fe80000100a00 */
[----:B----4-:R0:W-:Y:S04]  /*1c5a0*/  STL.64 [R1+0x2180], R20 ;  /* 0x0021801401007387 */ /* 0x0101e80000100a00 */
[----:B0-----:R-:W3:Y:S04]  /*1c5b0*/  LDL.LU.64 R20, [R1+0x810] ;  /* 0x0008100001147983 */ /* 0x001ee80000300a00 */
[----:B------:R-:W3:Y:S01]  /*1c5c0*/  LDL.LU.64 R22, [R1+0x818] ;  /* 0x0008180001167983 */ /* 0x000ee20000300a00 */
[C---:B------:R-:W-:Y:S03]  /*1c5d0*/  HMMA.16816.F32 R16, R12.reuse, R6, R16 ;  /* 0x000000060c10723c */ /* 0x040fe60000001810 */
[----:B------:R0:W-:Y:S04]  /*1c5e0*/  STL.64 [R1+0x2158], R10 ;  /* 0x0021580a01007387 */ /* 0x0001e80000100a00 */
[----:B0-----:R-:W2:Y:S04]  /*1c5f0*/  LDL.LU R10, [R1+0x8ac] ;  /* 0x0008ac00010a7983 */ /* 0x001ea80000300800 */
[----:B------:R-:W2:Y:S04]  /*1c600*/  LDL.LU R11, [R1+0x8a8] ;  /* 0x0008a800010b7983 */ /* 0x000ea80000300800 */
[----:B------:R0:W-:Y:S04]  /*1c610*/  STL.64 [R1+0x2150], R8 ;  /* 0x0021500801007387 */ /* 0x0001e80000100a00 */
[----:B0-----:R-:W4:Y:S04]  /*1c620*/  LDL.LU R8, [R1+0x8a4] ;  /* 0x0008a40001087983 */ /* 0x001f280000300800 */
[----:B------:R-:W4:Y:S04]  /*1c630*/  LDL.LU R9, [R1+0x8a0] ;  /* 0x0008a00001097983 */ /* 0x000f280000300800 */
[----:B------:R-:W-:Y:S04]  /*1c640*/  STL.64 [R1+0x5c0], R16 ;  /* 0x0005c01001007387 */ /* 0x000fe80000100a00 */
[----:B------:R0:W-:Y:S04]  /*1c650*/  STL.64 [R1+0x5c8], R18 ;  /* 0x0005c81201007387 */ /* 0x0001e80000100a00 */
[----:B0-----:R-:W2:Y:S04]  /*1c660*/  LDL.LU R19, [R1+0x2190] ;  /* 0x0021900001137983 */ /* 0x001ea80000300800 */
[----:B------:R-:W2:Y:S04]  /*1c670*/  LDL.LU R26, [R1+0x8c4] ;  /* 0x0008c400011a7983 */ /* 0x000ea80000300800 */
[----:B------:R-:W2:Y:S04]  /*1c680*/  LDL.LU R16, [R1+0x8c0] ;  /* 0x0008c00001107983 */ /* 0x000ea80000300800 */
[----:B------:R-:W2:Y:S04]  /*1c690*/  LDL.LU R17, [R1+0x8cc] ;  /* 0x0008cc0001117983 */ /* 0x000ea80000300800 */
[----:B------:R-:W2:Y:S01]  /*1c6a0*/  LDL.LU R18, [R1+0x8c8] ;  /* 0x0008c80001127983 */ /* 0x000ea20000300800 */
[----:B---3--:R-:W-:-:S15]  /*1c6b0*/  HMMA.16816.F32 R20, R12, R4, R20 ;  /* 0x000000040c14723c */ /* 0x008fde0000001814 */
[----:B------:R-:W-:-:S08]  /*1c6c0*/  NOP ;  /* 0x0000000000007918 */ /* 0x000fd00000000000 */
[----:B------:R-:W-:Y:S04]  /*1c6d0*/  STL.64 [R1+0x810], R20 ;  /* 0x0008101401007387 */ /* 0x000fe80000100a00 */
[----:B------:R0:W-:Y:S04]  /*1c6e0*/  STL.64 [R1+0x818], R22 ;  /* 0x0008181601007387 */ /* 0x0001e80000100a00 */
[----:B0-----:R-:W3:Y:S04]  /*1c6f0*/  LDL.LU.64 R22, [R1+0x2188] ;  /* 0x0021880001167983 */ /* 0x001ee80000300a00 */
[----:B------:R-:W3:Y:S04]  /*1c700*/  LDL.LU.64 R20, [R1+0x2180] ;  /* 0x0021800001147983 */ /* 0x000ee80000300a00 */
        /* <DEDUP_REMOVED lines=8> */
[----:B------:R0:W-:Y:S01]  /*1c790*/  STL.64 [R1+0x808], R22 ;  /* 0x0008081601007387 */ /* 0x0001e20000100a00 */
[----:B------:R-:W-:Y:S02]  /*1c7a0*/  IMAD R12, R9, 0x100, R8 ;  /* 0x00000100090c7824 */ /* 0x000fe400078e0208 */
[----:B--2---:R-:W-:Y:S01]  /*1c7b0*/  IMAD R13, R11, 0x100, R10 ;  /* 0x000001000b0d7824 */ /* 0x004fe200078e020a */
[----:B0-----:R-:W2:Y:S04]  /*1c7c0*/  LDL.LU.64 R22, [R1+0x2178] ;  /* 0x0021780001167983 */ /* 0x001ea80000300a00 */
[----:B------:R-:W3:Y:S04]  /*1c7d0*/  LDL.LU.64 R20, [R1+0x2170] ;  /* 0x0021700001147983 */ /* 0x000ee80000300a00 */
[----:B------:R-:W-:Y:S04]  /*1c7e0*/  STL.64 [R1+0x2118], R26 ;  /* 0x0021181a01007387 */ /* 0x000fe80000100a00 */
[----:B------:R-:W-:Y:S04]  /*1c7f0*/  STL.64 [R1+0x2110], R24 ;  /* 0x0021101801007387 */ /* 0x000fe80000100a00 */
[----:B------:R-:W-:Y:S04]  /*1c800*/  STL.64 [R1+0x5b0], R4 ;  /* 0x0005b00401007387 */ /* 0x000fe80000100a00 */
[----:B------:R-:W-:Y:S04]  /*1c810*/  STL.64 [R1+0x5b8], R6 ;  /* 0x0005b80601007387 */ /* 0x000fe80000100a00 */
[----:B------:R-:W4:Y:S04]  /*1c820*/  LDL.LU.64 R8, [R1+0x590] ;  /* 0x0005900001087983 */ /* 0x000f280000300a00 */
[----:B------:R-:W2:Y:S04]  /*1c830*/  LDL.LU.64 R10, [R1+0x598] ;  /* 0x00059800010a7983 */ /* 0x000ea80000300a00 */
[----:B--2---:R-:W-:Y:S04]  /*1c840*/  STL.64 [R1+0x2168], R10 ;  /* 0x0021680a01007387 */ /* 0x004fe80000100a00 */
[----:B----4-:R0:W-:Y:S04]  /*1c850*/  STL.64 [R1+0x2160], R8 ;  /* 0x0021600801007387 */ /* 0x0101e80000100a00 */
[----:B0-----:R-:W2:Y:S04]  /*1c860*/  LDL.LU.64 R8, [R1+0x5a0] ;  /* 0x0005a00001087983 */ /* 0x001ea80000300a00 */
[----:B------:R-:W2:Y:S04]  /*1c870*/  LDL.LU.64 R10, [R1+0x5a8] ;  /* 0x0005a800010a7983 */ /* 0x000ea80000300a00 */
[----:B------:R-:W4:Y:S04]  /*1c880*/  LDL.LU.64 R4, [R1+0x570] ;  /* 0x0005700001047983 */ /* 0x000f280000300a00 */
[----:B------:R-:W3:Y:S01]  /*1c890*/  LDL.LU.64 R6, [R1+0x578] ;  /* 0x0005780001067983 */ /* 0x000ee20000300a00 */
[----:B------:R-:W-:-:S02]  /*1c8a0*/  IMAD R14, R28, 0x100, R19 ;  /* 0x000001001c0e7824 */ /* 0x000fc400078e0213 */
[----:B------:R-:W-:Y:S01]  /*1c8b0*/  IMAD R15, R29, 0x100, R0 ;  /* 0x000001001d0f7824 */ /* 0x000fe200078e0200 */
[----:B------:R-:W-:Y:S02]  /*1c8c0*/  F2FP.F16.E5M2.UNPACK_B R12, R12 ;  /* 0x0000000cff0c723e */ /* 0x000fe400020004ff */
[----:B------:R-:W-:Y:S02]  /*1c8d0*/  F2FP.F16.E5M2.UNPACK_B R13, R13 ;  /* 0x0000000dff0d723e */ /* 0x000fe400020004ff */
[----:B------:R-:W-:Y:S02]  /*1c8e0*/  F2FP.F16.E5M2.UNPACK_B R14, R14 ;  /* 0x0000000eff0e723e */ /* 0x000fe400020004ff */
[----:B------:R-:W-:Y:S01]  /*1c8f0*/  F2FP.F16.E5M2.UNPACK_B R15, R15 ;  /* 0x0000000fff0f723e */ /* 0x000fe200020004ff */
[----:B---3--:R-:W-:Y:S04]  /*1c900*/  STL.64 [R1+0x2148], R6 ;  /* 0x0021480601007387 */ /* 0x008fe80000100a00 */
[----:B----4-:R0:W-:Y:S04]  /*1c910*/  STL.64 [R1+0x2140], R4 ;  /* 0x0021400401007387 */ /* 0x0101e80000100a00 */
[----:B0-----:R-:W3:Y:S04]  /*1c920*/  LDL.LU.64 R4, [R1+0x580] ;  /* 0x0005800001047983 */ /* 0x001ee80000300a00 */
[----:B------:R-:W3:Y:S04]  /*1c930*/  LDL.LU.64 R6, [R1+0x588] ;  /* 0x0005880001067983 */ /* 0x000ee80000300a00 */
[----:B------:R-:W4:Y:S04]  /*1c940*/  LDL.LU.64 R24, [R1+0x7f0] ;  /* 0x0007f00001187983 */ /* 0x000f280000300a00 */
[----:B------:R-:W3:Y:S01]  /*1c950*/  LDL.LU.64 R26, [R1+0x7f8] ;  /* 0x0007f800011a7983 */ /* 0x000ee20000300a00 */
[C---:B--2---:R-:W-:Y:S03]  /*1c960*/  HMMA.16816.F32 R8, R12.reuse, R22, R8 ;  /* 0x000000160c08723c */ /* 0x044fe60000001808 */
[----:B---3--:R-:W-:Y:S04]  /*1c970*/  STL.64 [R1+0x2128], R26 ;  /* 0x0021281a01007387 */ /* 0x008fe80000100a00 */
[----:B----4-:R0:W-:Y:S04]  /*1c980*/  STL.64 [R1+0x2120], R24 ;  /* 0x0021201801007387 */ /* 0x0101e80000100a00 */
[----:B0-----:R-:W2:Y:S04]  /*1c990*/  LDL.LU.64 R24, [R1+0x560] ;  /* 0x0005600001187983 */ /* 0x001ea80000300a00 */
[----:B------:R-:W2:Y:S04]  /*1c9a0*/  LDL.LU.64 R26, [R1+0x568] ;  /* 0x00056800011a7983 */ /* 0x000ea80000300a00 */
[----:B------:R-:W3:Y:S04]  /*1c9b0*/  LDL.LU R19, [R1+0x8d4] ;  /* 0x0008d40001137983 */ /* 0x000ee80000300800 */
[----:B------:R-:W3:Y:S04]  /*1c9c0*/  LDL.LU R28, [R1+0x8d0] ;  /* 0x0008d000011c7983 */ /* 0x000ee80000300800 */
[----:B------:R-:W4:Y:S04]  /*1c9d0*/  LDL.LU R0, [R1+0x8dc] ;  /* 0x0008dc0001007983 */ /* 0x000f280000300800 */
[----:B------:R-:W4:Y:S04]  /*1c9e0*/  LDL.LU R29, [R1+0x8d8] ;  /* 0x0008d800011d7983 */ /* 0x000f280000300800 */
        /* <DEDUP_REMOVED lines=24> */
[----:B0-----:R-:W4:Y:S04]  /*1cb70*/  LDL.LU.64 R8, [R1+0x550] ;  /* 0x0005500001087983 */ /* 0x001f280000300a00 */
[----:B------:R-:W4:Y:S01]  /*1cb80*/  LDL.LU.64 R10, [R1+0x558] ;  /* 0x00055800010a7983 */ /* 0x000f220000300a00 */
        /* <DEDUP_REMOVED lines=15> */
[----:B------:R-:W3:Y:S02]  /*1cc80*/  LDL.LU.64 R6, [R1+0x7e8] ;  /* 0x0007e80001067983 */ /* 0x000ee40000300a00 */
[----:B---3--:R-:W-:-:S15]  /*1cc90*/  HMMA.16816.F32 R4, R12, R2, R4 ;  /* 0x000000020c04723c */ /* 0x008fde0000001804 */
[----:B------:R-:W-:-:S08]  /*1cca0*/  NOP ;  /* 0x0000000000007918 */ /* 0x000fd00000000000 */
[----:B------:R-:W-:Y:S04]  /*1ccb0*/  STL.64 [R1+0x7e0], R4 ;  /* 0x0007e00401007387 */ /* 0x000fe80000100a00 */
[----:B------:R4:W-:Y:S02]  /*1ccc0*/  STL.64 [R1+0x7e8], R6 ;  /* 0x0007e80601007387 */ /* 0x0009e40000100a00 */
[----:B----4-:R-:W-:Y:S02]  /*1ccd0*/  HMMA.16816.F32 R4, R12, R24, R8 ;  /* 0x000000180c04723c */ /* 0x010fe40000001808 */
[----:B--2---:R-:W-:Y:S04]  /*1cce0*/  STL [R1+0x20c8], R27 ;  /* 0x0020c81b01007387 */ /* 0x004fe80000100800 */
[----:B------:R-:W-:-:S15]  /*1ccf0*/  STL.64 [R1+0x20c0], R24 ;  /* 0x0020c01801007387 */ /* 0x000fde0000100a00 */
[----:B------:R-:W-:-:S02]  /*1cd00*/  NOP ;  /* 0x0000000000007918 */ /* 0x000fc40000000000 */
[----:B------:R-:W-:Y:S04]  /*1cd10*/  STL.64 [R1+0x550], R4 ;  /* 0x0005500401007387 */ /* 0x000fe80000100a00 */
[----:B------:R-:W-:Y:S04]  /*1cd20*/  STL.64 [R1+0x558], R6 ;  /* 0x0005580601007387 */ /* 0x000fe80000100a00 */
[----:B------:R-:W2:Y:S04]  /*1cd30*/  LDL.LU.64 R8, [R1+0x530] ;  /* 0x0005300001087983 */ /* 0x000ea80000300a00 */
[----:B------:R-:W3:Y:S01]  /*1cd40*/  LDL.LU.64 R10, [R1+0x538] ;  /* 0x00053800010a7983 */ /* 0x000ee20000300a00 */
[----:B------:R-:W-:-:S02]  /*1cd50*/  IMAD R12, R16, 0x100, R26 ;  /* 0x00000100100c7824 */ /* 0x000fc400078e021a */
[----:B------:R-:W-:Y:S02]  /*1cd60*/  IMAD R13, R18, 0x100, R17 ;  /* 0x00000100120d7824 */ /* 0x000fe400078e0211 */
[----:B------:R-:W-:Y:S02]  /*1cd70*/  IMAD R14, R28, 0x100, R19 ;  /* 0x000001001c0e7824 */ /* 0x000fe400078e0213 */
[----:B------:R-:W-:Y:S01]  /*1cd80*/  IMAD R15, R29, 0x100, R0 ;  /* 0x000001001d0f7824 */ /* 0x000fe200078e0200 */
[----:B---3--:R-:W-:Y:S04]  /*1cd90*/  STL.64 [R1+0x2108], R10 ;  /* 0x0021080a01007387 */ /* 0x008fe80000100a00 */
[----:B--2---:R0:W-:Y:S04]  /*1cda0*/  STL.64 [R1+0x2100], R8 ;  /* 0x0021000801007387 */ /* 0x0041e80000100a00 */
[----:B0-----:R-:W2:Y:S04]  /*1cdb0*/  LDL.LU.64 R8, [R1+0x540] ;  /* 0x0005400001087983 */ /* 0x001ea80000300a00 */
[----:B------:R-:W2:Y:S04]  /*1cdc0*/  LDL.LU.64 R10, [R1+0x548] ;  /* 0x00054800010a7983 */ /* 0x000ea80000300a00 */
[----:B------:R-:W3:Y:S04]  /*1cdd0*/  LDL.LU.64 R4, [R1+0x510] ;  /* 0x0005100001047983 */ /* 0x000ee80000300a00 */
[----:B------:R-:W4:Y:S01]  /*1cde0*/  LDL.LU.64 R6, [R1+0x518] ;  /* 0x0005180001067983 */ /* 0x000f220000300a00 */
[----:B------:R-:W-:-:S02]  /*1cdf0*/  F2FP.F16.E5M2.UNPACK_B R12, R12 ;  /* 0x0000000cff0c723e */ /* 0x000fc400020004ff */
[----:B------:R-:W-:Y:S02]  /*1ce00*/  F2FP.F16.E5M2.UNPACK_B R13, R13 ;  /* 0x0000000dff0d723e */ /* 0x000fe400020004ff */
[----:B------:R-:W-:Y:S02]  /*1ce10*/  F2FP.F16.E5M2.UNPACK_B R14, R14 ;  /* 0x0000000eff0e723e */ /* 0x000fe400020004ff */
[----:B------:R-:W-:-:S07]  /*1ce20*/  F2FP.F16.E5M2.UNPACK_B R15, R15 ;  /* 0x0000000fff0f723e */ /* 0x000fce00020004ff */
[C---:B--2---:R-:W-:Y:S01]  /*1ce30*/  HMMA.16816.F32 R8, R12.reuse, R22, R8 ;  /* 0x000000160c08723c */ /* 0x044fe20000001808 */
[----:B----4-:R-:W-:Y:S04]  /*1ce40*/  STL.64 [R1+0x20e8], R6 ;  /* 0x0020e80601007387 */ /* 0x010fe80000100a00 */
[----:B---3--:R0:W-:Y:S04]  /*1ce50*/  STL.64 [R1+0x20e0], R4 ;  /* 0x0020e00401007387 */ /* 0x0081e80000100a00 */
[----:B0-----:R-:W2:Y:S04]  /*1ce60*/  LDL.LU.64 R4, [R1+0x520] ;  /* 0x0005200001047983 */ /* 0x001ea80000300a00 */
[----:B------:R-:W2:Y:S04]  /*1ce70*/  LDL.LU.64 R6, [R1+0x528] ;  /* 0x0005280001067983 */ /* 0x000ea80000300a00 */
[----:B------:R-:W3:Y:S04]  /*1ce80*/  LDL.LU.64 R24, [R1+0x500] ;  /* 0x0005000001187983 */ /* 0x000ee80000300a00 */
[----:B------:R-:W3:Y:S04]  /*1ce90*/  LDL.LU.64 R26, [R1+0x508] ;  /* 0x00050800011a7983 */ /* 0x000ee80000300a00 */
[----:B------:R-:W4:Y:S04]  /*1cea0*/  LDL.LU.64 R16, [R1+0x7c0] ;  /* 0x0007c00001107983 */ /* 0x000f280000300a00 */
[----:B------:R-:W4:Y:S04]  /*1ceb0*/  LDL.LU.64 R18, [R1+0x7c8] ;  /* 0x0007c80001127983 */ /* 0x000f280000300a00 */
[----:B------:R-:W-:Y:S04]  /*1cec0*/  STL.64 [R1+0x540], R8 ;  /* 0x0005400801007387 */ /* 0x000fe80000100a00 */
[----:B------:R0:W-:Y:S04]  /*1ced0*/  STL.64 [R1+0x548], R10 ;  /* 0x0005480a01007387 */ /* 0x0001e80000100a00 */
[----:B0-----:R-:W2:Y:S04]  /*1cee0*/  LDL.LU.64 R10, [R1+0x2108] ;  /* 0x00210800010a7983 */ /* 0x001ea80000300a00 */
[----:B------:R-:W2:Y:S04]  /*1cef0*/  LDL.LU.64 R8, [R1+0x2100] ;  /* 0x0021000001087983 */ /* 0x000ea80000300a00 */
[----:B------:R-:W-:Y:S04]  /*1cf00*/  STL [R1+0x20b4], R22 ;  /* 0x0020b41601007387 */ /* 0x000fe80000100800 */
[----:B------:R-:W-:Y:S01]  /*1cf10*/  STL [R1+0x20b0], R23 ;  /* 0x0020b01701007387 */ /* 0x000fe20000100800 */
[----:B--2---:R-:W-:-:S15]  /*1cf20*/  HMMA.16816.F32 R8, R12, R20, R8 ;  /* 0x000000140c08723c */ /* 0x004fde0000001808 */
[----:B------:R-:W-:-:S08]  /*1cf30*/  NOP ;  /* 0x0000000000007918 */ /* 0x000fd00000000000 */
[----:B------:R-:W-:Y:S04]  /*1cf40*/  STL.64 [R1+0x530], R8 ;  /* 0x0005300801007387 */ /* 0x000fe80000100a00 */
[----:B------:R0:W-:Y:S04]  /*1cf50*/  STL.64 [R1+0x538], R10 ;  /* 0x0005380a01007387 */ /* 0x0001e80000100a00 */
[----:B0-----:R-:W2:Y:S04]  /*1cf60*/  LDL.LU.64 R10, [R1+0x20f8] ;  /* 0x0020f800010a7983 */ /* 0x001ea80000300a00 */
[----:B------:R-:W3:Y:S04]  /*1cf70*/  LDL.LU.64 R8, [R1+0x20f0] ;  /* 0x0020f00001087983 */ /* 0x000ee80000300a00 */
[----:B------:R-:W-:Y:S01]  /*1cf80*/  STL [R1+0x20b8], R21 ;  /* 0x0020b81501007387 */ /* 0x000fe20000100800 */
        /* <DEDUP_REMOVED lines=16> */
[C---:B--2---:R-:W-:Y:S06]  /*1d090*/  HMMA.16816.F32 R24, R12.reuse, R6, R24 ;  /* 0x000000060c18723c */ /* 0x044fec0000001818 */
[----:B---3--:R-:W-:-:S15]  /*1d0a0*/  HMMA.16816.F32 R8, R12, R4, R8 ;  /* 0x000000040c08723c */ /* 0x008fde0000001808 */
[----:B------:R-:W-:-:S02]  /*1d0b0*/  NOP ;  /* 0x0000000000007918 */ /* 0x000fc40000000000 */
[----:B------:R-:W-:Y:S04]  /*1d0c0*/  STL.64 [R1+0x500], R24 ;  /* 0x0005001801007387 */ /* 0x000fe80000100a00 */
[----:B------:R0:W-:Y:S04]  /*1d0d0*/  STL.64 [R1+0x508], R26 ;  /* 0x0005081a01007387 */ /* 0x0001e80000100a00 */
[----:B0-----:R-:W2:Y:S04]  /*1d0e0*/  LDL.LU R27, [R1+0x20c8] ;  /* 0x0020c800011b7983 */ /* 0x001ea80000300800 */
[----:B------:R-:W3:Y:S04]  /*1d0f0*/  LDL.LU.64 R24, [R1+0x20c0] ;  /* 0x0020c00001187983 */ /* 0x000ee80000300a00 */
[----:B------:R0:W-:Y:S04]  /*1d100*/  STL.64 [R1+0x7d0], R8 ;  /* 0x0007d00801007387 */ /* 0x0001e80000100a00 */
[----:B------:R1:W-:Y:S04]  /*1d110*/  STL.64 [R1+0x7d8], R10 ;  /* 0x0007d80a01007387 */ /* 0x0003e80000100a00 */
[----:B0-----:R-:W3:Y:S04]  /*1d120*/  LDL.LU.64 R8, [R1+0x4f0] ;  /* 0x0004f00001087983 */ /* 0x001ee80000300a00 */
[----:B-1----:R-:W3:Y:S04]  /*1d130*/  LDL.LU.64 R10, [R1+0x4f8] ;  /* 0x0004f800010a7983 */ /* 0x002ee80000300a00 */
[----:B------:R-:W-:Y:S04]  /*1d140*/  STL.64 [R1+0x2078], R6 ;  /* 0x0020780601007387 */ /* 0x000fe80000100a00 */
[----:B------:R4:W-:Y:S04]  /*1d150*/  STL.64 [R1+0x2070], R4 ;  /* 0x0020700401007387 */ /* 0x0009e80000100a00 */
[----:B------:R-:W2:Y:S04]  /*1d160*/  LDL.LU R21, [R1+0x8ec] ;  /* 0x0008ec0001157983 */ /* 0x000ea80000300800 */
[----:B------:R-:W2:Y:S01]  /*1d170*/  LDL.LU R22, [R1+0x8f4] ;  /* 0x0008f40001167983 */ /* 0x000ea20000300800 */
[----:B----4-:R-:W-:-:S15]  /*1d180*/  HMMA.16816.F32 R4, R12, R2, R16 ;  /* 0x000000020c04723c */ /* 0x010fde0000001810 */
[----:B------:R-:W-:-:S08]  /*1d190*/  NOP ;  /* 0x0000000000007918 */ /* 0x000fd00000000000 */
[----:B------:R-:W-:Y:S04]  /*1d1a0*/  STL.64 [R1+0x7c0], R4 ;  /* 0x0007c00401007387 */ /* 0x000fe80000100a00 */
[----:B------:R3:W-:Y:S04]  /*1d1b0*/  STL.64 [R1+0x7c8], R6 ;  /* 0x0007c80601007387 */ /* 0x0007e80000100a00 */
[----:B------:R-:W4:Y:S04]  /*1d1c0*/  LDL.LU R23, [R1+0x8fc] ;  /* 0x0008fc0001177983 */ /* 0x000f280000300800 */
[----:B------:R-:W4:Y:S04]  /*1d1d0*/  LDL.LU R26, [R1+0x904] ;  /* 0x00090400011a7983 */ /* 0x000f280000300800 */
[----:B------:R-:W2:Y:S04]  /*1d1e0*/  LDL.LU R16, [R1+0x900] ;  /* 0x0009000001107983 */ /* 0x000ea80000300800 */
[----:B------:R-:W2:Y:S04]  /*1d1f0*/  LDL.LU R17, [R1+0x90c] ;  /* 0x00090c0001117983 */ /* 0x000ea80000300800 */
[----:B------:R-:W4:Y:S04]  /*1d200*/  LDL.LU R18, [R1+0x908] ;  /* 0x0009080001127983 */ /* 0x000f280000300800 */
[----:B------:R-:W4:Y:S01]  /*1d210*/  LDL.LU R19, [R1+0x914] ;  /* 0x0009140001137983 */ /* 0x000f220000300800 */
[----:B---3--:R-:W-:Y:S03]  /*1d220*/  HMMA.16816.F32 R4, R12, R24, R8 ;  /* 0x000000180c04723c */ /* 0x008fe60000001808 */
[----:B----4-:R0:W-:Y:S04]  /*1d230*/  STL.64 [R1+0x2058], R18 ;  /* 0x0020581201007387 */ /* 0x0101e80000100a00 */
[----:B0-----:R-:W3:Y:S04]  /*1d240*/  LDL.LU R18, [R1+0x8e4] ;  /* 0x0008e40001127983 */ /* 0x001ee80000300800 */
[----:B------:R-:W3:Y:S04]  /*1d250*/  LDL.LU R19, [R1+0x8e0] ;  /* 0x0008e00001137983 */ /* 0x000ee80000300800 */
[----:B--2---:R-:W-:Y:S04]  /*1d260*/  STL.64 [R1+0x2050], R16 ;  /* 0x0020501001007387 */ /* 0x004fe80000100a00 */
[----:B------:R-:W2:Y:S04]  /*1d270*/  LDL.LU R28, [R1+0x910] ;  /* 0x00091000011c7983 */ /* 0x000ea80000300800 */
[----:B------:R-:W4:Y:S04]  /*1d280*/  LDL.LU R0, [R1+0x91c] ;  /* 0x00091c0001007983 */ /* 0x000f280000300800 */
[----:B------:R-:W4:Y:S04]  /*1d290*/  LDL.LU R29, [R1+0x918] ;  /* 0x00091800011d7983 */ /* 0x000f280000300800 */
[----:B------:R-:W2:Y:S04]  /*1d2a0*/  LDL.LU R13, [R1+0x8e8] ;  /* 0x0008e800010d7983 */ /* 0x000ea80000300800 */
[----:B------:R-:W4:Y:S04]  /*1d2b0*/  LDL.LU R14, [R1+0x8f0] ;  /* 0x0008f000010e7983 */ /* 0x000f280000300800 */
[----:B------:R-:W-:Y:S04]  /*1d2c0*/  STL.64 [R1+0x4f0], R4 ;  /* 0x0004f00401007387 */ /* 0x000fe80000100a00 */
[----:B------:R-:W-:Y:S04]  /*1d2d0*/  STL.64 [R1+0x4f8], R6 ;  /* 0x0004f80601007387 */ /* 0x000fe80000100a00 */
[----:B------:R-:W4:Y:S04]  /*1d2e0*/  LDL.LU R15, [R1+0x8f8] ;  /* 0x0008f800010f7983 */ /* 0x000f280000300800 */
[----:B------:R-:W3:Y:S04]  /*1d2f0*/  LDL.LU.64 R8, [R1+0x4d0] ;  /* 0x0004d00001087983 */ /* 0x000ee80000300a00 */
[----:B------:R-:W2:Y:S04]  /*1d300*/  LDL.LU.64 R10, [R1+0x4d8] ;  /* 0x0004d800010a7983 */ /* 0x000ea80000300a00 */
[----:B--2---:R-:W-:Y:S04]  /*1d310*/  STL.64 [R1+0x20a8], R10 ;  /* 0x0020a80a01007387 */ /* 0x004fe80000100a00 */
[----:B---3--:R0:W-:Y:S04]  /*1d320*/  STL.64 [R1+0x20a0], R8 ;  /* 0x0020a00801007387 */ /* 0x0081e80000100a00 */
[----:B0-----:R-:W2:Y:S04]  /*1d330*/  LDL.LU.64 R8, [R1+0x4e0] ;  /* 0x0004e00001087983 */ /* 0x001ea80000300a00 */
[----:B------:R-:W2:Y:S04]  /*1d340*/  LDL.LU.64 R10, [R1+0x4e8] ;  /* 0x0004e800010a7983 */ /* 0x000ea80000300a00 */
[----:B------:R-:W3:Y:S04]  /*1d350*/  LDL.LU.64 R4, [R1+0x4b0] ;  /* 0x0004b00001047983 */ /* 0x000ee80000300a00 */
[----:B------:R-:W2:Y:S01]  /*1d360*/  LDL.LU.64 R6, [R1+0x4b8] ;  /* 0x0004b80001067983 */ /* 0x000ea20000300a00 */
[----:B------:R-:W-:-:S02]  /*1d370*/  IMAD R12, R19, 0x100, R18 ;  /* 0x00000100130c7824 */ /* 0x000fc400078e0212 */
[----:B------:R-:W-:Y:S02]  /*1d380*/  IMAD R13, R13, 0x100, R21 ;  /* 0x000001000d0d7824 */ /* 0x000fe400078e0215 */
[----:B----4-:R-:W-:Y:S02]  /*1d390*/  IMAD R14, R14, 0x100, R22 ;  /* 0x000001000e0e7824 */ /* 0x010fe400078e0216 */
[----:B------:R-:W-:Y:S01]  /*1d3a0*/  IMAD R15, R15, 0x100, R23 ;  /* 0x000001000f0f7824 */ /* 0x000fe200078e0217 */
[----:B--2---:R-:W-:Y:S04]  /*1d3b0*/  STL.64 [R1+0x2088], R6 ;  /* 0x0020880601007387 */ /* 0x004fe80000100a00 */
[----:B---3--:R0:W-:Y:S04]  /*1d3c0*/  STL.64 [R1+0x2080], R4 ;  /* 0x0020800401007387 */ /* 0x0081e80000100a00 */
[----:B0-----:R-:W2:Y:S04]  /*1d3d0*/  LDL.LU.64 R4, [R1+0x4c0] ;  /* 0x0004c00001047983 */ /* 0x001ea80000300a00 */
[----:B------:R-:W2:Y:S04]  /*1d3e0*/  LDL.LU.64 R6, [R1+0x4c8] ;  /* 0x0004c80001067983 */ /* 0x000ea80000300a00 */
[----:B------:R-:W-:Y:S04]  /*1d3f0*/  STL.64 [R1+0x2068], R26 ;  /* 0x0020681a01007387 */ /* 0x000fe80000100a00 */
[----:B------:R0:W-:Y:S04]  /*1d400*/  STL.64 [R1+0x2060], R24 ;  /* 0x0020601801007387 */ /* 0x0001e80000100a00 */
[----:B0-----:R-:W3:Y:S04]  /*1d410*/  LDL.LU.64 R24, [R1+0x4a0] ;  /* 0x0004a00001187983 */ /* 0x001ee80000300a00 */
[----:B------:R-:W3:Y:S04]  /*1d420*/  LDL.LU.64 R26, [R1+0x4a8] ;  /* 0x0004a800011a7983 */ /* 0x000ee80000300a00 */
[----:B------:R-:W4:Y:S04]  /*1d430*/  LDL.LU.64 R16, [R1+0x7b0] ;  /* 0x0007b00001107983 */ /* 0x000f280000300a00 */
[----:B------:R-:W4:Y:S04]  /*1d440*/  LDL.LU.64 R18, [R1+0x7b8] ;  /* 0x0007b80001127983 */ /* 0x000f280000300a00 */
[----:B------:R-:W2:Y:S04]  /*1d450*/  LDL.LU R21, [R1+0x20b8] ;  /* 0x0020b80001157983 */ /* 0x000ea80000300800 */
[----:B------:R-:W3:Y:S04]  /*1d460*/  LDL.LU R22, [R1+0x20b4] ;  /* 0x0020b40001167983 */ /* 0x000ee80000300800 */
[----:B------:R-:W3:Y:S01]  /*1d470*/  LDL.LU R23, [R1+0x20b0] ;  /* 0x0020b00001177983 */ /* 0x000ee20000300800 */
[----:B------:R-:W-:-:S02]  /*1d480*/  F2FP.F16.E5M2.UNPACK_B R12, R12 ;  /* 0x0000000cff0c723e */ /* 0x000fc400020004ff */
[----:B------:R-:W-:Y:S02]  /*1d490*/  F2FP.F16.E5M2.UNPACK_B R13, R13 ;  /* 0x0000000dff0d723e */ /* 0x000fe400020004ff */
[----:B------:R-:W-:Y:S02]  /*1d4a0*/  F2FP.F16.E5M2.UNPACK_B R14, R14 ;  /* 0x0000000eff0e723e */ /* 0x000fe400020004ff */
[----:B------:R-:W-:-:S07]  /*1d4b0*/  F2FP.F16.E5M2.UNPACK_B R15, R15 ;  /* 0x0000000fff0f723e */ /* 0x000fce00020004ff */
[----:B---3--:R-:W-:-:S15]  /*1d4c0*/  HMMA.16816.F32 R8, R12, R22, R8 ;  /* 0x000000160c08723c */ /* 0x008fde0000001808 */
[----:B------:R-:W-:-:S08]  /*1d4d0*/  NOP ;  /* 0x0000000000007918 */ /* 0x000fd00000000000 */
        /* <DEDUP_REMOVED lines=26> */
[C---:B--2---:R-:W-:Y:S06]  /*1d680*/  HMMA.16816.F32 R24, R12.reuse, R6, R24 ;  /* 0x000000060c18723c */ /* 0x044fec0000001818 */
[C---:B----4-:R-:W-:Y:S06]  /*1d690*/  HMMA.16816.F32 R16, R12.reuse, R4, R16 ;  /* 0x000000040c10723c */ /* 0x050fec0000001810 */
[C---:B---3--:R-:W-:Y:S11]  /*1d6a0*/  HMMA.16816.F32 R8, R12.reuse, R2, R8 ;  /* 0x000000020c08723c */ /* 0x048ff60000001808 */
        /* <DEDUP_REMOVED lines=11> */
[----:B------:R-:W3:Y:S04]  /*1d760*/  LDL.LU.64 R6, [R1+0x498] ;  /* 0x0004980001067983 */ /* 0x000ee80000300a00 */
[----:B------:R0:W-:Y:S04]  /*1d770*/  STL.64 [R1+0x7a0], R8 ;  /* 0x0007a00801007387 */ /* 0x0001e80000100a00 */
[----:B------:R1:W-:Y:S04]  /*1d780*/  STL.64 [R1+0x7a8], R10 ;  /* 0x0007a80a01007387 */ /* 0x0003e80000100a00 */
[----:B0-----:R-:W4:Y:S04]  /*1d790*/  LDL.LU.64 R8, [R1+0x470] ;  /* 0x0004700001087983 */ /* 0x001f280000300a00 */
[----:B-1----:R-:W2:Y:S04]  /*1d7a0*/  LDL.LU.64 R10, [R1+0x478] ;  /* 0x00047800010a7983 */ /* 0x002ea80000300a00 */
[----:B--2---:R-:W-:Y:S04]  /*1d7b0*/  STL.64 [R1+0x2048], R10 ;  /* 0x0020480a01007387 */ /* 0x004fe80000100a00 */
[----:B----4-:R0:W-:Y:S04]  /*1d7c0*/  STL.64 [R1+0x2040], R8 ;  /* 0x0020400801007387 */ /* 0x0101e80000100a00 */
[----:B0-----:R-:W2:Y:S04]  /*1d7d0*/  LDL.LU.64 R8, [R1+0x480] ;  /* 0x0004800001087983 */ /* 0x001ea80000300a00 */
[----:B------:R-:W2:Y:S01]  /*1d7e0*/  LDL.LU.64 R10, [R1+0x488] ;  /* 0x00048800010a7983 */ /* 0x000ea20000300a00 */
[----:B---3--:R-:W-:Y:S07]  /*1d7f0*/  HMMA.16816.F32 R4, R12, R24, R4 ;  /* 0x000000180c04723c */ /* 0x008fee0000001804 */
[----:B------:R-:W-:-:S02]  /*1d800*/  IMAD R12, R16, 0x100, R26 ;  /* 0x00000100100c7824 */ /* 0x000fc400078e021a */
[----:B------:R-:W-:Y:S02]  /*1d810*/  IMAD R13, R18, 0x100, R17 ;  /* 0x00000100120d7824 */ /* 0x000fe400078e0211 */
[----:B------:R-:W-:Y:S02]  /*1d820*/  IMAD R14, R28, 0x100, R19 ;  /* 0x000001001c0e7824 */ /* 0x000fe400078e0213 */
[----:B------:R-:W-:Y:S01]  /*1d830*/  IMAD R15, R29, 0x100, R0 ;  /* 0x000001001d0f7824 */ /* 0x000fe200078e0200 */
[----:B------:R-:W-:Y:S02]  /*1d840*/  F2FP.F16.E5M2.UNPACK_B R12, R12 ;  /* 0x0000000cff0c723e */ /* 0x000fe400020004ff */
[----:B------:R-:W-:Y:S02]  /*1d850*/  F2FP.F16.E5M2.UNPACK_B R13, R13 ;  /* 0x0000000dff0d723e */ /* 0x000fe400020004ff */
[----:B------:R-:W-:Y:S02]  /*1d860*/  F2FP.F16.E5M2.UNPACK_B R14, R14 ;  /* 0x0000000eff0e723e */ /* 0x000fe400020004ff */
[----:B------:R-:W-:-:S03]  /*1d870*/  F2FP.F16.E5M2.UNPACK_B R15, R15 ;  /* 0x0000000fff0f723e */ /* 0x000fc600020004ff */
[----:B------:R0:W-:Y:S04]  /*1d880*/  STL.64 [R1+0x490], R4 ;  /* 0x0004900401007387 */ /* 0x0001e80000100a00 */
[----:B------:R1:W-:Y:S04]  /*1d890*/  STL.64 [R1+0x498], R6 ;  /* 0x0004980601007387 */ /* 0x0003e80000100a00 */
[----:B0-----:R-:W3:Y:S04]  /*1d8a0*/  LDL.LU.64 R4, [R1+0x460] ;  /* 0x0004600001047983 */ /* 0x001ee80000300a00 */
[----:B-1----:R-:W3:Y:S04]  /*1d8b0*/  LDL.LU.64 R6, [R1+0x468] ;  /* 0x0004680001067983 */ /* 0x002ee80000300a00 */
[----:B------:R-:W4:Y:S04]  /*1d8c0*/  LDL.LU.64 R16, [R1+0x450] ;  /* 0x0004500001107983 */ /* 0x000f280000300a00 */
[----:B------:R-:W4:Y:S01]  /*1d8d0*/  LDL.LU.64 R18, [R1+0x458] ;  /* 0x0004580001127983 */ /* 0x000f220000300a00 */
[----:B--2---:R-:W-:-:S15]  /*1d8e0*/  HMMA.16816.F32 R8, R12, R22, R8 ;  /* 0x000000160c08723c */ /* 0x004fde0000001808 */
[----:B------:R-:W-:-:S08]  /*1d8f0*/  NOP ;  /* 0x0000000000007918 */ /* 0x000fd00000000000 */
        /* <DEDUP_REMOVED lines=10> */
[----:B0-----:R-:W3:Y:S04]  /*1d9a0*/  LDL.LU.64 R10, [R1+0x2038] ;  /* 0x00203800010a7983 */ /* 0x001ee80000300a00 */
[----:B------:R-:W4:Y:S04]  /*1d9b0*/  LDL.LU.64 R8, [R1+0x2030] ;  /* 0x0020300001087983 */ /* 0x000f280000300a00 */
[----:B------:R-:W-:Y:S04]  /*1d9c0*/  STL [R1+0x2008], R21 ;  /* 0x0020081501007387 */ /* 0x000fe80000100800 */
[----:B------:R0:W-:Y:S04]  /*1d9d0*/  STL [R1+0x200c], R20 ;  /* 0x00200c1401007387 */ /* 0x0001e80000100800 */
[----:B0-----:R-:W2:Y:S04]  /*1d9e0*/  LDL.LU.64 R20, [R1+0x790] ;  /* 0x0007900001147983 */ /* 0x001ea80000300a00 */
[----:B------:R-:W4:Y:S01]  /*1d9f0*/  LDL.LU.64 R22, [R1+0x798] ;  /* 0x0007980001167983 */ /* 0x000f220000300a00 */
[C---:B---3--:R-:W-:Y:S03]  /*1da00*/  HMMA.16816.F32 R4, R12.reuse, R10, R4 ;  /* 0x0000000a0c04723c */ /* 0x048fe60000001804 */
[----:B----4-:R-:W-:Y:S04]  /*1da10*/  STL.64 [R1+0x2018], R22 ;  /* 0x0020181601007387 */ /* 0x010fe80000100a00 */
[----:B--2---:R0:W-:Y:S04]  /*1da20*/  STL.64 [R1+0x2010], R20 ;  /* 0x0020101401007387 */ /* 0x0041e80000100a00 */
[----:B0-----:R-:W2:Y:S04]  /*1da30*/  LDL.LU.64 R20, [R1+0x440] ;  /* 0x0004400001147983 */ /* 0x001ea80000300a00 */
[----:B------:R-:W2:Y:S08]  /*1da40*/  LDL.LU.64 R22, [R1+0x448] ;  /* 0x0004480001167983 */ /* 0x000eb00000300a00 */
[----:B------:R-:W-:Y:S04]  /*1da50*/  STL.64 [R1+0x460], R4 ;  /* 0x0004600401007387 */ /* 0x000fe80000100a00 */
[----:B------:R0:W-:Y:S04]  /*1da60*/  STL.64 [R1+0x468], R6 ;  /* 0x0004680601007387 */ /* 0x0001e80000100a00 */
[----:B0-----:R-:W2:Y:S01]  /*1da70*/  LDL.LU.64 R6, [R1+0x2028] ;  /* 0x0020280001067983 */ /* 0x001ea20000300a00 */
[----:B------:R-:W-:Y:S03]  /*1da80*/  HMMA.16816.F32 R16, R12, R8, R16 ;  /* 0x000000080c10723c */ /* 0x000fe60000001810 */
[----:B------:R-:W3:Y:S04]  /*1da90*/  LDL.LU.64 R4, [R1+0x2020] ;  /* 0x0020200001047983 */ /* 0x000ee80000300a00 */
[----:B------:R-:W-:Y:S04]  /*1daa0*/  STL.64 [R1+0x1fe8], R10 ;  /* 0x001fe80a01007387 */ /* 0x000fe80000100a00 */
[----:B------:R0:W-:-:S12]  /*1dab0*/  STL.64 [R1+0x1fe0], R8 ;  /* 0x001fe00801007387 */ /* 0x0001d80000100a00 */
[----:B------:R1:W-:Y:S04]  /*1dac0*/  STL.64 [R1+0x450], R16 ;  /* 0x0004501001007387 */ /* 0x0003e80000100a00 */
[----:B------:R-:W-:Y:S04]  /*1dad0*/  STL.64 [R1+0x458], R18 ;  /* 0x0004581201007387 */ /* 0x000fe80000100a00 */
[----:B0-----:R-:W4:Y:S04]  /*1dae0*/  LDL.LU.64 R8, [R1+0x430] ;  /* 0x0004300001087983 */ /* 0x001f280000300a00 */
[----:B------:R-:W4:Y:S04]  /*1daf0*/  LDL.LU.64 R10, [R1+0x438] ;  /* 0x00043800010a7983 */ /* 0x000f280000300a00 */
[----:B------:R-:W4:Y:S04]  /*1db00*/  LDL.LU R26, [R1+0x944] ;  /* 0x00094400011a7983 */ /* 0x000f280000300800 */
[----:B-1----:R-:W4:Y:S04]  /*1db10*/  LDL.LU R16, [R1+0x940] ;  /* 0x0009400001107983 */ /* 0x002f280000300800 */
[----:B------:R-:W4:Y:S04]  /*1db20*/  LDL.LU R17, [R1+0x94c] ;  /* 0x00094c0001117983 */ /* 0x000f280000300800 */
[----:B------:R-:W4:Y:S04]  /*1db30*/  LDL.LU R28, [R1+0x948] ;  /* 0x00094800011c7983 */ /* 0x000f280000300800 */
[----:B------:R-:W4:Y:S04]  /*1db40*/  LDL.LU R0, [R1+0x954] ;  /* 0x0009540001007983 */ /* 0x000f280000300800 */
[----:B------:R-:W4:Y:S01]  /*1db50*/  LDL.LU R29, [R1+0x950] ;  /* 0x00095000011d7983 */ /* 0x000f220000300800 */
        /* <DEDUP_REMOVED lines=8> */
[----:B------:R0:W-:Y:S04]  /*1dbe0*/  STL.64 [R1+0x790], R20 ;  /* 0x0007901401007387 */ /* 0x0001e80000100a00 */
[----:B------:R1:W-:Y:S04]  /*1dbf0*/  STL.64 [R1+0x798], R22 ;  /* 0x0007981601007387 */ /* 0x0003e80000100a00 */
[----:B0-----:R-:W2:Y:S04]  /*1dc00*/  LDL.LU R20, [R1+0x200c] ;  /* 0x00200c0001147983 */ /* 0x001ea80000300800 */
[----:B------:R-:W3:Y:S04]  /*1dc10*/  LDL.LU R21, [R1+0x92c] ;  /* 0x00092c0001157983 */ /* 0x000ee80000300800 */
[----:B-1----:R-:W2:Y:S04]  /*1dc20*/  LDL.LU R22, [R1+0x934] ;  /* 0x0009340001167983 */ /* 0x002ea80000300800 */
[----:B------:R-:W2:Y:S04]  /*1dc30*/  LDL.LU R23, [R1+0x93c] ;  /* 0x00093c0001177983 */ /* 0x000ea80000300800 */
[----:B------:R-:W-:Y:S04]  /*1dc40*/  STL.64 [R1+0x1fc8], R6 ;  /* 0x001fc80601007387 */ /* 0x000fe80000100a00 */
[----:B------:R0:W-:Y:S04]  /*1dc50*/  STL.64 [R1+0x1fc0], R4 ;  /* 0x001fc00401007387 */ /* 0x0001e80000100a00 */
[----:B0-----:R-:W4:Y:S04]  /*1dc60*/  LDL.LU.64 R4, [R1+0x780] ;  /* 0x0007800001047983 */ /* 0x001f280000300a00 */
[----:B------:R-:W4:Y:S04]  /*1dc70*/  LDL.LU.64 R6, [R1+0x788] ;  /* 0x0007880001067983 */ /* 0x000f280000300a00 */
[----:B------:R-:W3:Y:S04]  /*1dc80*/  LDL.LU R18, [R1+0x95c] ;  /* 0x00095c0001127983 */ /* 0x000ee80000300800 */
[----:B------:R-:W3:Y:S01]  /*1dc90*/  LDL.LU R19, [R1+0x958] ;  /* 0x0009580001137983 */ /* 0x000ee20000300800 */
[----:B----4-:R-:W-:-:S15]  /*1dca0*/  HMMA.16816.F32 R4, R12, R2, R4 ;  /* 0x000000020c04723c */ /* 0x010fde0000001804 */
[----:B------:R-:W-:-:S08]  /*1dcb0*/  NOP ;  /* 0x0000000000007918 */ /* 0x000fd00000000000 */
[----:B------:R-:W-:Y:S04]  /*1dcc0*/  STL.64 [R1+0x780], R4 ;  /* 0x0007800401007387 */ /* 0x000fe80000100a00 */
[----:B------:R0:W-:Y:S02]  /*1dcd0*/  STL.64 [R1+0x788], R6 ;  /* 0x0007880601007387 */ /* 0x0001e40000100a00 */
[----:B0-----:R-:W-:Y:S02]  /*1dce0*/  HMMA.16816.F32 R4, R12, R24, R8 ;  /* 0x000000180c04723c */ /* 0x001fe40000001808 */
[----:B---3--:R0:W-:Y:S04]  /*1dcf0*/  STL.64 [R1+0x1fa8], R18 ;  /* 0x001fa81201007387 */ /* 0x0081e80000100a00 */
[----:B0-----:R-:W3:Y:S04]  /*1dd00*/  LDL.LU R18, [R1+0x924] ;  /* 0x0009240001127983 */ /* 0x001ee80000300800 */
[----:B------:R-:W3:Y:S04]  /*1dd10*/  LDL.LU R19, [R1+0x920] ;  /* 0x0009200001137983 */ /* 0x000ee80000300800 */
[----:B------:R-:W-:Y:S04]  /*1dd20*/  STL.64 [R1+0x1fa0], R16 ;  /* 0x001fa01001007387 */ /* 0x000fe80000100a00 */
[----:B------:R-:W4:Y:S04]  /*1dd30*/  LDL.LU R13, [R1+0x928] ;  /* 0x00092800010d7983 */ /* 0x000f280000300800 */
[----:B------:R-:W2:Y:S04]  /*1dd40*/  LDL.LU R14, [R1+0x930] ;  /* 0x00093000010e7983 */ /* 0x000ea80000300800 */
[----:B------:R-:W-:Y:S04]  /*1dd50*/  STL.64 [R1+0x430], R4 ;  /* 0x0004300401007387 */ /* 0x000fe80000100a00 */
[----:B------:R-:W-:Y:S04]  /*1dd60*/  STL.64 [R1+0x438], R6 ;  /* 0x0004380601007387 */ /* 0x000fe80000100a00 */
[----:B------:R-:W2:Y:S04]  /*1dd70*/  LDL.LU R15, [R1+0x938] ;  /* 0x00093800010f7983 */ /* 0x000ea80000300800 */
        /* <DEDUP_REMOVED lines=8> */
[----:B------:R-:W-:-:S02]  /*1de00*/  IMAD R12, R19, 0x100, R18 ;  /* 0x00000100130c7824 */ /* 0x000fc400078e0212 */
[----:B------:R-:W-:Y:S02]  /*1de10*/  IMAD R13, R13, 0x100, R21 ;  /* 0x000001000d0d7824 */ /* 0x000fe400078e0215 */
[----:B--2---:R-:W-:Y:S02]  /*1de20*/  IMAD R14, R14, 0x100, R22 ;  /* 0x000001000e0e7824 */ /* 0x004fe400078e0216 */
[----:B------:R-:W-:Y:S01]  /*1de30*/  IMAD R15, R15, 0x100, R23 ;  /* 0x000001000f0f7824 */ /* 0x000fe200078e0217 */
[----:B---3--:R-:W-:Y:S04]  /*1de40*/  STL.64 [R1+0x1fd8], R6 ;  /* 0x001fd80601007387 */ /* 0x008fe80000100a00 */
[----:B----4-:R0:W-:Y:S04]  /*1de50*/  STL.64 [R1+0x1fd0], R4 ;  /* 0x001fd00401007387 */ /* 0x0101e80000100a00 */
        /* <DEDUP_REMOVED lines=44> */
[----:B----4-:R-:W-:-:S15]  /*1e120*/  HMMA.16816.F32 R16, R12, R4, R16 ;  /* 0x000000040c10723c */ /* 0x010fde0000001810 */
        /* <DEDUP_REMOVED lines=8> */
[----:B------:R-:W4:Y:S04]  /*1e1b0*/  LDL.LU.64 R16, [R1+0x1fa0] ;  /* 0x001fa00001107983 */ /* 0x000f280000300a00 */
[----:B------:R-:W-:Y:S04]  /*1e1c0*/  STL.64 [R1+0x1f68], R6 ;  /* 0x001f680601007387 */ /* 0x000fe80000100a00 */
[----:B------:R0:W-:Y:S04]  /*1e1d0*/  STL.64 [R1+0x1f60], R4 ;  /* 0x001f600401007387 */ /* 0x0001e80000100a00 */
[----:B0-----:R-:W2:Y:S04]  /*1e1e0*/  LDL.LU.64 R4, [R1+0x760] ;  /* 0x0007600001047983 */ /* 0x001ea80000300a00 */
[----:B------:R-:W2:Y:S02]  /*1e1f0*/  LDL.LU.64 R6, [R1+0x768] ;  /* 0x0007680001067983 */ /* 0x000ea40000300a00 */
[----:B--2---:R-:W-:-:S15]  /*1e200*/  HMMA.16816.F32 R4, R12, R2, R4 ;  /* 0x000000020c04723c */ /* 0x004fde0000001804 */
[----:B------:R-:W-:-:S08]  /*1e210*/  NOP ;  /* 0x0000000000007918 */ /* 0x000fd00000000000 */
[----:B------:R-:W-:Y:S04]  /*1e220*/  STL.64 [R1+0x760], R4 ;  /* 0x0007600401007387 */ /* 0x000fe80000100a00 */
[----:B------:R3:W-:Y:S02]  /*1e230*/  STL.64 [R1+0x768], R6 ;  /* 0x0007680601007387 */ /* 0x0007e40000100a00 */
[----:B---3--:R-:W-:Y:S02]  /*1e240*/  HMMA.16816.F32 R4, R12, R24, R8 ;  /* 0x000000180c04723c */ /* 0x008fe40000001808 */
[----:B------:R-:W-:Y:S04]  /*1e250*/  STL [R1+0x1f48], R27 ;  /* 0x001f481b01007387 */ /* 0x000fe80000100800 */
[----:B------:R-:W-:Y:S01]  /*1e260*/  STL.64 [R1+0x1f40], R24 ;  /* 0x001f401801007387 */ /* 0x000fe20000100a00 */
[----:B----4-:R-:W-:-:S15]  /*1e270*/  IMAD R13, R28, 0x100, R17 ;  /* 0x000001001c0d7824 */ /* 0x010fde00078e0211 */
[----:B------:R-:W-:-:S01]  /*1e280*/  NOP ;  /* 0x0000000000007918 */ /* 0x000fc20000000000 */
[----:B------:R-:W-:Y:S04]  /*1e290*/  STL.64 [R1+0x3d0], R4 ;  /* 0x0003d00401007387 */ /* 0x000fe80000100a00 */
[----:B------:R-:W-:Y:S04]  /*1e2a0*/  STL.64 [R1+0x3d8], R6 ;  /* 0x0003d80601007387 */ /* 0x000fe80000100a00 */
[----:B------:R-:W2:Y:S01]  /*1e2b0*/  LDL.LU R28, [R1+0x970] ;  /* 0x00097000011c7983 */ /* 0x000ea20000300800 */
[----:B------:R-:W-:-:S03]  /*1e2c0*/  IMAD R14, R29, 0x100, R0 ;  /* 0x000001001d0e7824 */ /* 0x000fc600078e0200 */
[----:B--2---:R-:W-:Y:S04]  /*1e2d0*/  STL [R1+0x1f38], R28 ;  /* 0x001f381c01007387 */ /* 0x004fe80000100800 */
[----:B------:R-:W2:Y:S04]  /*1e2e0*/  LDL.LU R0, [R1+0x97c] ;  /* 0x00097c0001007983 */ /* 0x000ea80000300800 */
        /* <DEDUP_REMOVED lines=8> */
[----:B------:R-:W2:Y:S01]  /*1e370*/  LDL.LU.64 R6, [R1+0x398] ;  /* 0x0003980001067983 */ /* 0x000ea20000300a00 */
[----:B------:R-:W-:-:S02]  /*1e380*/  IMAD R12, R16, 0x100, R26 ;  /* 0x00000100100c7824 */ /* 0x000fc400078e021a */
[----:B------:R-:W-:Y:S01]  /*1e390*/  IMAD R15, R19, 0x100, R18 ;  /* 0x00000100130f7824 */ /* 0x000fe200078e0212 */
[----:B------:R-:W-:Y:S02]  /*1e3a0*/  F2FP.F16.E5M2.UNPACK_B R13, R13 ;  /* 0x0000000dff0d723e */ /* 0x000fe400020004ff */
[----:B------:R-:W-:Y:S02]  /*1e3b0*/  F2FP.F16.E5M2.UNPACK_B R14, R14 ;  /* 0x0000000eff0e723e */ /* 0x000fe400020004ff */
[----:B------:R-:W-:Y:S02]  /*1e3c0*/  F2FP.F16.E5M2.UNPACK_B R12, R12 ;  /* 0x0000000cff0c723e */ /* 0x000fe400020004ff */
[----:B------:R-:W-:Y:S01]  /*1e3d0*/  F2FP.F16.E5M2.UNPACK_B R15, R15 ;  /* 0x0000000fff0f723e */ /* 0x000fe200020004ff */
[----:B--2---:R-:W-:Y:S04]  /*1e3e0*/  STL.64 [R1+0x1f78], R6 ;  /* 0x001f780601007387 */ /* 0x004fe80000100a00 */
[----:B----4-:R0:W-:Y:S04]  /*1e3f0*/  STL.64 [R1+0x1f70], R4 ;  /* 0x001f700401007387 */ /* 0x0101e80000100a00 */
[----:B0-----:R-:W2:Y:S04]  /*1e400*/  LDL.LU.64 R4, [R1+0x3a0] ;  /* 0x0003a00001047983 */ /* 0x001ea80000300a00 */
[----:B------:R-:W2:Y:S04]  /*1e410*/  LDL.LU.64 R6, [R1+0x3a8] ;  /* 0x0003a80001067983 */ /* 0x000ea80000300a00 */
[----:B------:R-:W4:Y:S04]  /*1e420*/  LDL.LU.64 R24, [R1+0x750] ;  /* 0x0007500001187983 */ /* 0x000f280000300a00 */
[----:B------:R-:W2:Y:S01]  /*1e430*/  LDL.LU.64 R26, [R1+0x758] ;  /* 0x00075800011a7983 */ /* 0x000ea20000300a00 */
[C---:B---3--:R-:W-:Y:S03]  /*1e440*/  HMMA.16816.F32 R8, R12.reuse, R22, R8 ;  /* 0x000000160c08723c */ /* 0x048fe60000001808 */
[----:B--2---:R-:W-:Y:S04]  /*1e450*/  STL.64 [R1+0x1f58], R26 ;  /* 0x001f581a01007387 */ /* 0x004fe80000100a00 */
[----:B----4-:R0:W-:Y:S04]  /*1e460*/  STL.64 [R1+0x1f50], R24 ;  /* 0x001f501801007387 */ /* 0x0101e80000100a00 */
[----:B0-----:R-:W2:Y:S04]  /*1e470*/  LDL.LU.64 R24, [R1+0x380] ;  /* 0x0003800001187983 */ /* 0x001ea80000300a00 */
[----:B------:R-:W2:Y:S04]  /*1e480*/  LDL.LU.64 R26, [R1+0x388] ;  /* 0x00038800011a7983 */ /* 0x000ea80000300a00 */
[----:B------:R-:W3:Y:S04]  /*1e490*/  LDL.LU.64 R16, [R1+0x370] ;  /* 0x0003700001107983 */ /* 0x000ee80000300a00 */
[----:B------:R-:W3:Y:S04]  /*1e4a0*/  LDL.LU.64 R18, [R1+0x378] ;  /* 0x0003780001127983 */ /* 0x000ee80000300a00 */
        /* <DEDUP_REMOVED lines=37> */
[----:B0-----:R-:W2:Y:S04]  /*1e700*/  LDL.LU R27, [R1+0x1f48] ;  /* 0x001f4800011b7983 */ /* 0x001ea80000300800 */
[----:B------:R-:W3:Y:S04]  /*1e710*/  LDL.LU.64 R24, [R1+0x1f40] ;  /* 0x001f400001187983 */ /* 0x000ee80000300a00 */
[----:B------:R-:W-:Y:S04]  /*1e720*/  STL.64 [R1+0x1f30], R6 ;  /* 0x001f300601007387 */ /* 0x000fe80000100a00 */
[----:B------:R3:W-:Y:S01]  /*1e730*/  STL.64 [R1+0x1f28], R4 ;  /* 0x001f280401007387 */ /* 0x0007e20000100a00 */
[C---:B----4-:R-:W-:Y:S06]  /*1e740*/  HMMA.16816.F32 R8, R12.reuse, R2, R8 ;  /* 0x000000020c08723c */ /* 0x050fec0000001808 */
[----:B---3--:R-:W-:Y:S01]  /*1e750*/  HMMA.16816.F32 R4, R12, R24, R16 ;  /* 0x000000180c04723c */ /* 0x008fe20000001810 */
[----:B------:R-:W3:-:S15]  /*1e760*/  LDL.LU R12, [R1+0x960] ;  /* 0x00096000010c7983 */ /* 0x000ede0000300800 */
[----:B------:R-:W-:-:S01]  /*1e770*/  NOP ;  /* 0x0000000000007918 */ /* 0x000fc20000000000 */
[----:B------:R-:W-:Y:S04]  /*1e780*/  STL.64 [R1+0x740], R8 ;  /* 0x0007400801007387 */ /* 0x000fe80000100a00 */
[----:B------:R-:W-:Y:S04]  /*1e790*/  STL.64 [R1+0x748], R10 ;  /* 0x0007480a01007387 */ /* 0x000fe80000100a00 */
[----:B------:R-:W4:Y:S04]  /*1e7a0*/  LDL.LU R13, [R1+0x96c] ;  /* 0x00096c00010d7983 */ /* 0x000f280000300800 */
[----:B------:R0:W-:Y:S04]  /*1e7b0*/  STL.64 [R1+0x370], R4 ;  /* 0x0003700401007387 */ /* 0x0001e80000100a00 */
[----:B------:R1:W-:Y:S04]  /*1e7c0*/  STL.64 [R1+0x378], R6 ;  /* 0x0003780601007387 */ /* 0x0003e80000100a00 */
[----:B------:R-:W4:Y:S04]  /*1e7d0*/  LDL.LU R14, [R1+0x968] ;  /* 0x00096800010e7983 */ /* 0x000f280000300800 */
[----:B------:R-:W4:Y:S04]  /*1e7e0*/  LDL.LU R15, [R1+0x974] ;  /* 0x00097400010f7983 */ /* 0x000f280000300800 */
[----:B0-----:R-:W4:Y:S04]  /*1e7f0*/  LDL.LU.64 R4, [R1+0x360] ;  /* 0x0003600001047983 */ /* 0x001f280000300a00 */
[----:B-1----:R-:W4:Y:S04]  /*1e800*/  LDL.LU.64 R6, [R1+0x368] ;  /* 0x0003680001067983 */ /* 0x002f280000300a00 */
[----:B------:R-:W4:Y:S04]  /*1e810*/  LDL.LU.64 R8, [R1+0x350] ;  /* 0x0003500001087983 */ /* 0x000f280000300a00 */
[----:B------:R-:W4:Y:S04]  /*1e820*/  LDL.LU.64 R10, [R1+0x358] ;  /* 0x00035800010a7983 */ /* 0x000f280000300a00 */
[----:B------:R-:W4:Y:S04]  /*1e830*/  LDL.LU.64 R16, [R1+0x330] ;  /* 0x0003300001107983 */ /* 0x000f280000300a00 */
[----:B------:R-:W4:Y:S04]  /*1e840*/  LDL.LU.64 R18, [R1+0x338] ;  /* 0x0003380001127983 */ /* 0x000f280000300a00 */
[----:B--2---:R-:W-:Y:S04]  /*1e850*/  STL [R1+0x1ef0], R27 ;  /* 0x001ef01b01007387 */ /* 0x004fe80000100800 */
[----:B------:R0:W-:Y:S04]  /*1e860*/  STL.64 [R1+0x1ee8], R24 ;  /* 0x001ee81801007387 */ /* 0x0001e80000100a00 */
[----:B0-----:R-:W2:Y:S04]  /*1e870*/  LDL.LU.64 R24, [R1+0x340] ;  /* 0x0003400001187983 */ /* 0x001ea80000300a00 */
[----:B------:R-:W2:Y:S01]  /*1e880*/  LDL.LU.64 R26, [R1+0x348] ;  /* 0x00034800011a7983 */ /* 0x000ea20000300a00 */
[----:B---3--:R-:W-:-:S03]  /*1e890*/  IMAD R12, R12, 0x100, R28 ;  /* 0x000001000c0c7824 */ /* 0x008fc600078e021c */
[----:B------:R-:W3:Y:S02]  /*1e8a0*/  LDL.LU R28, [R1+0x1f38] ;  /* 0x001f3800011c7983 */ /* 0x000ee40000300800 */
[----:B------:R-:W-:Y:S01]  /*1e8b0*/  F2FP.F16.E5M2.UNPACK_B R12, R12 ;  /* 0x0000000cff0c723e */ /* 0x000fe200020004ff */
[----:B----4-:R-:W-:-:S05]  /*1e8c0*/  IMAD R13, R14, 0x100, R13 ;  /* 0x000001000e0d7824 */ /* 0x010fca00078e020d */
[----:B------:R-:W-:Y:S01]  /*1e8d0*/  F2FP.F16.E5M2.UNPACK_B R13, R13 ;  /* 0x0000000dff0d723e */ /* 0x000fe200020004ff */
[----:B---3--:R-:W-:Y:S02]  /*1e8e0*/  IMAD R14, R28, 0x100, R15 ;  /* 0x000001001c0e7824 */ /* 0x008fe400078e020f */
[----:B------:R-:W-:Y:S01]  /*1e8f0*/  IMAD R15, R29, 0x100, R0 ;  /* 0x000001001d0f7824 */ /* 0x000fe200078e0200 */
[----:B------:R-:W3:Y:S04]  /*1e900*/  LDL.LU R28, [R1+0x99c] ;  /* 0x00099c00011c7983 */ /* 0x000ee80000300800 */
[----:B------:R-:W3:Y:S01]  /*1e910*/  LDL.LU R29, [R1+0x998] ;  /* 0x00099800011d7983 */ /* 0x000ee20000300800 */
[----:B------:R-:W-:Y:S02]  /*1e920*/  F2FP.F16.E5M2.UNPACK_B R14, R14 ;  /* 0x0000000eff0e723e */ /* 0x000fe400020004ff */
[----:B------:R-:W-:-:S07]  /*1e930*/  F2FP.F16.E5M2.UNPACK_B R15, R15 ;  /* 0x0000000fff0f723e */ /* 0x000fce00020004ff */
[C---:B------:R-:W-:Y:S06]  /*1e940*/  HMMA.16816.F32 R4, R12.reuse, R22, R4 ;  /* 0x000000160c04723c */ /* 0x040fec0000001804 */
[----:B------:R-:W-:-:S15]  /*1e950*/  HMMA.16816.F32 R8, R12, R20, R8 ;  /* 0x000000140c08723c */ /* 0x000fde0000001808 */
[----:B------:R-:W-:-:S02]  /*1e960*/  NOP ;  /* 0x0000000000007918 */ /* 0x000fc40000000000 */
[----:B------:R-:W-:Y:S04]  /*1e970*/  STL.64 [R1+0x360], R4 ;  /* 0x0003600401007387 */ /* 0x000fe80000100a00 */
[----:B------:R0:W-:Y:S04]  /*1e980*/  STL.64 [R1+0x368], R6 ;  /* 0x0003680601007387 */ /* 0x0001e80000100a00 */
[----:B0-----:R-:W4:Y:S04]  /*1e990*/  LDL.LU.64 R6, [R1+0x1f30] ;  /* 0x001f300001067983 */ /* 0x001f280000300a00 */
[----:B------:R-:W3:Y:S04]  /*1e9a0*/  LDL.LU.64 R4, [R1+0x1f28] ;  /* 0x001f280001047983 */ /* 0x000ee80000300a00 */
[----:B------:R-:W-:Y:S04]  /*1e9b0*/  STL.64 [R1+0x350], R8 ;  /* 0x0003500801007387 */ /* 0x000fe80000100a00 */
[----:B------:R0:W-:Y:S04]  /*1e9c0*/  STL.64 [R1+0x358], R10 ;  /* 0x0003580a01007387 */ /* 0x0001e80000100a00 */
[----:B0-----:R-:W2:Y:S04]  /*1e9d0*/  LDL.LU.64 R10, [R1+0x1f20] ;  /* 0x001f2000010a7983 */ /* 0x001ea80000300a00 */
[----:B------:R-:W4:Y:S04]  /*1e9e0*/  LDL.LU.64 R8, [R1+0x1f18] ;  /* 0x001f180001087983 */ /* 0x000f280000300a00 */
[----:B------:R-:W-:Y:S04]  /*1e9f0*/  STL.64 [R1+0x1f00], R22 ;  /* 0x001f001601007387 */ /* 0x000fe80000100a00 */
[----:B------:R0:W-:Y:S04]  /*1ea00*/  STL.64 [R1+0x1ef8], R20 ;  /* 0x001ef81401007387 */ /* 0x0001e80000100a00 */
[----:B0-----:R-:W3:Y:S01]  /*1ea10*/  LDL.LU.64 R20, [R1+0x730] ;  /* 0x0007300001147983 */ /* 0x001ee20000300a00 */
[----:B--2---:R-:W-:-:S15]  /*1ea20*/  HMMA.16816.F32 R24, R12, R10, R24 ;  /* 0x0000000a0c18723c */ /* 0x004fde0000001818 */
[----:B------:R-:W-:-:S08]  /*1ea30*/  NOP ;  /* 0x0000000000007918 */ /* 0x000fd00000000000 */
[----:B------:R-:W-:Y:S04]  /*1ea40*/  STL.64 [R1+0x340], R24 ;  /* 0x0003401801007387 */ /* 0x000fe80000100a00 */
[----:B------:R-:W-:Y:S04]  /*1ea50*/  STL.64 [R1+0x348], R26 ;  /* 0x0003481a01007387 */ /* 0x000fe80000100a00 */
[----:B------:R-:W2:Y:S01]  /*1ea60*/  LDL.LU.64 R22, [R1+0x738] ;  /* 0x0007380001167983 */ /* 0x000ea20000300a00 */
[----:B----4-:R-:W-:-:S15]  /*1ea70*/  HMMA.16816.F32 R16, R12, R8, R16 ;  /* 0x000000080c10723c */ /* 0x010fde0000001810 */
[----:B------:R-:W-:-:S08]  /*1ea80*/  NOP ;  /* 0x0000000000007918 */ /* 0x000fd00000000000 */
[----:B------:R-:W-:Y:S04]  /*1ea90*/  STL.64 [R1+0x330], R16 ;  /* 0x0003301001007387 */ /* 0x000fe80000100a00 */
[----:B------:R-:W-:Y:S04]  /*1eaa0*/  STL.64 [R1+0x338], R18 ;  /* 0x0003381201007387 */ /* 0x000fe80000100a00 */
[----:B--2---:R-:W-:Y:S04]  /*1eab0*/  STL.64 [R1+0x1f10], R22 ;  /* 0x001f101601007387 */ /* 0x004fe80000100a00 */
[----:B---3--:R0:W-:Y:S04]  /*1eac0*/  STL.64 [R1+0x1f08], R20 ;  /* 0x001f081401007387 */ /* 0x0081e80000100a00 */
[----:B0-----:R-:W2:Y:S04]  /*1ead0*/  LDL.LU.64 R20, [R1+0x320] ;  /* 0x0003200001147983 */ /* 0x001ea80000300a00 */
[----:B------:R-:W2:Y:S04]  /*1eae0*/  LDL.LU.64 R22, [R1+0x328] ;  /* 0x0003280001167983 */ /* 0x000ea80000300a00 */
[----:B------:R-:W3:Y:S04]  /*1eaf0*/  LDL.LU.64 R24, [R1+0x720] ;  /* 0x0007200001187983 */ /* 0x000ee80000300a00 */
[----:B------:R-:W3:Y:S04]  /*1eb00*/  LDL.LU.64 R26, [R1+0x728] ;  /* 0x00072800011a7983 */ /* 0x000ee80000300a00 */
[----:B------:R-:W-:Y:S04]  /*1eb10*/  STL.64 [R1+0x1ee0], R10 ;  /* 0x001ee00a01007387 */ /* 0x000fe80000100a00 */
[----:B------:R0:W-:Y:S04]  /*1eb20*/  STL.64 [R1+0x1ed8], R8 ;  /* 0x001ed80801007387 */ /* 0x0001e80000100a00 */
[----:B0-----:R-:W4:Y:S04]  /*1eb30*/  LDL.LU.64 R8, [R1+0x310] ;  /* 0x0003100001087983 */ /* 0x001f280000300a00 */
[----:B------:R-:W4:Y:S04]  /*1eb40*/  LDL.LU.64 R10, [R1+0x318] ;  /* 0x00031800010a7983 */ /* 0x000f280000300a00 */
[----:B------:R-:W3:Y:S04]  /*1eb50*/  LDL.LU R16, [R1+0x9a0] ;  /* 0x0009a00001107983 */ /* 0x000ee80000300800 */
[----:B------:R-:W3:Y:S04]  /*1eb60*/  LDL.LU R17, [R1+0x9a8] ;  /* 0x0009a80001117983 */ /* 0x000ee80000300800 */
[----:B------:R-:W4:Y:S04]  /*1eb70*/  LDL.LU R18, [R1+0x9b0] ;  /* 0x0009b00001127983 */ /* 0x000f280000300800 */
[----:B------:R-:W4:Y:S01]  /*1eb80*/  LDL.LU R19, [R1+0x9bc] ;  /* 0x0009bc0001137983 */ /* 0x000f220000300800 */
[C---:B--2---:R-:W-:Y:S03]  /*1eb90*/  HMMA.16816.F32 R20, R12.reuse, R6, R20 ;  /* 0x000000060c14723c */ /* 0x044fe60000001814 */
[----:B----4-:R0:W-:Y:S04]  /*1eba0*/  STL.64 [R1+0x1ec0], R18 ;  /* 0x001ec01201007387 */ /* 0x0101e80000100a00 */
[----:B0-----:R-:W2:Y:S04]  /*1ebb0*/  LDL.LU R18, [R1+0x994] ;  /* 0x0009940001127983 */ /* 0x001ea80000300800 */
[----:B------:R-:W2:Y:S04]  /*1ebc0*/  LDL.LU R19, [R1+0x990] ;  /* 0x0009900001137983 */ /* 0x000ea80000300800 */
[----:B---3--:R0:W-:Y:S04]  /*1ebd0*/  STL.64 [R1+0x1eb8], R16 ;  /* 0x001eb81001007387 */ /* 0x0081e80000100a00 */
[----:B0-----:R-:W3:Y:S04]  /*1ebe0*/  LDL.LU R16, [R1+0x98c] ;  /* 0x00098c0001107983 */ /* 0x001ee80000300800 */
[----:B------:R-:W3:Y:S04]  /*1ebf0*/  LDL.LU R17, [R1+0x988] ;  /* 0x0009880001117983 */ /* 0x000ee80000300800 */
[----:B------:R-:W4:Y:S04]  /*1ec00*/  LDL.LU R0, [R1+0x9b8] ;  /* 0x0009b80001007983 */ /* 0x000f280000300800 */
[----:B------:R-:W-:Y:S04]  /*1ec10*/  STL.64 [R1+0x320], R20 ;  /* 0x0003201401007387 */ /* 0x000fe80000100a00 */
[----:B------:R0:W-:Y:S04]  /*1ec20*/  STL.64 [R1+0x328], R22 ;  /* 0x0003281601007387 */ /* 0x0001e80000100a00 */
[----:B0-----:R-:W2:Y:S04]  /*1ec30*/  LDL.LU.64 R22, [R1+0x1f10] ;  /* 0x001f100001167983 */ /* 0x001ea80000300a00 */
[----:B------:R-:W2:Y:S01]  /*1ec40*/  LDL.LU.64 R20, [R1+0x1f08] ;  /* 0x001f080001147983 */ /* 0x000ea20000300a00 */
[C---:B------:R-:W-:Y:S06]  /*1ec50*/  HMMA.16816.F32 R24, R12.reuse, R2, R24 ;  /* 0x000000020c18723c */ /* 0x040fec0000001818 */
[----:B--2---:R-:W-:-:S15]  /*1ec60*/  HMMA.16816.F32 R20, R12, R4, R20 ;  /* 0x000000040c14723c */ /* 0x004fde0000001814 */
[----:B------:R-:W-:-:S08]  /*1ec70*/  NOP ;  /* 0x0000000000007918 */ /* 0x000fd00000000000 */
[----:B------:R-:W-:Y:S04]  /*1ec80*/  STL.64 [R1+0x730], R20 ;  /* 0x0007301401007387 */ /* 0x000fe80000100a00 */
[----:B------:R0:W-:Y:S04]  /*1ec90*/  STL.64 [R1+0x738], R22 ;  /* 0x0007381601007387 */ /* 0x0001e80000100a00 */
[----:B0-----:R-:W2:Y:S04]  /*1eca0*/  LDL.LU.64 R22, [R1+0x1f00] ;  /* 0x001f000001167983 */ /* 0x001ea80000300a00 */
[----:B------:R-:W4:Y:S04]  /*1ecb0*/  LDL.LU.64 R20, [R1+0x1ef8] ;  /* 0x001ef80001147983 */ /* 0x000f280000300a00 */
[----:B------:R0:W-:Y:S04]  /*1ecc0*/  STL.64 [R1+0x1ed0], R6 ;  /* 0x001ed00601007387 */ /* 0x0001e80000100a00 */
[----:B0-----:R-:W3:Y:S04]  /*1ecd0*/  LDL.LU R6, [R1+0x984] ;  /* 0x0009840001067983 */ /* 0x001ee80000300800 */
[----:B------:R-:W3:Y:S04]  /*1ece0*/  LDL.LU R7, [R1+0x980] ;  /* 0x0009800001077983 */ /* 0x000ee80000300800 */
[----:B------:R-:W-:Y:S04]  /*1ecf0*/  STL.64 [R1+0x1ec8], R4 ;  /* 0x001ec80401007387 */ /* 0x000fe80000100a00 */
[----:B------:R-:W-:Y:S04]  /*1ed00*/  STL.64 [R1+0x720], R24 ;  /* 0x0007201801007387 */ /* 0x000fe80000100a00 */
[----:B------:R0:W-:Y:S04]  /*1ed10*/  STL.64 [R1+0x728], R26 ;  /* 0x0007281a01007387 */ /* 0x0001e80000100a00 */
[----:B0-----:R-:W2:Y:S04]  /*1ed20*/  LDL.LU R27, [R1+0x1ef0] ;  /* 0x001ef000011b7983 */ /* 0x001ea80000300800 */
[----:B------:R-:W4:Y:S02]  /*1ed30*/  LDL.LU.64 R24, [R1+0x1ee8] ;  /* 0x001ee80001187983 */ /* 0x000f240000300a00 */
[----:B----4-:R-:W-:Y:S02]  /*1ed40*/  HMMA.16816.F32 R12, R12, R24, R8 ;  /* 0x000000180c0c723c */ /* 0x010fe40000001808 */
[----:B------:R-:W4:Y:S04]  /*1ed50*/  LDL.LU.64 R8, [R1+0x300] ;  /* 0x0003000001087983 */ /* 0x000f280000300a00 */
[----:B------:R-:W4:-:S15]  /*1ed60*/  LDL.LU.64 R10, [R1+0x308] ;  /* 0x00030800010a7983 */ /* 0x000f1e0000300a00 */
[----:B------:R-:W-:-:S02]  /*1ed70*/  NOP ;  /* 0x0000000000007918 */ /* 0x000fc40000000000 */
[----:B------:R3:W-:Y:S04]  /*1ed80*/  STL.64 [R1+0x310], R12 ;  /* 0x0003100c01007387 */ /* 0x0007e80000100a00 */
[----:B------:R0:W-:Y:S01]  /*1ed90*/  STL.64 [R1+0x318], R14 ;  /* 0x0003180e01007387 */ /* 0x0001e20000100a00 */
[----:B---3--:R-:W-:Y:S02]  /*1eda0*/  IMAD R12, R7, 0x100, R6 ;  /* 0x00000100070c7824 */ /* 0x008fe400078e0206 */
[----:B------:R-:W-:Y:S02]  /*1edb0*/  IMAD R13, R17, 0x100, R16 ;  /* 0x00000100110d7824 */ /* 0x000fe400078e0210 */
[----:B0-----:R-:W-:Y:S02]  /*1edc0*/  IMAD R14, R19, 0x100, R18 ;  /* 0x00000100130e7824 */ /* 0x001fe400078e0212 */
[----:B------:R-:W-:Y:S01]  /*1edd0*/  IMAD R15, R29, 0x100, R28 ;  /* 0x000001001d0f7824 */ /* 0x000fe200078e021c */
[----:B------:R-:W-:-:S02]  /*1ede0*/  F2FP.F16.E5M2.UNPACK_B R12, R12 ;  /* 0x0000000cff0c723e */ /* 0x000fc400020004ff */
[----:B------:R-:W-:Y:S02]  /*1edf0*/  F2FP.F16.E5M2.UNPACK_B R13, R13 ;  /* 0x0000000dff0d723e */ /* 0x000fe400020004ff */
[----:B------:R-:W-:Y:S02]  /*1ee00*/  F2FP.F16.E5M2.UNPACK_B R14, R14 ;  /* 0x0000000eff0e723e */ /* 0x000fe400020004ff */
[----:B------:R-:W-:Y:S01]  /*1ee10*/  F2FP.F16.E5M2.UNPACK_B R15, R15 ;  /* 0x0000000fff0f723e */ /* 0x000fe200020004ff */
[----:B--2---:R-:W-:Y:S04]  /*1ee20*/  STL [R1+0x1eb0], R27 ;  /* 0x001eb01b01007387 */ /* 0x004fe80000100800 */
[----:B------:R0:W-:Y:S04]  /*1ee30*/  STL.64 [R1+0x1ea8], R24 ;  /* 0x001ea81801007387 */ /* 0x0001e80000100a00 */
[----:B0-----:R-:W2:Y:S04]  /*1ee40*/  LDL.LU.64 R24, [R1+0x2f0] ;  /* 0x0002f00001187983 */ /* 0x001ea80000300a00 */
[----:B------:R-:W2:Y:S04]  /*1ee50*/  LDL.LU.64 R26, [R1+0x2f8] ;  /* 0x0002f800011a7983 */ /* 0x000ea80000300a00 */
[----:B------:R-:W3:Y:S04]  /*1ee60*/  LDL.LU.64 R4, [R1+0x2e0] ;  /* 0x0002e00001047983 */ /* 0x000ee80000300a00 */
[----:B------:R-:W3:Y:S04]  /*1ee70*/  LDL.LU.64 R6, [R1+0x2e8] ;  /* 0x0002e80001067983 */ /* 0x000ee80000300a00 */
[----:B------:R-:W3:Y:S04]  /*1ee80*/  LDL.LU.64 R16, [R1+0x2d0] ;  /* 0x0002d00001107983 */ /* 0x000ee80000300a00 */
[----:B------:R-:W3:Y:S01]  /*1ee90*/  LDL.LU.64 R18, [R1+0x2d8] ;  /* 0x0002d80001127983 */ /* 0x000ee20000300a00 */
[----:B----4-:R-:W-:-:S15]  /*1eea0*/  HMMA.16816.F32 R8, R12, R22, R8 ;  /* 0x000000160c08723c */ /* 0x010fde0000001808 */
[----:B------:R-:W-:-:S08]  /*1eeb0*/  NOP ;  /* 0x0000000000007918 */ /* 0x000fd00000000000 */
[----:B------:R-:W-:Y:S04]  /*1eec0*/  STL.64 [R1+0x300], R8 ;  /* 0x0003000801007387 */ /* 0x000fe80000100a00 */
[----:B------:R0:W-:Y:S04]  /*1eed0*/  STL.64 [R1+0x308], R10 ;  /* 0x0003080a01007387 */ /* 0x0001e80000100a00 */
[----:B0-----:R-:W3:Y:S04]  /*1eee0*/  LDL.LU.64 R10, [R1+0x1ee0] ;  /* 0x001ee000010a7983 */ /* 0x001ee80000300a00 */
[----:B------:R-:W4:Y:S01]  /*1eef0*/  LDL.LU.64 R8, [R1+0x1ed8] ;  /* 0x001ed80001087983 */ /* 0x000f220000300a00 */
[----:B--2---:R-:W-:-:S15]  /*1ef00*/  HMMA.16816.F32 R24, R12, R20, R24 ;  /* 0x000000140c18723c */ /* 0x004fde0000001818 */
[----:B------:R-:W-:-:S08]  /*1ef10*/  NOP ;  /* 0x0000000000007918 */ /* 0x000fd00000000000 */
[----:B------:R0:W-:Y:S04]  /*1ef20*/  STL.64 [R1+0x2f0], R24 ;  /* 0x0002f01801007387 */ /* 0x0001e80000100a00 */
[----:B------:R1:W-:Y:S04]  /*1ef30*/  STL.64 [R1+0x2f8], R26 ;  /* 0x0002f81a01007387 */ /* 0x0003e80000100a00 */
[----:B0-----:R-:W2:Y:S04]  /*1ef40*/  LDL.LU.64 R24, [R1+0x710] ;  /* 0x0007100001187983 */ /* 0x001ea80000300a00 */
[----:B-1----:R-:W2:Y:S04]  /*1ef50*/  LDL.LU.64 R26, [R1+0x718] ;  /* 0x00071800011a7983 */ /* 0x002ea80000300a00 */
[----:B------:R0:W-:Y:S04]  /*1ef60*/  STL.64 [R1+0x1ea0], R22 ;  /* 0x001ea01601007387 */ /* 0x0001e80000100a00 */
[----:B0-----:R-:W2:Y:S04]  /*1ef70*/  LDL.LU R22, [R1+0x9ac] ;  /* 0x0009ac0001167983 */ /* 0x001ea80000300800 */
[----:B------:R-:W2:Y:S04]  /*1ef80*/  LDL.LU R23, [R1+0x9b4] ;  /* 0x0009b40001177983 */ /* 0x000ea80000300800 */
[----:B------:R0:W-:Y:S04]  /*1ef90*/  STL.64 [R1+0x1e98], R20 ;  /* 0x001e981401007387 */ /* 0x0001e80000100a00 */
[----:B0-----:R-:W2:Y:S01]  /*1efa0*/  LDL.LU R21, [R1+0x9a4] ;  /* 0x0009a40001157983 */ /* 0x001ea20000300800 */
[C---:B---3--:R-:W-:Y:S06]  /*1efb0*/  HMMA.16816.F32 R4, R12.reuse, R10, R4 ;  /* 0x0000000a0c04723c */ /* 0x048fec0000001804 */
[----:B----4-:R-:W-:-:S15]  /*1efc0*/  HMMA.16816.F32 R16, R12, R8, R16 ;  /* 0x000000080c10723c */ /* 0x010fde0000001810 */
[----:B------:R-:W-:-:S02]  /*1efd0*/  NOP ;  /* 0x0000000000007918 */ /* 0x000fc40000000000 */
[----:B------:R-:W-:Y:S04]  /*1efe0*/  STL.64 [R1+0x2e0], R4 ;  /* 0x0002e00401007387 */ /* 0x000fe80000100a00 */
[----:B------:R0:W-:Y:S04]  /*1eff0*/  STL.64 [R1+0x2e8], R6 ;  /* 0x0002e80601007387 */ /* 0x0001e80000100a00 */
[----:B0-----:R-:W3:Y:S04]  /*1f000*/  LDL.LU.64 R6, [R1+0x1ed0] ;  /* 0x001ed00001067983 */ /* 0x001ee80000300a00 */
[----:B------:R-:W2:Y:S04]  /*1f010*/  LDL.LU.64 R4, [R1+0x1ec8] ;  /* 0x001ec80001047983 */ /* 0x000ea80000300a00 */
[----:B------:R-:W4:Y:S04]  /*1f020*/  LDL.LU R28, [R1+0x9d4] ;  /* 0x0009d400011c7983 */ /* 0x000f280000300800 */
[----:B------:R-:W4:Y:S04]  /*1f030*/  LDL.LU R29, [R1+0x9d0] ;  /* 0x0009d000011d7983 */ /* 0x000f280000300800 */
        /* <DEDUP_REMOVED lines=8> */
[----:B---3--:R-:W-:Y:S01]  /*1f0c0*/  HMMA.16816.F32 R8, R12, R6, R8 ;  /* 0x000000060c08723c */ /* 0x008fe20000001808 */
[----:B--2---:R-:W-:-:S15]  /*1f0d0*/  IMAD R19, R0, 0x100, R19 ;  /* 0x0000010000137824 */ /* 0x004fde00078e0213 */
[----:B------:R-:W-:-:S07]  /*1f0e0*/  NOP ;  /* 0x0000000000007918 */ /* 0x000fce0000000000 */
[----:B------:R-:W-:Y:S04]  /*1f0f0*/  STL.64 [R1+0x2c0], R8 ;  /* 0x0002c00801007387 */ /* 0x000fe80000100a00 */
[----:B------:R0:W-:Y:S04]  /*1f100*/  STL.64 [R1+0x2c8], R10 ;  /* 0x0002c80a01007387 */ /* 0x0001e80000100a00 */
[----:B------:R-:W2:Y:S01]  /*1f110*/  LDL.LU R0, [R1+0x9d8] ;  /* 0x0009d80001007983 */ /* 0x000ea20000300800 */
[----:B0-----:R-:W-:Y:S03]  /*1f120*/  HMMA.16816.F32 R8, R12, R4, R24 ;  /* 0x000000040c08723c */ /* 0x001fe60000001818 */
[----:B------:R-:W3:Y:S04]  /*1f130*/  LDL.LU.64 R24, [R1+0x700] ;  /* 0x0007000001187983 */ /* 0x000ee80000300a00 */
[----:B------:R-:W3:Y:S01]  /*1f140*/  LDL.LU.64 R26, [R1+0x708] ;  /* 0x00070800011a7983 */ /* 0x000ee20000300a00 */
[----:B----4-:R-:W-:-:S02]  /*1f150*/  IMAD R16, R16, 0x100, R21 ;  /* 0x0000010010107824 */ /* 0x010fc400078e0215 */
[----:B------:R-:W-:Y:S02]  /*1f160*/  IMAD R17, R17, 0x100, R22 ;  /* 0x0000010011117824 */ /* 0x000fe400078e0216 */
[----:B------:R-:W-:-:S11]  /*1f170*/  IMAD R18, R18, 0x100, R23 ;  /* 0x0000010012127824 */ /* 0x000fd600078e0217 */
[----:B------:R0:W-:Y:S04]  /*1f180*/  STL.64 [R1+0x710], R8 ;  /* 0x0007100801007387 */ /* 0x0001e80000100a00 */
[----:B------:R1:W-:Y:S04]  /*1f190*/  STL.64 [R1+0x718], R10 ;  /* 0x0007180a01007387 */ /* 0x0003e80000100a00 */
[----:B------:R-:W4:Y:S04]  /*1f1a0*/  LDL.LU.64 R20, [R1+0x2b0] ;  /* 0x0002b00001147983 */ /* 0x000f280000300a00 */
[----:B------:R-:W4:Y:S04]  /*1f1b0*/  LDL.LU.64 R22, [R1+0x2b8] ;  /* 0x0002b80001167983 */ /* 0x000f280000300a00 */
[----:B0-----:R-:W2:Y:S04]  /*1f1c0*/  LDL.LU.64 R8, [R1+0x290] ;  /* 0x0002900001087983 */ /* 0x001ea80000300a00 */
[----:B-1----:R-:W3:Y:S04]  /*1f1d0*/  LDL.LU.64 R10, [R1+0x298] ;  /* 0x00029800010a7983 */ /* 0x002ee80000300a00 */
[----:B---3--:R-:W-:Y:S04]  /*1f1e0*/  STL.64 [R1+0x1e90], R10 ;  /* 0x001e900a01007387 */ /* 0x008fe80000100a00 */
[----:B--2---:R0:W-:Y:S04]  /*1f1f0*/  STL.64 [R1+0x1e88], R8 ;  /* 0x001e880801007387 */ /* 0x0041e80000100a00 */
[----:B0-----:R-:W2:Y:S04]  /*1f200*/  LDL.LU.64 R8, [R1+0x2a0] ;  /* 0x0002a00001087983 */ /* 0x001ea80000300a00 */
[----:B------:R-:W2:Y:S04]  /*1f210*/  LDL.LU.64 R10, [R1+0x2a8] ;  /* 0x0002a800010a7983 */ /* 0x000ea80000300a00 */
[----:B------:R-:W-:Y:S04]  /*1f220*/  STL.64 [R1+0x1e60], R6 ;  /* 0x001e600601007387 */ /* 0x000fe80000100a00 */
[----:B------:R0:W-:Y:S04]  /*1f230*/  STL.64 [R1+0x1e58], R4 ;  /* 0x001e580401007387 */ /* 0x0001e80000100a00 */
[----:B0-----:R-:W3:Y:S04]  /*1f240*/  LDL.LU.64 R4, [R1+0x270] ;  /* 0x0002700001047983 */ /* 0x001ee80000300a00 */
[----:B------:R-:W4:Y:S01]  /*1f250*/  LDL.LU.64 R6, [R1+0x278] ;  /* 0x0002780001067983 */ /* 0x000f220000300a00 */
[----:B------:R-:W-:Y:S03]  /*1f260*/  HMMA.16816.F32 R24, R12, R2, R24 ;  /* 0x000000020c18723c */ /* 0x000fe60000001818 */
[----:B----4-:R-:W-:Y:S04]  /*1f270*/  STL.64 [R1+0x1e70], R6 ;  /* 0x001e700601007387 */ /* 0x010fe80000100a00 */
[----:B---3--:R0:W-:Y:S04]  /*1f280*/  STL.64 [R1+0x1e68], R4 ;  /* 0x001e680401007387 */ /* 0x0081e80000100a00 */
[----:B0-----:R-:W3:Y:S04]  /*1f290*/  LDL.LU.64 R4, [R1+0x280] ;  /* 0x0002800001047983 */ /* 0x001ee80000300a00 */
[----:B------:R-:W3:Y:S08]  /*1f2a0*/  LDL.LU.64 R6, [R1+0x288] ;  /* 0x0002880001067983 */ /* 0x000ef00000300a00 */
[----:B------:R-:W-:Y:S04]  /*1f2b0*/  STL.64 [R1+0x700], R24 ;  /* 0x0007001801007387 */ /* 0x000fe80000100a00 */
[----:B------:R0:W-:Y:S04]  /*1f2c0*/  STL.64 [R1+0x708], R26 ;  /* 0x0007081a01007387 */ /* 0x0001e80000100a00 */
[----:B0-----:R-:W4:Y:S04]  /*1f2d0*/  LDL.LU R27, [R1+0x1eb0] ;  /* 0x001eb000011b7983 */ /* 0x001f280000300800 */
[----:B------:R-:W2:Y:S01]  /*1f2e0*/  LDL.LU.64 R24, [R1+0x1ea8] ;  /* 0x001ea80001187983 */ /* 0x000ea20000300a00 */
[----:B------:R-:W-:-:S02]  /*1f2f0*/  F2FP.F16.E5M2.UNPACK_B R16, R16 ;  /* 0x00000010ff10723e */ /* 0x000fc400020004ff */
[----:B------:R-:W-:Y:S02]  /*1f300*/  F2FP.F16.E5M2.UNPACK_B R17, R17 ;  /* 0x00000011ff11723e */ /* 0x000fe400020004ff */
[----:B------:R-:W-:Y:S02]  /*1f310*/  F2FP.F16.E5M2.UNPACK_B R18, R18 ;  /* 0x00000012ff12723e */ /* 0x000fe400020004ff */
[----:B------:R-:W-:Y:S01]  /*1f320*/  F2FP.F16.E5M2.UNPACK_B R19, R19 ;  /* 0x00000013ff13723e */ /* 0x000fe200020004ff */
[----:B--2---:R-:W-:Y:S01]  /*1f330*/  HMMA.16816.F32 R12, R12, R24, R20 ;  /* 0x000000180c0c723c */ /* 0x004fe20000001814 */
[----:B------:R-:W2:Y:S04]  /*1f340*/  LDL.LU.64 R22, [R1+0x1ea0] ;  /* 0x001ea00001167983 */ /* 0x000ea80000300a00 */
[----:B------:R-:W3:-:S15]  /*1f350*/  LDL.LU.64 R20, [R1+0x1e98] ;  /* 0x001e980001147983 */ /* 0x000ede0000300a00 */
[----:B------:R-:W-:-:S03]  /*1f360*/  NOP ;  /* 0x0000000000007918 */ /* 0x000fc60000000000 */
[----:B------:R0:W-:Y:S04]  /*1f370*/  STL.64 [R1+0x2b0], R12 ;  /* 0x0002b00c01007387 */ /* 0x0001e80000100a00 */
[----:B------:R1:W-:Y:S04]  /*1f380*/  STL.64 [R1+0x2b8], R14 ;  /* 0x0002b80e01007387 */ /* 0x0003e80000100a00 */
[----:B0-----:R-:W3:Y:S04]  /*1f390*/  LDL.LU R12, [R1+0x9c0] ;  /* 0x0009c000010c7983 */ /* 0x001ee80000300800 */
[----:B------:R-:W3:Y:S04]  /*1f3a0*/  LDL.LU R13, [R1+0x9cc] ;  /* 0x0009cc00010d7983 */ /* 0x000ee80000300800 */
[----:B-1----:R-:W3:Y:S04]  /*1f3b0*/  LDL.LU R14, [R1+0x9c8] ;  /* 0x0009c800010e7983 */ /* 0x002ee80000300800 */
[----:B------:R-:W3:Y:S04]  /*1f3c0*/  LDL.LU R15, [R1+0x9dc] ;  /* 0x0009dc00010f7983 */ /* 0x000ee80000300800 */
[----:B----4-:R-:W-:Y:S04]  /*1f3d0*/  STL [R1+0x1e40], R27 ;  /* 0x001e401b01007387 */ /* 0x010fe80000100800 */
        /* <DEDUP_REMOVED lines=15> */
[----:B------:R0:W-:Y:S04]  /*1f4d0*/  STL.64 [R1+0x1e50], R22 ;  /* 0x001e501601007387 */ /* 0x0001e80000100a00 */
[----:B0-----:R-:W4:Y:S04]  /*1f4e0*/  LDL.LU R23, [R1+0x9c4] ;  /* 0x0009c40001177983 */ /* 0x001f280000300800 */
[----:B------:R-:W-:Y:S01]  /*1f4f0*/  STL.64 [R1+0x1e48], R20 ;  /* 0x001e481401007387 */ /* 0x000fe20000100a00 */
        /* <DEDUP_REMOVED lines=13> */
[----:B------:R2:W-:Y:S01]  /*1f5d0*/  STL.64 [R1+0x1e18], R8 ;  /* 0x001e180801007387 */ /* 0x0005e20000100a00 */
[----:B----4-:R-:W-:-:S03]  /*1f5e0*/  IMAD R12, R12, 0x100, R23 ;  /* 0x000001000c0c7824 */ /* 0x010fc600078e0217 */
[----:B------:R-:W3:Y:S04]  /*1f5f0*/  LDL.LU.64 R20, [R1+0x6f0] ;  /* 0x0006f00001147983 */ /* 0x000ee80000300a00 */
[----:B------:R-:W3:Y:S01]  /*1f600*/  LDL.LU.64 R22, [R1+0x6f8] ;  /* 0x0006f80001167983 */ /* 0x000ee20000300a00 */
[----:B--2---:R-:W-:Y:S03]  /*1f610*/  HMMA.16816.F32 R8, R16, R6, R24 ;  /* 0x000000061008723c */ /* 0x004fe60000001818 */
[----:B------:R-:W2:-:S15]  /*1f620*/  LDL.LU.64 R24, [R1+0x6e0] ;  /* 0x0006e00001187983 */ /* 0x000e9e0000300a00 */
[----:B------:R-:W-:-:S05]  /*1f630*/  NOP ;  /* 0x0000000000007918 */ /* 0x000fca0000000000 */
[----:B------:R0:W-:Y:S04]  /*1f640*/  STL.64 [R1+0x260], R8 ;  /* 0x0002600801007387 */ /* 0x0001e80000100a00 */
[----:B------:R1:W-:Y:S04]  /*1f650*/  STL.64 [R1+0x268], R10 ;  /* 0x0002680a01007387 */ /* 0x0003e80000100a00 */
[----:B------:R-:W2:Y:S04]  /*1f660*/  LDL.LU.64 R26, [R1+0x6e8] ;  /* 0x0006e800011a7983 */ /* 0x000ea80000300a00 */
[----:B0-----:R-:W4:Y:S04]  /*1f670*/  LDL.LU.64 R8, [R1+0x230] ;  /* 0x0002300001087983 */ /* 0x001f280000300a00 */
[----:B-1----:R-:W4:Y:S01]  /*1f680*/  LDL.LU.64 R10, [R1+0x238] ;  /* 0x00023800010a7983 */ /* 0x002f220000300a00 */
[----:B---3--:R-:W-:Y:S01]  /*1f690*/  HMMA.16816.F32 R20, R16, R4, R20 ;  /* 0x000000041014723c */ /* 0x008fe20000001814 */
[----:B------:R-:W-:-:S02]  /*1f6a0*/  IMAD R13, R14, 0x100, R13 ;  /* 0x000001000e0d7824 */ /* 0x000fc400078e020d */
[----:B------:R-:W-:-:S03]  /*1f6b0*/  IMAD R14, R29, 0x100, R28 ;  /* 0x000001001d0e7824 */ /* 0x000fc600078e021c */
[----:B--2---:R-:W-:Y:S01]  /*1f6c0*/  HMMA.16816.F32 R24, R16, R2, R24 ;  /* 0x000000021018723c */ /* 0x004fe20000001818 */
[----:B----4-:R-:W-:Y:S04]  /*1f6d0*/  STL.64 [R1+0x1e30], R10 ;  /* 0x001e300a01007387 */ /* 0x010fe80000100a00 */
[----:B------:R0:W-:Y:S04]  /*1f6e0*/  STL.64 [R1+0x1e28], R8 ;  /* 0x001e280801007387 */ /* 0x0001e80000100a00 */
[----:B0-----:R-:W2:Y:S04]  /*1f6f0*/  LDL.LU.64 R8, [R1+0x240] ;  /* 0x0002400001087983 */ /* 0x001ea80000300a00 */
[----:B------:R-:W2:Y:S04]  /*1f700*/  LDL.LU.64 R10, [R1+0x248] ;  /* 0x00024800010a7983 */ /* 0x000ea80000300a00 */
[----:B------:R-:W3:Y:S04]  /*1f710*/  LDL.LU R28, [R1+0x9e4] ;  /* 0x0009e400011c7983 */ /* 0x000ee80000300800 */
[----:B------:R-:W3:Y:S04]  /*1f720*/  LDL.LU R29, [R1+0x9e0] ;  /* 0x0009e000011d7983 */ /* 0x000ee80000300800 */
[----:B------:R-:W-:Y:S04]  /*1f730*/  STL.64 [R1+0x6f0], R20 ;  /* 0x0006f01401007387 */ /* 0x000fe80000100a00 */
[----:B------:R0:W-:Y:S04]  /*1f740*/  STL.64 [R1+0x6f8], R22 ;  /* 0x0006f81601007387 */ /* 0x0001e80000100a00 */
[----:B0-----:R-:W2:Y:S04]  /*1f750*/  LDL.LU.64 R22, [R1+0x1e50] ;  /* 0x001e500001167983 */ /* 0x001ea80000300a00 */
[----:B------:R-:W4:Y:S04]  /*1f760*/  LDL.LU.64 R20, [R1+0x1e48] ;  /* 0x001e480001147983 */ /* 0x000f280000300a00 */
[----:B------:R-:W-:Y:S04]  /*1f770*/  STL.64 [R1+0x1e10], R6 ;  /* 0x001e100601007387 */ /* 0x000fe80000100a00 */
[----:B------:R0:W-:Y:S04]  /*1f780*/  STL.64 [R1+0x1e08], R4 ;  /* 0x001e080401007387 */ /* 0x0001e80000100a00 */
[----:B0-----:R-:W3:Y:S04]  /*1f790*/  LDL.LU.64 R4, [R1+0x250] ;  /* 0x0002500001047983 */ /* 0x001ee80000300a00 */
[----:B------:R-:W3:Y:S04]  /*1f7a0*/  LDL.LU.64 R6, [R1+0x258] ;  /* 0x0002580001067983 */ /* 0x000ee80000300a00 */
[----:B------:R-:W-:Y:S04]  /*1f7b0*/  STL.64 [R1+0x6e0], R24 ;  /* 0x0006e01801007387 */ /* 0x000fe80000100a00 */
[----:B------:R0:W-:Y:S04]  /*1f7c0*/  STL.64 [R1+0x6e8], R26 ;  /* 0x0006e81a01007387 */ /* 0x0001e80000100a00 */
[----:B0-----:R-:W4:Y:S04]  /*1f7d0*/  LDL.LU R27, [R1+0x1e40] ;  /* 0x001e4000011b7983 */ /* 0x001f280000300800 */
[----:B------:R-:W3:Y:S01]  /*1f7e0*/  LDL.LU.64 R24, [R1+0x1e38] ;  /* 0x001e380001187983 */ /* 0x000ee20000300a00 */
[----:B------:R-:W-:Y:S01]  /*1f7f0*/  IMAD R15, R0, 0x100, R15 ;  /* 0x00000100000f7824 */ /* 0x000fe200078e020f */
[----:B------:R-:W-:-:S02]  /*1f800*/  F2FP.F16.E5M2.UNPACK_B R12, R12 ;  /* 0x0000000cff0c723e */ /* 0x000fc400020004ff */
[----:B------:R-:W-:Y:S02]  /*1f810*/  F2FP.F16.E5M2.UNPACK_B R13, R13 ;  /* 0x0000000dff0d723e */ /* 0x000fe400020004ff */
[----:B------:R-:W-:Y:S02]  /*1f820*/  F2FP.F16.E5M2.UNPACK_B R14, R14 ;  /* 0x0000000eff0e723e */ /* 0x000fe400020004ff */
[----:B------:R-:W-:-:S07]  /*1f830*/  F2FP.F16.E5M2.UNPACK_B R15, R15 ;  /* 0x0000000fff0f723e */ /* 0x000fce00020004ff */
[----:B--2---:R-:W-:Y:S06]  /*1f840*/  HMMA.16816.F32 R8, R12, R22, R8 ;  /* 0x000000160c08723c */ /* 0x004fec0000001808 */
[----:B---3--:R-:W-:Y:S01]  /*1f850*/  HMMA.16816.F32 R16, R16, R24, R4 ;  /* 0x000000181010723c */ /* 0x008fe20000001804 */
[----:B------:R-:W2:Y:S04]  /*1f860*/  LDL.LU.64 R4, [R1+0x210] ;  /* 0x0002100001047983 */ /* 0x000ea80000300a00 */
[----:B------:R-:W2:-:S15]  /*1f870*/  LDL.LU.64 R6, [R1+0x218] ;  /* 0x0002180001067983 */ /* 0x000e9e0000300a00 */
[----:B------:R-:W-:-:S03]  /*1f880*/  NOP ;  /* 0x0000000000007918 */ /* 0x000fc60000000000 */
[----:B------:R0:W-:Y:S04]  /*1f890*/  STL.64 [R1+0x250], R16 ;  /* 0x0002501001007387 */ /* 0x0001e80000100a00 */
[----:B------:R1:W-:Y:S04]  /*1f8a0*/  STL.64 [R1+0x258], R18 ;  /* 0x0002581201007387 */ /* 0x0003e80000100a00 */
[----:B0-----:R-:W3:Y:S04]  /*1f8b0*/  LDL.LU R17, [R1+0x9e8] ;  /* 0x0009e80001117983 */ /* 0x001ee80000300800 */
[----:B-1----:R-:W3:Y:S04]  /*1f8c0*/  LDL.LU R18, [R1+0x9f0] ;  /* 0x0009f00001127983 */ /* 0x002ee80000300800 */
[----:B------:R-:W3:Y:S04]  /*1f8d0*/  LDL.LU R19, [R1+0x9f8] ;  /* 0x0009f80001137983 */ /* 0x000ee80000300800 */
[----:B------:R-:W-:Y:S04]  /*1f8e0*/  STL.64 [R1+0x240], R8 ;  /* 0x0002400801007387 */ /* 0x000fe80000100a00 */
[----:B------:R0:W-:Y:S04]  /*1f8f0*/  STL.64 [R1+0x248], R10 ;  /* 0x0002480a01007387 */ /* 0x0001e80000100a00 */
[----:B0-----:R-:W4:Y:S04]  /*1f900*/  LDL.LU.64 R10, [R1+0x1e30] ;  /* 0x001e3000010a7983 */ /* 0x001f280000300a00 */
[----:B------:R-:W4:Y:S02]  /*1f910*/  LDL.LU.64 R8, [R1+0x1e28] ;  /* 0x001e280001087983 */ /* 0x000f240000300a00 */
[----:B----4-:R-:W-:-:S15]  /*1f920*/  HMMA.16816.F32 R8, R12, R20, R8 ;  /* 0x000000140c08723c */ /* 0x010fde0000001808 */
[----:B------:R-:W-:-:S08]  /*1f930*/  NOP ;  /* 0x0000000000007918 */ /* 0x000fd00000000000 */
[----:B------:R-:W-:Y:S04]  /*1f940*/  STL.64 [R1+0x230], R8 ;  /* 0x0002300801007387 */ /* 0x000fe80000100a00 */
[----:B------:R0:W-:Y:S04]  /*1f950*/  STL.64 [R1+0x238], R10 ;  /* 0x0002380a01007387 */ /* 0x0001e80000100a00 */
[----:B0-----:R-:W4:Y:S04]  /*1f960*/  LDL.LU.64 R10, [R1+0x1e20] ;  /* 0x001e2000010a7983 */ /* 0x001f280000300a00 */
[----:B------:R-:W2:Y:S04]  /*1f970*/  LDL.LU.64 R8, [R1+0x1e18] ;  /* 0x001e180001087983 */ /* 0x000ea80000300a00 */
[----:B------:R-:W-:Y:S04]  /*1f980*/  STL.64 [R1+0x1df0], R22 ;  /* 0x001df01601007387 */ /* 0x000fe80000100a00 */
[----:B------:R0:W-:Y:S04]  /*1f990*/  STL.64 [R1+0x1de8], R20 ;  /* 0x001de81401007387 */ /* 0x0001e80000100a00 */
[----:B0-----:R-:W4:Y:S04]  /*1f9a0*/  LDL.LU.64 R20, [R1+0x220] ;  /* 0x0002200001147983 */ /* 0x001f280000300a00 */
[----:B------:R-:W4:Y:S02]  /*1f9b0*/  LDL.LU.64 R22, [R1+0x228] ;  /* 0x0002280001167983 */ /* 0x000f240000300a00 */
[----:B----4-:R-:W-:-:S15]  /*1f9c0*/  HMMA.16816.F32 R20, R12, R10, R20 ;  /* 0x0000000a0c14723c */ /* 0x010fde0000001814 */
[----:B------:R-:W-:-:S08]  /*1f9d0*/  NOP ;  /* 0x0000000000007918 */ /* 0x000fd00000000000 */
[----:B------:R0:W-:Y:S04]  /*1f9e0*/  STL.64 [R1+0x220], R20 ;  /* 0x0002201401007387 */ /* 0x0001e80000100a00 */
[----:B------:R1:W-:Y:S04]  /*1f9f0*/  STL.64 [R1+0x228], R22 ;  /* 0x0002281601007387 */ /* 0x0003e80000100a00 */
[----:B0-----:R-:W4:Y:S04]  /*1fa00*/  LDL.LU.64 R20, [R1+0x6d0] ;  /* 0x0006d00001147983 */ /* 0x001f280000300a00 */
[----:B-1----:R-:W4:Y:S04]  /*1fa10*/  LDL.LU.64 R22, [R1+0x6d8] ;  /* 0x0006d80001167983 */ /* 0x002f280000300a00 */
[----:B------:R-:W3:Y:S01]  /*1fa20*/  LDL.LU R26, [R1+0xa14] ;  /* 0x000a1400011a7983 */ /* 0x000ee20000300800 */
[----:B--2---:R-:W-:Y:S03]  /*1fa30*/  HMMA.16816.F32 R4, R12, R8, R4 ;  /* 0x000000080c04723c */ /* 0x004fe60000001804 */
[----:B---3--:R0:W-:Y:S04]  /*1fa40*/  STL.64 [R1+0x1e00], R26 ;  /* 0x001e001a01007387 */ /* 0x0081e80000100a00 */
[----:B0-----:R-:W2:Y:S04]  /*1fa50*/  LDL.LU R26, [R1+0x9f4] ;  /* 0x0009f400011a7983 */ /* 0x001ea80000300800 */
[----:B------:R-:W3:Y:S04]  /*1fa60*/  LDL.LU R27, [R1+0x9fc] ;  /* 0x0009fc00011b7983 */ /* 0x000ee80000300800 */
[----:B------:R0:W-:Y:S04]  /*1fa70*/  STL.64 [R1+0x1df8], R24 ;  /* 0x001df81801007387 */ /* 0x0001e80000100a00 */
[----:B0-----:R-:W4:Y:S04]  /*1fa80*/  LDL.LU R25, [R1+0x9ec] ;  /* 0x0009ec0001197983 */ /* 0x001f280000300800 */
[----:B------:R-:W3:Y:S04]  /*1fa90*/  LDL.LU R0, [R1+0xa10] ;  /* 0x000a100001007983 */ /* 0x000ee80000300800 */
[----:B------:R-:W-:Y:S04]  /*1faa0*/  STL.64 [R1+0x210], R4 ;  /* 0x0002100401007387 */ /* 0x000fe80000100a00 */
[----:B------:R0:W-:Y:S04]  /*1fab0*/  STL.64 [R1+0x218], R6 ;  /* 0x0002180601007387 */ /* 0x0001e80000100a00 */
[----:B0-----:R-:W2:Y:S04]  /*1fac0*/  LDL.LU.64 R6, [R1+0x1e10] ;  /* 0x001e100001067983 */ /* 0x001ea80000300a00 */
[----:B------:R-:W3:Y:S04]  /*1fad0*/  LDL.LU.64 R4, [R1+0x1e08] ;  /* 0x001e080001047983 */ /* 0x000ee80000300a00 */
[----:B------:R-:W-:Y:S04]  /*1fae0*/  STL.64 [R1+0x1dd0], R10 ;  /* 0x001dd00a01007387 */ /* 0x000fe80000100a00 */
[----:B------:R0:W-:Y:S04]  /*1faf0*/  STL.64 [R1+0x1dc8], R8 ;  /* 0x001dc80801007387 */ /* 0x0001e80000100a00 */
[----:B0-----:R-:W2:Y:S04]  /*1fb00*/  LDL.LU.64 R8, [R1+0x200] ;  /* 0x0002000001087983 */ /* 0x001ea80000300a00 */
[----:B------:R-:W2:Y:S01]  /*1fb10*/  LDL.LU.64 R10, [R1+0x208] ;  /* 0x00020800010a7983 */ /* 0x000ea20000300a00 */
[----:B------:R-:W-:-:S03]  /*1fb20*/  IMAD R16, R29, 0x100, R28 ;  /* 0x000001001d107824 */ /* 0x000fc600078e021c */
[----:B------:R-:W3:Y:S04]  /*1fb30*/  LDL.LU R28, [R1+0xa1c] ;  /* 0x000a1c00011c7983 */ /* 0x000ee80000300800 */
[----:B------:R-:W3:Y:S01]  /*1fb40*/  LDL.LU R29, [R1+0xa18] ;  /* 0x000a1800011d7983 */ /* 0x000ee20000300800 */
[----:B--2---:R-:W-:Y:S01]  /*1fb50*/  HMMA.16816.F32 R8, R12, R6, R8 ;  /* 0x000000060c08723c */ /* 0x004fe20000001808 */
[----:B----4-:R-:W-:-:S15]  /*1fb60*/  IMAD R17, R17, 0x100, R25 ;  /* 0x0000010011117824 */ /* 0x010fde00078e0219 */
[----:B------:R-:W-:-:S07]  /*1fb70*/  NOP ;  /* 0x0000000000007918 */ /* 0x000fce0000000000 */
[----:B------:R-:W-:Y:S04]  /*1fb80*/  STL.64 [R1+0x200], R8 ;  /* 0x0002000801007387 */ /* 0x000fe80000100a00 */
[----:B------:R0:W-:Y:S01]  /*1fb90*/  STL.64 [R1+0x208], R10 ;  /* 0x0002080a01007387 */ /* 0x0001e20000100a00 */
[----:B------:R-:W-:Y:S02]  /*1fba0*/  IMAD R18, R18, 0x100, R26 ;  /* 0x0000010012127824 */ /* 0x000fe400078e021a */
[----:B---3--:R-:W-:Y:S01]  /*1fbb0*/  IMAD R19, R19, 0x100, R27 ;  /* 0x0000010013137824 */ /* 0x008fe200078e021b */
[----:B------:R-:W2:Y:S04]  /*1fbc0*/  LDL.LU.64 R24, [R1+0x6c0] ;  /* 0x0006c00001187983 */ /* 0x000ea80000300a00 */
[----:B------:R-:W2:Y:S01]  /*1fbd0*/  LDL.LU.64 R26, [R1+0x6c8] ;  /* 0x0006c800011a7983 */ /* 0x000ea20000300a00 */
[----:B0-----:R-:W-:-:S15]  /*1fbe0*/  HMMA.16816.F32 R8, R12, R4, R20 ;  /* 0x000000040c08723c */ /* 0x001fde0000001814 */
[----:B------:R-:W-:-:S08]  /*1fbf0*/  NOP ;  /* 0x0000000000007918 */ /* 0x000fd00000000000 */
[----:B------:R0:W-:Y:S04]  /*1fc00*/  STL.64 [R1+0x6d0], R8 ;  /* 0x0006d00801007387 */ /* 0x0001e80000100a00 */
[----:B------:R1:W-:Y:S04]  /*1fc10*/  STL.64 [R1+0x6d8], R10 ;  /* 0x0006d80a01007387 */ /* 0x0003e80000100a00 */
[----:B------:R-:W3:Y:S04]  /*1fc20*/  LDL.LU.64 R20, [R1+0x1f0] ;  /* 0x0001f00001147983 */ /* 0x000ee80000300a00 */
[----:B------:R-:W3:Y:S04]  /*1fc30*/  LDL.LU.64 R22, [R1+0x1f8] ;  /* 0x0001f80001167983 */ /* 0x000ee80000300a00 */
[----:B0-----:R-:W4:Y:S04]  /*1fc40*/  LDL.LU.64 R8, [R1+0x1d0] ;  /* 0x0001d00001087983 */ /* 0x001f280000300a00 */
[----:B-1----:R-:W2:Y:S04]  /*1fc50*/  LDL.LU.64 R10, [R1+0x1d8] ;  /* 0x0001d800010a7983 */ /* 0x002ea80000300a00 */
[----:B--2---:R-:W-:Y:S04]  /*1fc60*/  STL.64 [R1+0x1de0], R10 ;  /* 0x001de00a01007387 */ /* 0x004fe80000100a00 */
[----:B----4-:R0:W-:Y:S04]  /*1fc70*/  STL.64 [R1+0x1dd8], R8 ;  /* 0x001dd80801007387 */ /* 0x0101e80000100a00 */
[----:B0-----:R-:W2:Y:S04]  /*1fc80*/  LDL.LU.64 R8, [R1+0x1e0] ;  /* 0x0001e00001087983 */ /* 0x001ea80000300a00 */
[----:B------:R-:W2:Y:S04]  /*1fc90*/  LDL.LU.64 R10, [R1+0x1e8] ;  /* 0x0001e800010a7983 */ /* 0x000ea80000300a00 */
[----:B------:R-:W-:Y:S04]  /*1fca0*/  STL.64 [R1+0x1db0], R6 ;  /* 0x001db00601007387 */ /* 0x000fe80000100a00 */
[----:B------:R0:W-:Y:S04]  /*1fcb0*/  STL.64 [R1+0x1da8], R4 ;  /* 0x001da80401007387 */ /* 0x0001e80000100a00 */
[----:B0-----:R-:W4:Y:S04]  /*1fcc0*/  LDL.LU.64 R4, [R1+0x1b0] ;  /* 0x0001b00001047983 */ /* 0x001f280000300a00 */
[----:B------:R-:W3:Y:S01]  /*1fcd0*/  LDL.LU.64 R6, [R1+0x1b8] ;  /* 0x0001b80001067983 */ /* 0x000ee20000300a00 */
[----:B------:R-:W-:Y:S03]  /*1fce0*/  HMMA.16816.F32 R24, R12, R2, R24 ;  /* 0x000000020c18723c */ /* 0x000fe60000001818 */
[----:B---3--:R-:W-:Y:S04]  /*1fcf0*/  STL.64 [R1+0x1dc0], R6 ;  /* 0x001dc00601007387 */ /* 0x008fe80000100a00 */
[----:B----4-:R0:W-:Y:S04]  /*1fd00*/  STL.64 [R1+0x1db8], R4 ;  /* 0x001db80401007387 */ /* 0x0101e80000100a00 */
[----:B0-----:R-:W3:Y:S04]  /*1fd10*/  LDL.LU.64 R4, [R1+0x1c0] ;  /* 0x0001c00001047983 */ /* 0x001ee80000300a00 */
[----:B------:R-:W3:Y:S08]  /*1fd20*/  LDL.LU.64 R6, [R1+0x1c8] ;  /* 0x0001c80001067983 */ /* 0x000ef00000300a00 */
[----:B------:R-:W-:Y:S04]  /*1fd30*/  STL.64 [R1+0x6c0], R24 ;  /* 0x0006c01801007387 */ /* 0x000fe80000100a00 */
[----:B------:R0:W-:Y:S04]  /*1fd40*/  STL.64 [R1+0x6c8], R26 ;  /* 0x0006c81a01007387 */ /* 0x0001e80000100a00 */
[----:B0-----:R-:W4:Y:S04]  /*1fd50*/  LDL.LU.64 R26, [R1+0x1e00] ;  /* 0x001e0000011a7983 */ /* 0x001f280000300a00 */
        /* <DEDUP_REMOVED lines=11> */
[----:B0-----:R-:W4:Y:S04]  /*1fe10*/  LDL.LU R12, [R1+0xa04] ;  /* 0x000a0400010c7983 */ /* 0x001f280000300800 */
[----:B------:R-:W4:Y:S04]  /*1fe20*/  LDL.LU R13, [R1+0xa00] ;  /* 0x000a0000010d7983 */ /* 0x000f280000300800 */
[----:B-1----:R-:W4:Y:S04]  /*1fe30*/  LDL.LU R14, [R1+0xa0c] ;  /* 0x000a0c00010e7983 */ /* 0x002f280000300800 */
        /* <DEDUP_REMOVED lines=33> */
[----:B----4-:R-:W-:-:S02]  /*20050*/  IMAD R12, R13, 0x100, R12 ;  /* 0x000001000d0c7824 */ /* 0x010fc400078e020c */
[----:B------:R-:W-:Y:S02]  /*20060*/  IMAD R13, R15, 0x100, R14 ;  /* 0x000001000f0d7824 */ /* 0x000fe400078e020e */
[----:B------:R-:W-:Y:S01]  /*20070*/  IMAD R14, R0, 0x100, R26 ;  /* 0x00000100000e7824 */ /* 0x000fe200078e021a */
[----:B--2---:R-:W-:Y:S06]  /*20080*/  HMMA.16816.F32 R20, R16, R6, R20 ;  /* 0x000000061014723c */ /* 0x004fec0000001814 */
[----:B------:R-:W-:Y:S04]  /*20090*/  STL [R1+0x1d64], R6 ;  /* 0x001d640601007387 */ /* 0x000fe80000100800 */
[----:B------:R-:W-:-:S13]  /*200a0*/  STL [R1+0x1d60], R7 ;  /* 0x001d600701007387 */ /* 0x000fda0000100800 */
[----:B------:R0:W-:Y:S04]  /*200b0*/  STL.64 [R1+0x1a0], R20 ;  /* 0x0001a01401007387 */ /* 0x0001e80000100a00 */
[----:B------:R1:W-:Y:S04]  /*200c0*/  STL.64 [R1+0x1a8], R22 ;  /* 0x0001a81601007387 */ /* 0x0003e80000100a00 */
[----:B0-----:R-:W2:Y:S04]  /*200d0*/  LDL.LU.64 R20, [R1+0x6a0] ;  /* 0x0006a00001147983 */ /* 0x001ea80000300a00 */
[----:B-1----:R-:W2:Y:S04]  /*200e0*/  LDL.LU.64 R22, [R1+0x6a8] ;  /* 0x0006a80001167983 */ /* 0x002ea80000300a00 */
[----:B------:R-:W4:Y:S04]  /*200f0*/  LDL.LU R0, [R1+0xa38] ;  /* 0x000a380001007983 */ /* 0x000f280000300800 */
[----:B------:R-:W2:Y:S04]  /*20100*/  LDL.LU R6, [R1+0xa24] ;  /* 0x000a240001067983 */ /* 0x000ea80000300800 */
[----:B------:R-:W2:Y:S01]  /*20110*/  LDL.LU R7, [R1+0xa2c] ;  /* 0x000a2c0001077983 */ /* 0x000ea20000300800 */
[----:B---3--:R-:W-:Y:S03]  /*20120*/  HMMA.16816.F32 R8, R16, R4, R8 ;  /* 0x000000041008723c */ /* 0x008fe60000001808 */
[----:B------:R-:W3:-:S15]  /*20130*/  LDL.LU R26, [R1+0xa34] ;  /* 0x000a3400011a7983 */ /* 0x000ede0000300800 */
[----:B------:R-:W-:-:S05]  /*20140*/  NOP ;  /* 0x0000000000007918 */ /* 0x000fca0000000000 */
[----:B------:R0:W-:Y:S04]  /*20150*/  STL.64 [R1+0x6b0], R8 ;  /* 0x0006b00801007387 */ /* 0x0001e80000100a00 */
[----:B------:R1:W-:Y:S04]  /*20160*/  STL.64 [R1+0x6b8], R10 ;  /* 0x0006b80a01007387 */ /* 0x0003e80000100a00 */
[----:B0-----:R-:W4:Y:S04]  /*20170*/  LDL.LU.64 R8, [R1+0x180] ;  /* 0x0001800001087983 */ /* 0x001f280000300a00 */
[----:B-1----:R-:W4:Y:S04]  /*20180*/  LDL.LU.64 R10, [R1+0x188] ;  /* 0x00018800010a7983 */ /* 0x002f280000300a00 */
[----:B--2---:R-:W-:Y:S04]  /*20190*/  STL.64 [R1+0x1d70], R6 ;  /* 0x001d700601007387 */ /* 0x004fe80000100a00 */
[----:B------:R0:W-:Y:S04]  /*201a0*/  STL.64 [R1+0x1d68], R4 ;  /* 0x001d680401007387 */ /* 0x0001e80000100a00 */
[----:B0-----:R-:W2:Y:S04]  /*201b0*/  LDL.LU.64 R4, [R1+0x190] ;  /* 0x0001900001047983 */ /* 0x001ea80000300a00 */
[----:B------:R-:W2:Y:S01]  /*201c0*/  LDL.LU.64 R6, [R1+0x198] ;  /* 0x0001980001067983 */ /* 0x000ea20000300a00 */
[----:B------:R-:W-:-:S15]  /*201d0*/  HMMA.16816.F32 R20, R16, R2, R20 ;  /* 0x000000021014723c */ /* 0x000fde0000001814 */
[----:B------:R-:W-:-:S08]  /*201e0*/  NOP ;  /* 0x0000000000007918 */ /* 0x000fd00000000000 */
[----:B------:R-:W-:Y:S04]  /*201f0*/  STL.64 [R1+0x6a0], R20 ;  /* 0x0006a01401007387 */ /* 0x000fe80000100a00 */
[----:B------:R0:W-:Y:S04]  /*20200*/  STL.64 [R1+0x6a8], R22 ;  /* 0x0006a81601007387 */ /* 0x0001e80000100a00 */
[----:B0-----:R-:W4:Y:S04]  /*20210*/  LDL.LU.64 R22, [R1+0x1da0] ;  /* 0x001da00001167983 */ /* 0x001f280000300a00 */
[----:B------:R-:W3:Y:S01]  /*20220*/  LDL.LU.64 R20, [R1+0x1d98] ;  /* 0x001d980001147983 */ /* 0x000ee20000300a00 */
[----:B--2---:R-:W-:Y:S03]  /*20230*/  HMMA.16816.F32 R16, R16, R24, R4 ;  /* 0x000000181010723c */ /* 0x004fe60000001804 */
[----:B------:R-:W2:Y:S04]  /*20240*/  LDL.LU.64 R4, [R1+0x150] ;  /* 0x0001500001047983 */ /* 0x000ea80000300a00 */
[----:B------:R-:W3:Y:S01]  /*20250*/  LDL.LU.64 R6, [R1+0x158] ;  /* 0x0001580001067983 */ /* 0x000ee20000300a00 */
[----:B------:R-:W-:Y:S01]  /*20260*/  IMAD R15, R29, 0x100, R28 ;  /* 0x000001001d0f7824 */ /* 0x000fe200078e021c */
[----:B------:R-:W-:-:S02]  /*20270*/  F2FP.F16.E5M2.UNPACK_B R12, R12 ;  /* 0x0000000cff0c723e */ /* 0x000fc400020004ff */
[----:B------:R-:W-:Y:S02]  /*20280*/  F2FP.F16.E5M2.UNPACK_B R13, R13 ;  /* 0x0000000dff0d723e */ /* 0x000fe400020004ff */
[----:B------:R-:W-:Y:S02]  /*20290*/  F2FP.F16.E5M2.UNPACK_B R14, R14 ;  /* 0x0000000eff0e723e */ /* 0x000fe400020004ff */
[----:B------:R-:W-:-:S08]  /*202a0*/  F2FP.F16.E5M2.UNPACK_B R15, R15 ;  /* 0x0000000fff0f723e */ /* 0x000fd000020004ff */
[----:B------:R-:W-:Y:S04]  /*202b0*/  STL.64 [R1+0x190], R16 ;  /* 0x0001901001007387 */ /* 0x000fe80000100a00 */
[----:B------:R-:W-:Y:S01]  /*202c0*/  STL.64 [R1+0x198], R18 ;  /* 0x0001981201007387 */ /* 0x000fe20000100a00 */
[C---:B----4-:R-:W-:Y:S03]  /*202d0*/  HMMA.16816.F32 R8, R12.reuse, R22, R8 ;  /* 0x000000160c08723c */ /* 0x050fe60000001808 */
[----:B---3--:R-:W-:Y:S04]  /*202e0*/  STL.64 [R1+0x1d80], R6 ;  /* 0x001d800601007387 */ /* 0x008fe80000100a00 */
[----:B--2---:R0:W-:Y:S04]  /*202f0*/  STL.64 [R1+0x1d78], R4 ;  /* 0x001d780401007387 */ /* 0x0041e80000100a00 */
[----:B0-----:R-:W2:Y:S04]  /*20300*/  LDL.LU.64 R4, [R1+0x160] ;  /* 0x0001600001047983 */ /* 0x001ea80000300a00 */
[----:B------:R-:W2:Y:S04]  /*20310*/  LDL.LU.64 R6, [R1+0x168] ;  /* 0x0001680001067983 */ /* 0x000ea80000300a00 */
[----:B------:R-:W3:Y:S04]  /*20320*/  LDL.LU R16, [R1+0xa20] ;  /* 0x000a200001107983 */ /* 0x000ee80000300800 */
[----:B------:R-:W4:Y:S04]  /*20330*/  LDL.LU R17, [R1+0xa28] ;  /* 0x000a280001117983 */ /* 0x000f280000300800 */
[----:B------:R-:W-:Y:S04]  /*20340*/  STL.64 [R1+0x1d58], R26 ;  /* 0x001d581a01007387 */ /* 0x000fe80000100a00 */
[----:B------:R0:W-:Y:S04]  /*20350*/  STL.64 [R1+0x1d50], R24 ;  /* 0x001d501801007387 */ /* 0x0001e80000100a00 */
[----:B0-----:R-:W2:Y:S04]  /*20360*/  LDL.LU.64 R24, [R1+0x170] ;  /* 0x0001700001187983 */ /* 0x001ea80000300a00 */
[----:B------:R-:W2:Y:S04]  /*20370*/  LDL.LU.64 R26, [R1+0x178] ;  /* 0x00017800011a7983 */ /* 0x000ea80000300a00 */
[----:B------:R-:W4:Y:S04]  /*20380*/  LDL.LU R18, [R1+0xa30] ;  /* 0x000a300001127983 */ /* 0x000f280000300800 */
[----:B------:R-:W4:Y:S04]  /*20390*/  LDL.LU R19, [R1+0xa3c] ;  /* 0x000a3c0001137983 */ /* 0x000f280000300800 */
[----:B------:R-:W-:Y:S04]  /*203a0*/  STL.64 [R1+0x180], R8 ;  /* 0x0001800801007387 */ /* 0x000fe80000100a00 */
[----:B------:R0:W-:Y:S04]  /*203b0*/  STL.64 [R1+0x188], R10 ;  /* 0x0001880a01007387 */ /* 0x0001e80000100a00 */
[----:B0-----:R-:W3:Y:S04]  /*203c0*/  LDL.LU.64 R10, [R1+0x1d90] ;  /* 0x001d9000010a7983 */ /* 0x001ee80000300a00 */
[----:B------:R-:W4:Y:S01]  /*203d0*/  LDL.LU.64 R8, [R1+0x1d88] ;  /* 0x001d880001087983 */ /* 0x000f220000300a00 */
[C---:B--2---:R-:W-:Y:S06]  /*203e0*/  HMMA.16816.F32 R24, R12.reuse, R20, R24 ;  /* 0x000000140c18723c */ /* 0x044fec0000001818 */
[----:B---3--:R-:W-:-:S15]  /*203f0*/  HMMA.16816.F32 R4, R12, R10, R4 ;  /* 0x0000000a0c04723c */ /* 0x008fde0000001804 */
[----:B------:R-:W-:-:S02]  /*20400*/  NOP ;  /* 0x0000000000007918 */ /* 0x000fc40000000000 */
[----:B------:R0:W-:Y:S01]  /*20410*/  STL.64 [R1+0x170], R24 ;  /* 0x0001701801007387 */ /* 0x0001e20000100a00 */
[----:B------:R-:W-:Y:S02]  /*20420*/  IMAD.MOV.U32 R29, RZ, RZ, R26 ;  /* 0x000000ffff1d7224 */ /* 0x000fe400078e001a */
[----:B------:R-:W-:Y:S01]  /*20430*/  IMAD.MOV.U32 R28, RZ, RZ, R27 ;  /* 0x000000ffff1c7224 */ /* 0x000fe200078e001b */
[----:B0-----:R-:W2:Y:S04]  /*20440*/  LDL.LU.64 R24, [R1+0x140] ;  /* 0x0001400001187983 */ /* 0x001ea80000300a00 */
[----:B------:R-:W2:Y:S04]  /*20450*/  LDL.LU.64 R26, [R1+0x148] ;  /* 0x00014800011a7983 */ /* 0x000ea80000300a00 */
[----:B------:R-:W-:Y:S04]  /*20460*/  STL.64 [R1+0x1d40], R22 ;  /* 0x001d401601007387 */ /* 0x000fe80000100a00 */
[----:B------:R0:W-:Y:S04]  /*20470*/  STL.64 [R1+0x1d38], R20 ;  /* 0x001d381401007387 */ /* 0x0001e80000100a00 */
[----:B0-----:R-:W3:Y:S04]  /*20480*/  LDL.LU.64 R20, [R1+0x690] ;  /* 0x0006900001147983 */ /* 0x001ee80000300a00 */
[----:B------:R-:W3:Y:S04]  /*20490*/  LDL.LU.64 R22, [R1+0x698] ;  /* 0x0006980001167983 */ /* 0x000ee80000300a00 */
[----:B------:R0:W-:Y:S04]  /*204a0*/  STL [R1+0x17b4], R28 ;  /* 0x0017b41c01007387 */ /* 0x0001e80000100800 */
[----:B0-----:R-:W3:Y:S04]  /*204b0*/  LDL.LU R28, [R1+0xa58] ;  /* 0x000a5800011c7983 */ /* 0x001ee80000300800 */
[----:B------:R0:W-:Y:S04]  /*204c0*/  STL [R1+0x17b0], R29 ;  /* 0x0017b01d01007387 */ /* 0x0001e80000100800 */
[----:B0-----:R-:W3:Y:S04]  /*204d0*/  LDL.LU R29, [R1+0xa5c] ;  /* 0x000a5c00011d7983 */ /* 0x001ee80000300800 */
        /* <DEDUP_REMOVED lines=9> */
[----:B------:R-:W3:Y:S04]  /*20570*/  LDL.LU.64 R4, [R1+0x1d68] ;  /* 0x001d680001047983 */ /* 0x000ee80000300a00 */
[----:B------:R-:W-:Y:S04]  /*20580*/  STL.64 [R1+0x1d20], R10 ;  /* 0x001d200a01007387 */ /* 0x000fe80000100a00 */
[----:B------:R0:W-:Y:S04]  /*20590*/  STL.64 [R1+0x1d18], R8 ;  /* 0x001d180801007387 */ /* 0x0001e80000100a00 */
[----:B0-----:R-:W3:Y:S04]  /*205a0*/  LDL.LU.64 R8, [R1+0x680] ;  /* 0x0006800001087983 */ /* 0x001ee80000300a00 */
[----:B------:R-:W3:Y:S01]  /*205b0*/  LDL.LU.64 R10, [R1+0x688] ;  /* 0x00068800010a7983 */ /* 0x000ee20000300a00 */
[----:B----4-:R-:W-:-:S02]  /*205c0*/  IMAD R16, R16, 0x100, R6 ;  /* 0x0000010010107824 */ /* 0x010fc400078e0206 */
[----:B------:R-:W-:Y:S01]  /*205d0*/  IMAD R17, R17, 0x100, R7 ;  /* 0x0000010011117824 */ /* 0x000fe200078e0207 */
[----:B------:R-:W2:Y:S04]  /*205e0*/  LDL.LU R6, [R1+0x1d64] ;  /* 0x001d640001067983 */ /* 0x000ea80000300800 */
[----:B------:R-:W2:Y:S02]  /*205f0*/  LDL.LU R7, [R1+0x1d60] ;  /* 0x001d600001077983 */ /* 0x000ea40000300800 */
[----:B--2---:R-:W-:-:S15]  /*20600*/  HMMA.16816.F32 R24, R12, R6, R24 ;  /* 0x000000060c18723c */ /* 0x004fde0000001818 */
[----:B------:R-:W-:-:S08]  /*20610*/  NOP ;  /* 0x0000000000007918 */ /* 0x000fd00000000000 */
[----:B------:R-:W-:Y:S04]  /*20620*/  STL.64 [R1+0x140], R24 ;  /* 0x0001401801007387 */ /* 0x000fe80000100a00 */
[----:B------:R0:W-:Y:S04]  /*20630*/  STL.64 [R1+0x148], R26 ;  /* 0x0001481a01007387 */ /* 0x0001e80000100a00 */
[----:B0-----:R-:W2:Y:S01]  /*20640*/  LDL.LU.64 R26, [R1+0x1d58] ;  /* 0x001d5800011a7983 */ /* 0x001ea20000300a00 */
[----:B---3--:R-:W-:Y:S03]  /*20650*/  HMMA.16816.F32 R20, R12, R4, R20 ;  /* 0x000000040c14723c */ /* 0x008fe60000001814 */
[----:B------:R-:W3:Y:S01]  /*20660*/  LDL.LU.64 R24, [R1+0x1d50] ;  /* 0x001d500001187983 */ /* 0x000ee20000300a00 */
[----:B--2---:R-:W-:-:S03]  /*20670*/  IMAD R18, R18, 0x100, R26 ;  /* 0x0000010012127824 */ /* 0x004fc600078e021a */
[----:B------:R-:W2:-:S15]  /*20680*/  LDL.LU R26, [R1+0x1d48] ;  /* 0x001d4800011a7983 */ /* 0x000e9e0000300800 */
[----:B------:R-:W-:-:S01]  /*20690*/  NOP ;  /* 0x0000000000007918 */ /* 0x000fc20000000000 */
[----:B------:R0:W-:Y:S04]  /*206a0*/  STL.64 [R1+0x690], R20 ;  /* 0x0006901401007387 */ /* 0x0001e80000100a00 */
[----:B------:R1:W-:Y:S04]  /*206b0*/  STL.64 [R1+0x698], R22 ;  /* 0x0006981601007387 */ /* 0x0003e80000100a00 */
[----:B0-----:R-:W3:Y:S04]  /*206c0*/  LDL.LU.64 R20, [R1+0x130] ;  /* 0x0001300001147983 */ /* 0x001ee80000300a00 */
[----:B-1----:R-:W3:Y:S04]  /*206d0*/  LDL.LU.64 R22, [R1+0x138] ;  /* 0x0001380001167983 */ /* 0x002ee80000300a00 */
[----:B------:R-:W-:Y:S04]  /*206e0*/  STL.64 [R1+0x1d00], R6 ;  /* 0x001d000601007387 */ /* 0x000fe80000100a00 */
[----:B------:R0:W-:Y:S02]  /*206f0*/  STL.64 [R1+0x1cf8], R4 ;  /* 0x001cf80401007387 */ /* 0x0001e40000100a00 */
[----:B0-----:R-:W-:Y:S02]  /*20700*/  HMMA.16816.F32 R4, R12, R2, R8 ;  /* 0x000000020c04723c */ /* 0x001fe40000001808 */
[----:B------:R-:W4:Y:S04]  /*20710*/  LDL.LU.64 R8, [R1+0x100] ;  /* 0x0001000001087983 */ /* 0x000f280000300a00 */
[----:B------:R-:W2:-:S15]  /*20720*/  LDL.LU.64 R10, [R1+0x108] ;  /* 0x00010800010a7983 */ /* 0x000e9e0000300a00 */
[----:B------:R-:W-:-:S02]  /*20730*/  NOP ;  /* 0x0000000000007918 */ /* 0x000fc40000000000 */
[----:B------:R-:W-:Y:S04]  /*20740*/  STL.64 [R1+0x680], R4 ;  /* 0x0006800401007387 */ /* 0x000fe80000100a00 */
[----:B------:R-:W-:Y:S04]  /*20750*/  STL.64 [R1+0x688], R6 ;  /* 0x0006880601007387 */ /* 0x000fe80000100a00 */
[----:B--2---:R-:W-:Y:S04]  /*20760*/  STL.64 [R1+0x1d30], R10 ;  /* 0x001d300a01007387 */ /* 0x004fe80000100a00 */
[----:B----4-:R0:W-:Y:S04]  /*20770*/  STL.64 [R1+0x1d28], R8 ;  /* 0x001d280801007387 */ /* 0x0101e80000100a00 */
[----:B0-----:R-:W2:Y:S04]  /*20780*/  LDL.LU.64 R8, [R1+0x110] ;  /* 0x0001100001087983 */ /* 0x001ea80000300a00 */
[----:B------:R-:W2:Y:S04]  /*20790*/  LDL.LU.64 R10, [R1+0x118] ;  /* 0x00011800010a7983 */ /* 0x000ea80000300a00 */
[----:B------:R-:W4:Y:S04]  /*207a0*/  LDL.LU.64 R4, [R1+0xc0] ;  /* 0x0000c00001047983 */ /* 0x000f280000300a00 */
[----:B------:R-:W2:Y:S01]  /*207b0*/  LDL.LU.64 R6, [R1+0xc8] ;  /* 0x0000c80001067983 */ /* 0x000ea20000300a00 */
[----:B---3--:R-:W-:Y:S01]  /*207c0*/  HMMA.16816.F32 R12, R12, R24, R20 ;  /* 0x000000180c0c723c */ /* 0x008fe20000001814 */
[----:B------:R-:W-:Y:S01]  /*207d0*/  IMAD R19, R0, 0x100, R19 ;  /* 0x0000010000137824 */ /* 0x000fe200078e0213 */
[----:B------:R-:W-:Y:S01]  /*207e0*/  F2FP.F16.E5M2.UNPACK_B R16, R16 ;  /* 0x00000010ff10723e */ /* 0x000fe200020004ff */
[----:B--2---:R-:W-:Y:S04]  /*207f0*/  STL.64 [R1+0x1d10], R6 ;  /* 0x001d100601007387 */ /* 0x004fe80000100a00 */
[----:B----4-:R0:W-:Y:S04]  /*20800*/  STL.64 [R1+0x1d08], R4 ;  /* 0x001d080401007387 */ /* 0x0101e80000100a00 */
[----:B0-----:R-:W2:Y:S04]  /*20810*/  LDL.LU.64 R4, [R1+0xe0] ;  /* 0x0000e00001047983 */ /* 0x001ea80000300a00 */
[----:B------:R-:W2:Y:S04]  /*20820*/  LDL.LU.64 R6, [R1+0xe8] ;  /* 0x0000e80001067983 */ /* 0x000ea80000300a00 */
[----:B------:R-:W3:Y:S01]  /*20830*/  LDL.LU.64 R22, [R1+0x1d40] ;  /* 0x001d400001167983 */ /* 0x000ee20000300a00 */
[----:B------:R-:W-:-:S02]  /*20840*/  F2FP.F16.E5M2.UNPACK_B R17, R17 ;  /* 0x00000011ff11723e */ /* 0x000fc400020004ff */
[----:B------:R-:W-:Y:S02]  /*20850*/  F2FP.F16.E5M2.UNPACK_B R18, R18 ;  /* 0x00000012ff12723e */ /* 0x000fe400020004ff */
[----:B------:R-:W-:Y:S01]  /*20860*/  F2FP.F16.E5M2.UNPACK_B R19, R19 ;  /* 0x00000013ff13723e */ /* 0x000fe200020004ff */
[----:B------:R-:W4:Y:S04]  /*20870*/  LDL.LU.64 R20, [R1+0x1d38] ;  /* 0x001d380001147983 */ /* 0x000f280000300a00 */
[----:B------:R0:W-:Y:S04]  /*20880*/  STL.64 [R1+0x130], R12 ;  /* 0x0001300c01007387 */ /* 0x0001e80000100a00 */
[----:B------:R1:W-:Y:S01]  /*20890*/  STL [R1+0x138], R14 ;  /* 0x0001380e01007387 */ /* 0x0003e20000100800 */
[----:B------:R-:W-:-:S03]  /*208a0*/  IMAD.MOV.U32 R0, RZ, RZ, R15 ;  /* 0x000000ffff007224 */ /* 0x000fc600078e000f */
[----:B0-----:R-:W2:Y:S04]  /*208b0*/  LDL.LU R12, [R1+0xa4c] ;  /* 0x000a4c00010c7983 */ /* 0x001ea80000300800 */
[----:B------:R-:W2:Y:S04]  /*208c0*/  LDL.LU R13, [R1+0xa48] ;  /* 0x000a4800010d7983 */ /* 0x000ea80000300800 */
[----:B-1----:R-:W2:Y:S04]  /*208d0*/  LDL.LU R14, [R1+0xa54] ;  /* 0x000a5400010e7983 */ /* 0x002ea80000300800 */
[----:B------:R-:W2:Y:S04]  /*208e0*/  LDL.LU R15, [R1+0xa50] ;  /* 0x000a5000010f7983 */ /* 0x000ea80000300800 */
[----:B------:R0:W-:Y:S04]  /*208f0*/  STL.64 [R1+0x1cf0], R26 ;  /* 0x001cf01a01007387 */ /* 0x0001e80000100a00 */
[----:B0-----:R-:W2:Y:S04]  /*20900*/  LDL.LU R26, [R1+0xa44] ;  /* 0x000a4400011a7983 */ /* 0x001ea80000300800 */
[----:B------:R-:W2:Y:S04]  /*20910*/  LDL.LU R27, [R1+0xa40] ;  /* 0x000a4000011b7983 */ /* 0x000ea80000300800 */
[----:B------:R-:W-:Y:S04]  /*20920*/  STL.64 [R1+0x1ce8], R24 ;  /* 0x001ce81801007387 */ /* 0x000fe80000100a00 */
[----:B------:R-:W-:Y:S01]  /*20930*/  STL [R1+0x1810], R0 ;  /* 0x0018100001007387 */ /* 0x000fe20000100800 */
[----:B---3--:R-:W-:-:S15]  /*20940*/  HMMA.16816.F32 R8, R16, R22, R8 ;  /* 0x000000161008723c */ /* 0x008fde0000001808 */
[----:B------:R-:W-:-:S08]  /*20950*/  NOP ;  /* 0x0000000000007918 */ /* 0x000fd00000000000 */
[----:B------:R-:W-:Y:S04]  /*20960*/  STL.64 [R1+0x110], R8 ;  /* 0x0001100801007387 */ /* 0x000fe80000100a00 */
[----:B------:R0:W-:Y:S04]  /*20970*/  STL.64 [R1+0x118], R10 ;  /* 0x0001180a01007387 */ /* 0x0001e80000100a00 */
[----:B0-----:R-:W4:Y:S04]  /*20980*/  LDL.LU.64 R10, [R1+0x1d30] ;  /* 0x001d3000010a7983 */ /* 0x001f280000300a00 */
[----:B------:R-:W4:Y:S02]  /*20990*/  LDL.LU.64 R8, [R1+0x1d28] ;  /* 0x001d280001087983 */ /* 0x000f240000300a00 */
[----:B----4-:R-:W-:Y:S02]  /*209a0*/  HMMA.16816.F32 R20, R16, R20, R8 ;  /* 0x000000141014723c */ /* 0x010fe40000001808 */
[----:B------:R-:W2:Y:S04]  /*209b0*/  LDL.LU.64 R10, [R1+0x1d20] ;  /* 0x001d2000010a7983 */ /* 0x000ea80000300a00 */
[----:B------:R-:W3:-:S15]  /*209c0*/  LDL.LU.64 R8, [R1+0x1d18] ;  /* 0x001d180001087983 */ /* 0x000ede0000300a00 */
[----:B------:R-:W-:-:S02]  /*209d0*/  NOP ;  /* 0x0000000000007918 */ /* 0x000fc40000000000 */
[----:B------:R0:W-:Y:S04]  /*209e0*/  STL.64 [R1+0x100], R20 ;  /* 0x0001001401007387 */ /* 0x0001e80000100a00 */
[----:B------:R1:W-:Y:S04]  /*209f0*/  STL.64 [R1+0x108], R22 ;  /* 0x0001081601007387 */ /* 0x0003e80000100a00 */
[----:B0-----:R-:W4:Y:S04]  /*20a00*/  LDL.LU.64 R20, [R1+0x80] ;  /* 0x0000800001147983 */ /* 0x001f280000300a00 */
[----:B-1----:R-:W4:Y:S01]  /*20a10*/  LDL.LU.64 R22, [R1+0x88] ;  /* 0x0000880001167983 */ /* 0x002f220000300a00 */
[----:B--2---:R-:W-:-:S15]  /*20a20*/  HMMA.16816.F32 R4, R16, R10, R4 ;  /* 0x0000000a1004723c */ /* 0x004fde0000001804 */
[----:B------:R-:W-:-:S08]  /*20a30*/  NOP ;  /* 0x0000000000007918 */ /* 0x000fd00000000000 */
[----:B------:R-:W-:Y:S04]  /*20a40*/  STL.64 [R1+0xe0], R4 ;  /* 0x0000e00401007387 */ /* 0x000fe80000100a00 */
[----:B------:R0:W-:Y:S04]  /*20a50*/  STL.64 [R1+0xe8], R6 ;  /* 0x0000e80601007387 */ /* 0x0001e80000100a00 */
[----:B0-----:R-:W3:Y:S04]  /*20a60*/  LDL.LU.64 R6, [R1+0x1d10] ;  /* 0x001d100001067983 */ /* 0x001ee80000300a00 */
[----:B------:R-:W3:Y:S02]  /*20a70*/  LDL.LU.64 R4, [R1+0x1d08] ;  /* 0x001d080001047983 */ /* 0x000ee40000300a00 */
[----:B---3--:R-:W-:Y:S02]  /*20a80*/  HMMA.16816.F32 R8, R16, R8, R4 ;  /* 0x000000081008723c */ /* 0x008fe40000001804 */
[----:B------:R-:W2:Y:S04]  /*20a90*/  LDL.LU.64 R6, [R1+0x1d00] ;  /* 0x001d000001067983 */ /* 0x000ea80000300a00 */
[----:B------:R-:W4:-:S15]  /*20aa0*/  LDL.LU.64 R4, [R1+0x1cf8] ;  /* 0x001cf80001047983 */ /* 0x000f1e0000300a00 */
[----:B------:R-:W-:-:S02]  /*20ab0*/  NOP ;  /* 0x0000000000007918 */ /* 0x000fc40000000000 */
[----:B------:R0:W-:Y:S04]  /*20ac0*/  STL.64 [R1+0xc0], R8 ;  /* 0x0000c00801007387 */ /* 0x0001e80000100a00 */
[----:B------:R1:W-:Y:S04]  /*20ad0*/  STL.64 [R1+0xc8], R10 ;  /* 0x0000c80a01007387 */ /* 0x0003e80000100a00 */
[----:B0-----:R-:W2:Y:S04]  /*20ae0*/  LDL.LU.64 R8, [R1+0xa0] ;  /* 0x0000a00001087983 */ /* 0x001ea80000300a00 */
[----:B-1----:R-:W2:Y:S02]  /*20af0*/  LDL.LU.64 R10, [R1+0xa8] ;  /* 0x0000a800010a7983 */ /* 0x002ea40000300a00 */
[----:B--2---:R-:W-:-:S15]  /*20b00*/  HMMA.16816.F32 R8, R16, R6, R8 ;  /* 0x000000061008723c */ /* 0x004fde0000001808 */
[----:B------:R-:W-:-:S08]  /*20b10*/  NOP ;  /* 0x0000000000007918 */ /* 0x000fd00000000000 */
[----:B------:R-:W-:Y:S04]  /*20b20*/  STL.64 [R1+0xa0], R8 ;  /* 0x0000a00801007387 */ /* 0x000fe80000100a00 */
[----:B------:R4:W-:Y:S02]  /*20b30*/  STL.64 [R1+0xa8], R10 ;  /* 0x0000a80a01007387 */ /* 0x0009e40000100a00 */
[----:B----4-:R-:W-:Y:S01]  /*20b40*/  HMMA.16816.F32 R8, R16, R4, R20 ;  /* 0x000000041008723c */ /* 0x010fe20000001814 */
[----:B------:R-:W-:-:S06]  /*20b50*/  IMAD R6, R15, 0x100, R14 ;  /* 0x000001000f067824 */ /* 0x000fcc00078e020e */
[----:B------:R-:W-:-:S15]  /*20b60*/  IMAD R4, R27, 0x100, R26 ;  /* 0x000001001b047824 */ /* 0x000fde00078e021a */
[----:B------:R-:W-:-:S01]  /*20b70*/  NOP ;  /* 0x0000000000007918 */ /* 0x000fc20000000000 */
[----:B------:R-:W-:Y:S04]  /*20b80*/  STL.64 [R1+0x80], R8 ;  /* 0x0000800801007387 */ /* 0x000fe80000100a00 */
[----:B------:R0:W-:Y:S04]  /*20b90*/  STL.64 [R1+0x88], R10 ;  /* 0x0000880a01007387 */ /* 0x0001e80000100a00 */
[----:B0-----:R-:W2:Y:S04]  /*20ba0*/  LDL.LU R11, [R1+0xa7c] ;  /* 0x000a7c00010b7983 */ /* 0x001ea80000300800 */
[----:B------:R-:W3:Y:S04]  /*20bb0*/  LDL.LU R0, [R1+0xa78] ;  /* 0x000a780001007983 */ /* 0x000ee80000300800 */
[----:B------:R-:W4:Y:S04]  /*20bc0*/  LDL.LU.64 R24, [R1+0x70] ;  /* 0x0000700001187983 */ /* 0x000f280000300a00 */
[----:B------:R-:W4:Y:S04]  /*20bd0*/  LDL.LU.64 R26, [R1+0x78] ;  /* 0x00007800011a7983 */ /* 0x000f280000300a00 */
[----:B------:R-:W3:Y:S04]  /*20be0*/  LDL.LU R14, [R1+0x38] ;  /* 0x00003800010e7983 */ /* 0x000ee80000300800 */
[----:B------:R-:W3:Y:S04]  /*20bf0*/  LDL.LU R15, [R1+0x3c] ;  /* 0x00003c00010f7983 */ /* 0x000ee80000300800 */
[----:B------:R-:W4:Y:S04]  /*20c00*/  LDL.LU R8, [R1+0xa68] ;  /* 0x000a680001087983 */ /* 0x000f280000300800 */
[----:B------:R-:W4:Y:S04]  /*20c10*/  LDL.LU R9, [R1+0xa74] ;  /* 0x000a740001097983 */ /* 0x000f280000300800 */
[----:B------:R-:W2:Y:S04]  /*20c20*/  LDL.LU R10, [R1+0xa70] ;  /* 0x000a7000010a7983 */ /* 0x000ea80000300800 */
[----:B--2---:R-:W-:Y:S04]  /*20c30*/  STL.64 [R1+0x1cb0], R10 ;  /* 0x001cb00a01007387 */ /* 0x004fe80000100a00 */
[----:B----4-:R0:W-:Y:S04]  /*20c40*/  STL.64 [R1+0x1ca8], R8 ;  /* 0x001ca80801007387 */ /* 0x0101e80000100a00 */
[----:B0-----:R-:W2:Y:S04]  /*20c50*/  LDL.LU R8, [R1+0xd0] ;  /* 0x0000d00001087983 */ /* 0x001ea80000300800 */
[----:B------:R-:W2:Y:S04]  /*20c60*/  LDL.LU R9, [R1+0xd4] ;  /* 0x0000d40001097983 */ /* 0x000ea80000300800 */
[----:B------:R-:W4:Y:S04]  /*20c70*/  LDL.LU R10, [R1+0xd8] ;  /* 0x0000d800010a7983 */ /* 0x000f280000300800 */
[----:B------:R-:W4:Y:S04]  /*20c80*/  LDL.LU R11, [R1+0xdc] ;  /* 0x0000dc00010b7983 */ /* 0x000f280000300800 */
[----:B------:R-:W3:Y:S04]  /*20c90*/  LDL.LU R22, [R1+0x28] ;  /* 0x0000280001167983 */ /* 0x000ee80000300800 */
[----:B------:R-:W3:Y:S04]  /*20ca0*/  LDL.LU R23, [R1+0x2c] ;  /* 0x00002c0001177983 */ /* 0x000ee80000300800 */
[----:B------:R-:W2:Y:S04]  /*20cb0*/  LDL.LU R20, [R1+0x30] ;  /* 0x0000300001147983 */ /* 0x000ea80000300800 */
[----:B------:R-:W2:Y:S01]  /*20cc0*/  LDL.LU R21, [R1+0x34] ;  /* 0x0000340001157983 */ /* 0x000ea20000300800 */
[----:B------:R-:W-:Y:S03]  /*20cd0*/  HMMA.16816.F32 R24, R16, R2, R24 ;  /* 0x000000021018723c */ /* 0x000fe60000001818 */
[----:B---3--:R-:W-:Y:S04]  /*20ce0*/  STL.64 [R1+0x1ce0], R22 ;  /* 0x001ce01601007387 */ /* 0x008fe80000100a00 */
[----:B--2---:R-:W-:Y:S04]  /*20cf0*/  STL.64 [R1+0x1cd8], R20 ;  /* 0x001cd81401007387 */ /* 0x004fe80000100a00 */
[----:B----4-:R-:W-:Y:S04]  /*20d00*/  STL.64 [R1+0x1cc0], R10 ;  /* 0x001cc00a01007387 */ /* 0x010fe80000100a00 */
[----:B------:R0:W-:Y:S04]  /*20d10*/  STL.64 [R1+0x1cb8], R8 ;  /* 0x001cb80801007387 */ /* 0x0001e80000100a00 */
[----:B0-----:R-:W2:Y:S04]  /*20d20*/  LDL.LU R8, [R1+0xb0] ;  /* 0x0000b00001087983 */ /* 0x001ea80000300800 */
[----:B------:R-:W2:Y:S04]  /*20d30*/  LDL.LU R9, [R1+0xb4] ;  /* 0x0000b40001097983 */ /* 0x000ea80000300800 */
[----:B------:R-:W3:Y:S04]  /*20d40*/  LDL.LU R10, [R1+0xb8] ;  /* 0x0000b800010a7983 */ /* 0x000ee80000300800 */
[----:B------:R-:W3:Y:S04]  /*20d50*/  LDL.LU R11, [R1+0xbc] ;  /* 0x0000bc00010b7983 */ /* 0x000ee80000300800 */
[----:B------:R-:W4:Y:S04]  /*20d60*/  LDL.LU.64 R20, [R1+0x60] ;  /* 0x0000600001147983 */ /* 0x000f280000300a00 */
[----:B------:R-:W4:Y:S01]  /*20d70*/  LDL.LU.64 R22, [R1+0x68] ;  /* 0x0000680001167983 */ /* 0x000f220000300a00 */
[----:B------:R-:W-:-:S03]  /*20d80*/  IMAD R5, R13, 0x100, R12 ;  /* 0x000001000d057824 */ /* 0x000fc600078e020c */
[----:B---3--:R-:W-:Y:S04]  /*20d90*/  STL.64 [R1+0x1cd0], R10 ;  /* 0x001cd00a01007387 */ /* 0x008fe80000100a00 */
[----:B--2---:R0:W-:Y:S04]  /*20da0*/  STL.64 [R1+0x1cc8], R8 ;  /* 0x001cc80801007387 */ /* 0x0041e80000100a00 */
[----:B0-----:R-:W2:Y:S04]  /*20db0*/  LDL.LU R8, [R1+0x90] ;  /* 0x0000900001087983 */ /* 0x001ea80000300800 */
[----:B------:R-:W2:Y:S04]  /*20dc0*/  LDL.LU R9, [R1+0x94] ;  /* 0x0000940001097983 */ /* 0x000ea80000300800 */
[----:B------:R-:W2:Y:S04]  /*20dd0*/  LDL.LU R10, [R1+0x98] ;  /* 0x00009800010a7983 */ /* 0x000ea80000300800 */
[----:B------:R-:W2:Y:S04]  /*20de0*/  LDL.LU R11, [R1+0x9c] ;  /* 0x00009c00010b7983 */ /* 0x000ea80000300800 */
[----:B------:R-:W3:Y:S04]  /*20df0*/  LDL.LU R12, [R1+0x40] ;  /* 0x00004000010c7983 */ /* 0x000ee80000300800 */
[----:B------:R-:W3:Y:S04]  /*20e00*/  LDL.LU R13, [R1+0x44] ;  /* 0x00004400010d7983 */ /* 0x000ee80000300800 */
[----:B------:R-:W-:Y:S04]  /*20e10*/  STL.64 [R1+0x70], R24 ;  /* 0x0000701801007387 */ /* 0x000fe80000100a00 */
[----:B------:R0:W-:Y:S04]  /*20e20*/  STL.64 [R1+0x78], R26 ;  /* 0x0000781a01007387 */ /* 0x0001e80000100a00 */
[----:B0-----:R-:W4:Y:S04]  /*20e30*/  LDL.LU.64 R26, [R1+0x1cf0] ;  /* 0x001cf000011a7983 */ /* 0x001f280000300a00 */
[----:B------:R-:W2:Y:S01]  /*20e40*/  LDL.LU.64 R24, [R1+0x1ce8] ;  /* 0x001ce80001187983 */ /* 0x000ea20000300a00 */
[----:B------:R-:W-:Y:S01]  /*20e50*/  IMAD R7, R28, 0x100, R29 ;  /* 0x000001001c077824 */ /* 0x000fe200078e021d */
[----:B------:R-:W-:-:S02]  /*20e60*/  F2FP.F16.E5M2.UNPACK_B R4, R4 ;  /* 0x00000004ff04723e */ /* 0x000fc400020004ff */
[----:B------:R-:W-:Y:S02]  /*20e70*/  F2FP.F16.E5M2.UNPACK_B R5, R5 ;  /* 0x00000005ff05723e */ /* 0x000fe400020004ff */
[----:B------:R-:W-:Y:S01]  /*20e80*/  F2FP.F16.E5M2.UNPACK_B R6, R6 ;  /* 0x00000006ff06723e */ /* 0x000fe200020004ff */
[----:B------:R-:W3:Y:S01]  /*20e90*/  LDL.LU R2, [R1+0xa60] ;  /* 0x000a600001027983 */ /* 0x000ee20000300800 */
[----:B------:R-:W-:-:S03]  /*20ea0*/  F2FP.F16.E5M2.UNPACK_B R7, R7 ;  /* 0x00000007ff07723e */ /* 0x000fc600020004ff */
[----:B------:R-:W3:Y:S04]  /*20eb0*/  LDL.LU R3, [R1+0xa6c] ;  /* 0x000a6c0001037983 */ /* 0x000ee80000300800 */
[----:B------:R-:W3:Y:S04]  /*20ec0*/  LDL.LU R29, [R1+0x48] ;  /* 0x00004800011d7983 */ /* 0x000ee80000300800 */
[----:B------:R-:W3:Y:S01]  /*20ed0*/  LDL.LU R28, [R1+0x4c] ;  /* 0x00004c00011c7983 */ /* 0x000ee20000300800 */
[----:B----4-:R-:W-:Y:S02]  /*20ee0*/  F2FP.F16.E5M2.UNPACK_B R26, R26.H1 ;  /* 0x0000001aff1a723e */ /* 0x010fe400030004ff */
[----:B------:R-:W-:Y:S01]  /*20ef0*/  F2FP.F16.E5M2.UNPACK_B R27, R27.H1 ;  /* 0x0000001bff1b723e */ /* 0x000fe200030004ff */
[----:B--2---:R-:W-:Y:S01]  /*20f00*/  HMMA.16816.F32 R16, R16, R24, R20 ;  /* 0x000000181010723c */ /* 0x004fe20000001814 */
[----:B------:R-:W2:Y:S04]  /*20f10*/  LDL.LU.64 R22, [R1+0x1ce0] ;  /* 0x001ce00001167983 */ /* 0x000ea80000300a00 */
[----:B------:R-:W4:Y:S01]  /*20f20*/  LDL.LU.64 R20, [R1+0x1cd8] ;  /* 0x001cd80001147983 */ /* 0x000f220000300a00 */
[----:B------:R-:W-:-:S15]  /*20f30*/  HMMA.16816.F32 R8, R4, R26, R8 ;  /* 0x0000001a0408723c */ /* 0x000fde0000001808 */
[----:B------:R-:W-:-:S02]  /*20f40*/  NOP ;  /* 0x0000000000007918 */ /* 0x000fc40000000000 */
[----:B------:R-:W-:Y:S04]  /*20f50*/  STL.64 [R1+0x60], R16 ;  /* 0x0000601001007387 */ /* 0x000fe80000100a00 */
[----:B------:R0:W-:Y:S04]  /*20f60*/  STL.64 [R1+0x68], R18 ;  /* 0x0000681201007387 */ /* 0x0001e80000100a00 */
[----:B0-----:R-:W3:Y:S04]  /*20f70*/  LDL.LU R19, [R1+0xa64] ;  /* 0x000a640001137983 */ /* 0x001ee80000300800 */
[----:B------:R-:W-:Y:S04]  /*20f80*/  STL.64 [R1+0x90], R8 ;  /* 0x0000900801007387 */ /* 0x000fe80000100a00 */
[----:B------:R0:W-:Y:S04]  /*20f90*/  STL.64 [R1+0x98], R10 ;  /* 0x0000980a01007387 */ /* 0x0001e80000100a00 */
[----:B0-----:R-:W4:Y:S04]  /*20fa0*/  LDL.LU.64 R10, [R1+0x1cd0] ;  /* 0x001cd000010a7983 */ /* 0x001f280000300a00 */
[----:B------:R-:W4:Y:S04]  /*20fb0*/  LDL.LU.64 R8, [R1+0x1cc8] ;  /* 0x001cc80001087983 */ /* 0x000f280000300a00 */
[----:B------:R0:W-:Y:S04]  /*20fc0*/  STL.64 [R1+0x1c70], R26 ;  /* 0x001c701a01007387 */ /* 0x0001e80000100a00 */
[----:B------:R-:W3:Y:S04]  /*20fd0*/  LDL.LU R24, [R1+0xf0] ;  /* 0x0000f00001187983 */ /* 0x000ee80000300800 */
[----:B------:R-:W3:Y:S04]  /*20fe0*/  LDL.LU R25, [R1+0xf4] ;  /* 0x0000f40001197983 */ /* 0x000ee80000300800 */
[----:B0-----:R-:W3:Y:S04]  /*20ff0*/  LDL.LU R26, [R1+0xf8] ;  /* 0x0000f800011a7983 */ /* 0x001ee80000300800 */
[----:B------:R-:W3:Y:S01]  /*21000*/  LDL.LU R27, [R1+0xfc] ;  /* 0x0000fc00011b7983 */ /* 0x000ee20000300800 */
[----:B--2---:R-:W-:-:S02]  /*21010*/  F2FP.F16.E5M2.UNPACK_B R22, R22.H1 ;  /* 0x00000016ff16723e */ /* 0x004fc400030004ff */
[----:B------:R-:W-:-:S07]  /*21020*/  F2FP.F16.E5M2.UNPACK_B R23, R23.H1 ;  /* 0x00000017ff17723e */ /* 0x000fce00030004ff */
[----:B----4-:R-:W-:-:S15]  /*21030*/  HMMA.16816.F32 R8, R4, R22, R8 ;  /* 0x000000160408723c */ /* 0x010fde0000001808 */
[----:B------:R-:W-:-:S08]  /*21040*/  NOP ;  /* 0x0000000000007918 */ /* 0x000fd00000000000 */
[----:B------:R-:W-:Y:S04]  /*21050*/  STL.64 [R1+0xb0], R8 ;  /* 0x0000b00801007387 */ /* 0x000fe80000100a00 */
[----:B------:R0:W-:Y:S04]  /*21060*/  STL.64 [R1+0xb8], R10 ;  /* 0x0000b80a01007387 */ /* 0x0001e80000100a00 */
[----:B0-----:R-:W2:Y:S04]  /*21070*/  LDL.LU.64 R10, [R1+0x1cc0] ;  /* 0x001cc000010a7983 */ /* 0x001ea80000300a00 */
[----:B------:R-:W2:Y:S01]  /*21080*/  LDL.LU.64 R8, [R1+0x1cb8] ;  /* 0x001cb80001087983 */ /* 0x000ea20000300a00 */
[----:B------:R-:W-:-:S02]  /*21090*/  F2FP.F16.E5M2.UNPACK_B R20, R20.H1 ;  /* 0x00000014ff14723e */ /* 0x000fc400030004ff */
[----:B------:R-:W-:-:S07]  /*210a0*/  F2FP.F16.E5M2.UNPACK_B R21, R21.H1 ;  /* 0x00000015ff15723e */ /* 0x000fce00030004ff */
[----:B--2---:R-:W-:-:S15]  /*210b0*/  HMMA.16816.F32 R8, R4, R20, R8 ;  /* 0x000000140408723c */ /* 0x004fde0000001808 */
[----:B------:R-:W-:-:S08]  /*210c0*/  NOP ;  /* 0x0000000000007918 */ /* 0x000fd00000000000 */
[----:B------:R-:W-:Y:S04]  /*210d0*/  STL.64 [R1+0xd0], R8 ;  /* 0x0000d00801007387 */ /* 0x000fe80000100a00 */
[----:B------:R0:W-:Y:S04]  /*210e0*/  STL.64 [R1+0xd8], R10 ;  /* 0x0000d80a01007387 */ /* 0x0001e80000100a00 */
[----:B0-----:R-:W2:Y:S04]  /*210f0*/  LDL.LU.64 R10, [R1+0x1cb0] ;  /* 0x001cb000010a7983 */ /* 0x001ea80000300a00 */
[----:B------:R-:W4:Y:S01]  /*21100*/  LDL.LU.64 R8, [R1+0x1ca8] ;  /* 0x001ca80001087983 */ /* 0x000f220000300a00 */
[----:B------:R-:W-:-:S02]  /*21110*/  F2FP.F16.E5M2.UNPACK_B R14, R14.H1 ;  /* 0x0000000eff0e723e */ /* 0x000fc400030004ff */
[----:B------:R-:W-:Y:S01]  /*21120*/  F2FP.F16.E5M2.UNPACK_B R15, R15.H1 ;  /* 0x0000000fff0f723e */ /* 0x000fe200030004ff */
[----:B------:R-:W-:Y:S04]  /*21130*/  STL.64 [R1+0x1c68], R22 ;  /* 0x001c681601007387 */ /* 0x000fe80000100a00 */
[----:B------:R3:W-:Y:S02]  /*21140*/  STL.64 [R1+0x1c60], R20 ;  /* 0x001c601401007387 */ /* 0x0007e40000100a00 */
[----:B---3--:R-:W-:Y:S01]  /*21150*/  HMMA.16816.F32 R20, R4, R14, R24 ;  /* 0x0000000e0414723c */ /* 0x008fe20000001818 */
[----:B------:R-:W-:Y:S02]  /*21160*/  IMAD R16, R2, 0x100, R19 ;  /* 0x0000010002107824 */ /* 0x000fe400078e0213 */
[----:B--2---:R-:W-:-:S02]  /*21170*/  IMAD R19, R0, 0x100, R11 ;  /* 0x0000010000137824 */ /* 0x004fc400078e020b */
[----:B----4-:R-:W-:Y:S02]  /*21180*/  IMAD R18, R10, 0x100, R9 ;  /* 0x000001000a127824 */ /* 0x010fe400078e0209 */
[----:B------:R-:W-:Y:S01]  /*21190*/  IMAD R17, R8, 0x100, R3 ;  /* 0x0000010008117824 */ /* 0x000fe200078e0203 */
[----:B------:R-:W2:-:S15]  /*211a0*/  LDL.LU R9, [R1+0x50] ;  /* 0x0000500001097983 */ /* 0x000e9e0000300800 */
[----:B------:R-:W-:Y:S04]  /*211b0*/  STL.64 [R1+0xf0], R20 ;  /* 0x0000f01401007387 */ /* 0x000fe80000100a00 */
[----:B------:R-:W-:Y:S04]  /*211c0*/  STL.64 [R1+0xf8], R22 ;  /* 0x0000f81601007387 */ /* 0x000fe80000100a00 */
[----:B------:R-:W3:Y:S04]  /*211d0*/  LDL.LU R0, [R1+0x54] ;  /* 0x0000540001007983 */ /* 0x000ee80000300800 */
[----:B------:R-:W-:Y:S04]  /*211e0*/  STL.64 [R1+0x1ca0], R18 ;  /* 0x001ca01201007387 */ /* 0x000fe80000100a00 */
[----:B------:R0:W-:Y:S04]  /*211f0*/  STL.64 [R1+0x1c98], R16 ;  /* 0x001c981001007387 */ /* 0x0001e80000100a00 */
[----:B0-----:R-:W4:Y:S04]  /*21200*/  LDL.LU R16, [R1+0x120] ;  /* 0x0001200001107983 */ /* 0x001f280000300800 */
[----:B------:R-:W4:Y:S04]  /*21210*/  LDL.LU R17, [R1+0x124] ;  /* 0x0001240001117983 */ /* 0x000f280000300800 */
[----:B------:R-:W4:Y:S04]  /*21220*/  LDL.LU R18, [R1+0x128] ;  /* 0x0001280001127983 */ /* 0x000f280000300800 */
[----:B------:R-:W4:Y:S04]  /*21230*/  LDL.LU R19, [R1+0x12c] ;  /* 0x00012c0001137983 */ /* 0x000f280000300800 */
[----:B------:R-:W2:Y:S04]  /*21240*/  LDL.LU R24, [R1+0x670] ;  /* 0x0006700001187983 */ /* 0x000ea80000300800 */
[----:B------:R-:W2:Y:S04]  /*21250*/  LDL.LU R25, [R1+0x674] ;  /* 0x0006740001197983 */ /* 0x000ea80000300800 */
[----:B------:R-:W3:Y:S04]  /*21260*/  LDL.LU R26, [R1+0x678] ;  /* 0x00067800011a7983 */ /* 0x000ee80000300800 */
[----:B------:R-:W3:Y:S01]  /*21270*/  LDL.LU R27, [R1+0x67c] ;  /* 0x00067c00011b7983 */ /* 0x000ee20000300800 */
[----:B------:R-:W-:-:S02]  /*21280*/  F2FP.F16.E5M2.UNPACK_B R10, R29.H1 ;  /* 0x0000001dff0a723e */ /* 0x000fc400030004ff */
[----:B------:R-:W-:Y:S01]  /*21290*/  F2FP.F16.E5M2.UNPACK_B R11, R28.H1 ;  /* 0x0000001cff0b723e */ /* 0x000fe200030004ff */
[----:B------:R-:W4:Y:S04]  /*212a0*/  LDL.LU R29, [R1+0x58] ;  /* 0x00005800011d7983 */ /* 0x000f280000300800 */
[----:B------:R-:W4:Y:S01]  /*212b0*/  LDL.LU R28, [R1+0x5c] ;  /* 0x00005c00011c7983 */ /* 0x000f220000300800 */
[----:B------:R-:W-:Y:S02]  /*212c0*/  F2FP.F16.E5M2.UNPACK_B R12, R12.H1 ;  /* 0x0000000cff0c723e */ /* 0x000fe400030004ff */
[----:B------:R-:W-:Y:S01]  /*212d0*/  F2FP.F16.E5M2.UNPACK_B R13, R13.H1 ;  /* 0x0000000dff0d723e */ /* 0x000fe200030004ff */
[----:B---3--:R-:W-:Y:S04]  /*212e0*/  STL.64 [R1+0x1c80], R26 ;  /* 0x001c801a01007387 */ /* 0x008fe80000100a00 */
[----:B--2---:R0:W-:Y:S04]  /*212f0*/  STL.64 [R1+0x1c78], R24 ;  /* 0x001c781801007387 */ /* 0x0041e80000100a00 */
[----:B0-----:R-:W2:Y:S04]  /*21300*/  LDL.LU R24, [R1+0x840] ;  /* 0x0008400001187983 */ /* 0x001ea80000300800 */
[----:B------:R-:W2:Y:S04]  /*21310*/  LDL.LU R25, [R1+0x844] ;  /* 0x0008440001197983 */ /* 0x000ea80000300800 */
[----:B------:R-:W3:Y:S04]  /*21320*/  LDL.LU R26, [R1+0x848] ;  /* 0x00084800011a7983 */ /* 0x000ee80000300800 */
[----:B------:R-:W3:Y:S01]  /*21330*/  LDL.LU R27, [R1+0x84c] ;  /* 0x00084c00011b7983 */ /* 0x000ee20000300800 */
[C---:B----4-:R-:W-:Y:S03]  /*21340*/  HMMA.16816.F32 R16, R4.reuse, R12, R16 ;  /* 0x0000000c0410723c */ /* 0x050fe60000001810 */
        /* <DEDUP_REMOVED lines=8> */
[----:B------:R-:W3:Y:S04]  /*213d0*/  LDL.LU R22, [R1+0x668] ;  /* 0x0006680001167983 */ /* 0x000ee80000300800 */
[----:B------:R-:W3:Y:S04]  /*213e0*/  LDL.LU R23, [R1+0x66c] ;  /* 0x00066c0001177983 */ /* 0x000ee80000300800 */
[----:B------:R-:W-:Y:S04]  /*213f0*/  STL.64 [R1+0x120], R16 ;  /* 0x0001201001007387 */ /* 0x000fe80000100a00 */
[----:B------:R0:W-:Y:S04]  /*21400*/  STL.64 [R1+0x128], R18 ;  /* 0x0001281201007387 */ /* 0x0001e80000100a00 */
[----:B0-----:R-:W4:Y:S04]  /*21410*/  LDL.LU.64 R18, [R1+0x1ca0] ;  /* 0x001ca00001127983 */ /* 0x001f280000300a00 */
[----:B------:R-:W3:Y:S04]  /*21420*/  LDL.LU.64 R16, [R1+0x1c98] ;  /* 0x001c980001107983 */ /* 0x000ee80000300a00 */
[----:B------:R-:W-:Y:S04]  /*21430*/  STL.64 [R1+0x1c48], R14 ;  /* 0x001c480e01007387 */ /* 0x000fe80000100a00 */
[----:B------:R0:W-:Y:S04]  /*21440*/  STL.64 [R1+0x1c40], R12 ;  /* 0x001c400c01007387 */ /* 0x0001e80000100a00 */
[----:B0-----:R-:W4:Y:S04]  /*21450*/  LDL.LU R12, [R1+0x640] ;  /* 0x00064000010c7983 */ /* 0x001f280000300800 */
[----:B------:R-:W4:Y:S04]  /*21460*/  LDL.LU R13, [R1+0x644] ;  /* 0x00064400010d7983 */ /* 0x000f280000300800 */
[----:B------:R-:W3:Y:S04]  /*21470*/  LDL.LU R14, [R1+0x648] ;  /* 0x00064800010e7983 */ /* 0x000ee80000300800 */
[----:B------:R-:W3:Y:S01]  /*21480*/  LDL.LU R15, [R1+0x64c] ;  /* 0x00064c00010f7983 */ /* 0x000ee20000300800 */
[----:B--2---:R-:W-:Y:S03]  /*21490*/  HMMA.16816.F32 R24, R4, R10, R24 ;  /* 0x0000000a0418723c */ /* 0x004fe60000001818 */
[----:B---3--:R-:W-:Y:S04]  /*214a0*/  STL.64 [R1+0x1c58], R14 ;  /* 0x001c580e01007387 */ /* 0x008fe80000100a00 */
[----:B----4-:R0:W-:Y:S04]  /*214b0*/  STL.64 [R1+0x1c50], R12 ;  /* 0x001c500c01007387 */ /* 0x0101e80000100a00 */
[----:B0-----:R-:W2:Y:S04]  /*214c0*/  LDL.LU R12, [R1+0x650] ;  /* 0x00065000010c7983 */ /* 0x001ea80000300800 */
[----:B------:R-:W2:Y:S04]  /*214d0*/  LDL.LU R13, [R1+0x654] ;  /* 0x00065400010d7983 */ /* 0x000ea80000300800 */
[----:B------:R-:W2:Y:S04]  /*214e0*/  LDL.LU R14, [R1+0x658] ;  /* 0x00065800010e7983 */ /* 0x000ea80000300800 */
[----:B------:R-:W2:Y:S04]  /*214f0*/  LDL.LU R15, [R1+0x65c] ;  /* 0x00065c00010f7983 */ /* 0x000ea80000300800 */
[----:B------:R-:W-:Y:S04]  /*21500*/  STL.64 [R1+0x850], R24 ;  /* 0x0008501801007387 */ /* 0x000fe80000100a00 */
[----:B------:R0:W-:Y:S04]  /*21510*/  STL.64 [R1+0x858], R26 ;  /* 0x0008581a01007387 */ /* 0x0001e80000100a00 */
[----:B0-----:R-:W3:Y:S04]  /*21520*/  LDL.LU.64 R26, [R1+0x1c90] ;  /* 0x001c9000011a7983 */ /* 0x001ee80000300a00 */
[----:B------:R-:W3:Y:S01]  /*21530*/  LDL.LU.64 R24, [R1+0x1c88] ;  /* 0x001c880001187983 */ /* 0x000ee20000300a00 */
[----:B------:R-:W-:-:S02]  /*21540*/  F2FP.F16.E5M2.UNPACK_B R8, R9.H1 ;  /* 0x00000009ff08723e */ /* 0x000fc400030004ff */
[----:B------:R-:W-:Y:S01]  /*21550*/  F2FP.F16.E5M2.UNPACK_B R9, R0.H1 ;  /* 0x00000000ff09723e */ /* 0x000fe200030004ff */
[----:B------:R0:W-:Y:S04]  /*21560*/  STL [R1+0x1c3c], R10 ;  /* 0x001c3c0a01007387 */ /* 0x0001e80000100800 */
[----:B0-----:R-:W4:Y:S04]  /*21570*/  LDL.LU R10, [R1+0xa88] ;  /* 0x000a8800010a7983 */ /* 0x001f280000300800 */
[----:B------:R0:W-:Y:S04]  /*21580*/  STL [R1+0x1c38], R11 ;  /* 0x001c380b01007387 */ /* 0x0001e80000100800 */
[----:B0-----:R-:W4:Y:S01]  /*21590*/  LDL.LU R11, [R1+0xa8c] ;  /* 0x000a8c00010b7983 */ /* 0x001f220000300800 */
[----:B---3--:R-:W-:-:S15]  /*215a0*/  HMMA.16816.F32 R24, R4, R8, R24 ;  /* 0x000000080418723c */ /* 0x008fde0000001818 */
[----:B------:R-:W-:-:S08]  /*215b0*/  NOP ;  /* 0x0000000000007918 */ /* 0x000fd00000000000 */
[----:B------:R-:W-:Y:S04]  /*215c0*/  STL.64 [R1+0x840], R24 ;  /* 0x0008401801007387 */ /* 0x000fe80000100a00 */
[----:B------:R0:W-:Y:S04]  /*215d0*/  STL.64 [R1+0x848], R26 ;  /* 0x0008481a01007387 */ /* 0x0001e80000100a00 */
[----:B0-----:R-:W3:Y:S04]  /*215e0*/  LDL.LU.64 R26, [R1+0x1c80] ;  /* 0x001c8000011a7983 */ /* 0x001ee80000300a00 */
[----:B------:R-:W3:Y:S01]  /*215f0*/  LDL.LU.64 R24, [R1+0x1c78] ;  /* 0x001c780001187983 */ /* 0x000ee20000300a00 */
[----:B------:R-:W-:-:S02]  /*21600*/  F2FP.F16.E5M2.UNPACK_B R2, R29.H1 ;  /* 0x0000001dff02723e */ /* 0x000fc400030004ff */
[----:B------:R-:W-:Y:S02]  /*21610*/  F2FP.F16.E5M2.UNPACK_B R3, R28.H1 ;  /* 0x0000001cff03723e */ /* 0x000fe400030004ff */
[----:B------:R-:W-:Y:S02]  /*21620*/  F2FP.F16.E5M2.UNPACK_B R16, R16 ;  /* 0x00000010ff10723e */ /* 0x000fe400020004ff */
[----:B------:R-:W-:Y:S02]  /*21630*/  F2FP.F16.E5M2.UNPACK_B R17, R17 ;  /* 0x00000011ff11723e */ /* 0x000fe400020004ff */
[----:B------:R-:W-:Y:S02]  /*21640*/  F2FP.F16.E5M2.UNPACK_B R18, R18 ;  /* 0x00000012ff12723e */ /* 0x000fe400020004ff */
[----:B------:R-:W-:Y:S01]  /*21650*/  F2FP.F16.E5M2.UNPACK_B R19, R19 ;  /* 0x00000013ff13723e */ /* 0x000fe200020004ff */
[----:B---3--:R-:W-:Y:S01]  /*21660*/  HMMA.16816.F32 R4, R4, R2, R24 ;  /* 0x000000020404723c */ /* 0x008fe20000001818 */
[----:B------:R-:W3:-:S15]  /*21670*/  LDL.LU.64 R26, [R1+0x1c70] ;  /* 0x001c7000011a7983 */ /* 0x000ede0000300a00 */
[----:B------:R-:W-:-:S07]  /*21680*/  NOP ;  /* 0x0000000000007918 */ /* 0x000fce0000000000 */
[----:B------:R-:W-:Y:S04]  /*21690*/  STL.64 [R1+0x670], R4 ;  /* 0x0006700401007387 */ /* 0x000fe80000100a00 */
[----:B------:R0:W-:Y:S04]  /*216a0*/  STL.64 [R1+0x678], R6 ;  /* 0x0006780601007387 */ /* 0x0001e80000100a00 */
[----:B0-----:R-:W4:Y:S04]  /*216b0*/  LDL.LU R6, [R1+0xa84] ;  /* 0x000a840001067983 */ /* 0x001f280000300800 */
[----:B------:R-:W4:Y:S01]  /*216c0*/  LDL.LU R7, [R1+0xa80] ;  /* 0x000a800001077983 */ /* 0x000f220000300800 */
[----:B---3--:R-:W-:-:S15]  /*216d0*/  HMMA.16816.F32 R20, R16, R26, R20 ;  /* 0x0000001a1014723c */ /* 0x008fde0000001814 */
        /* <DEDUP_REMOVED lines=10> */
[----:B------:R-:W3:Y:S04]  /*21780*/  LDL.LU.64 R12, [R1+0x1c50] ;  /* 0x001c5000010c7983 */ /* 0x000ee80000300a00 */
        /* <DEDUP_REMOVED lines=8> */
[----:B------:R-:W4:Y:S04]  /*21810*/  LDL.LU.64 R12, [R1+0x1c40] ;  /* 0x001c4000010c7983 */ /* 0x000f280000300a00 */
        /* <DEDUP_REMOVED lines=8> */
[----:B------:R-:W-:Y:S04]  /*218a0*/  STL.64 [R1+0x1c10], R26 ;  /* 0x001c101a01007387 */ /* 0x000fe80000100a00 */
[----:B--2---:R0:W-:Y:S04]  /*218b0*/  STL.64 [R1+0x1c08], R24 ;  /* 0x001c081801007387 */ /* 0x0041e80000100a00 */
[----:B0-----:R-:W3:Y:S04]  /*218c0*/  LDL.LU R24, [R1+0x630] ;  /* 0x0006300001187983 */ /* 0x001ee80000300800 */
[----:B------:R-:W3:Y:S04]  /*218d0*/  LDL.LU R25, [R1+0x634] ;  /* 0x0006340001197983 */ /* 0x000ee80000300800 */
[----:B------:R-:W3:Y:S04]  /*218e0*/  LDL.LU R26, [R1+0x638] ;  /* 0x00063800011a7983 */ /* 0x000ee80000300800 */
[----:B------:R-:W3:Y:S01]  /*218f0*/  LDL.LU R27, [R1+0x63c] ;  /* 0x00063c00011b7983 */ /* 0x000ee20000300800 */
[----:B----4-:R-:W-:Y:S01]  /*21900*/  HMMA.16816.F32 R20, R16, R12, R20 ;  /* 0x0000000c1014723c */ /* 0x010fe20000001814 */
[----:B------:R-:W-:-:S02]  /*21910*/  IMAD R5, R10, 0x100, R11 ;  /* 0x000001000a057824 */ /* 0x000fc400078e020b */
[----:B------:R-:W-:-:S03]  /*21920*/  IMAD R4, R7, 0x100, R6 ;  /* 0x0000010007047824 */ /* 0x000fc600078e0206 */
[----:B---3--:R-:W-:-:S15]  /*21930*/  HMMA.16816.F32 R24, R16, R14, R24 ;  /* 0x0000000e1018723c */ /* 0x008fde0000001818 */
[----:B------:R-:W-:-:S08]  /*21940*/  NOP ;  /* 0x0000000000007918 */ /* 0x000fd00000000000 */
[----:B------:R0:W-:Y:S04]  /*21950*/  STL.64 [R1+0x630], R24 ;  /* 0x0006301801007387 */ /* 0x0001e80000100a00 */
[----:B------:R1:W-:Y:S04]  /*21960*/  STL.64 [R1+0x638], R26 ;  /* 0x0006381a01007387 */ /* 0x0003e80000100a00 */
[----:B------:R-:W2:Y:S04]  /*21970*/  LDL.LU R10, [R1+0xa94] ;  /* 0x000a9400010a7983 */ /* 0x000ea80000300800 */
[----:B------:R-:W2:Y:S04]  /*21980*/  LDL.LU R6, [R1+0xa90] ;  /* 0x000a900001067983 */ /* 0x000ea80000300800 */
[----:B------:R-:W-:Y:S04]  /*21990*/  STL.64 [R1+0x620], R20 ;  /* 0x0006201401007387 */ /* 0x000fe80000100a00 */
[----:B------:R-:W-:Y:S04]  /*219a0*/  STL.64 [R1+0x628], R22 ;  /* 0x0006281601007387 */ /* 0x000fe80000100a00 */
[----:B------:R-:W3:Y:S04]  /*219b0*/  LDL.LU R11, [R1+0xa9c] ;  /* 0x000a9c00010b7983 */ /* 0x000ee80000300800 */
[----:B------:R-:W3:Y:S04]  /*219c0*/  LDL.LU R7, [R1+0xa98] ;  /* 0x000a980001077983 */ /* 0x000ee80000300800 */
[----:B0-----:R-:W4:Y:S04]  /*219d0*/  LDL.LU R24, [R1+0x610] ;  /* 0x0006100001187983 */ /* 0x001f280000300800 */
[----:B------:R-:W4:Y:S04]  /*219e0*/  LDL.LU R25, [R1+0x614] ;  /* 0x0006140001197983 */ /* 0x000f280000300800 */
[----:B-1----:R-:W2:Y:S04]  /*219f0*/  LDL.LU R26, [R1+0x618] ;  /* 0x00061800011a7983 */ /* 0x002ea80000300800 */
[----:B------:R-:W2:Y:S04]  /*21a00*/  LDL.LU R27, [R1+0x61c] ;  /* 0x00061c00011b7983 */ /* 0x000ea80000300800 */
[----:B--2---:R-:W-:Y:S04]  /*21a10*/  STL.64 [R1+0x1c20], R26 ;  /* 0x001c201a01007387 */ /* 0x004fe80000100a00 */
[----:B----4-:R0:W-:Y:S04]  /*21a20*/  STL.64 [R1+0x1c18], R24 ;  /* 0x001c181801007387 */ /* 0x0101e80000100a00 */
[----:B0-----:R-:W2:Y:S04]  /*21a30*/  LDL.LU R24, [R1+0x820] ;  /* 0x0008200001187983 */ /* 0x001ea80000300800 */
[----:B------:R-:W2:Y:S04]  /*21a40*/  LDL.LU R25, [R1+0x824] ;  /* 0x0008240001197983 */ /* 0x000ea80000300800 */
[----:B------:R-:W4:Y:S04]  /*21a50*/  LDL.LU R26, [R1+0x828] ;  /* 0x00082800011a7983 */ /* 0x000f280000300800 */
[----:B------:R-:W4:Y:S04]  /*21a60*/  LDL.LU R27, [R1+0x82c] ;  /* 0x00082c00011b7983 */ /* 0x000f280000300800 */
[----:B----4-:R-:W-:Y:S04]  /*21a70*/  STL.64 [R1+0x1c30], R26 ;  /* 0x001c301a01007387 */ /* 0x010fe80000100a00 */
[----:B--2---:R0:W-:Y:S04]  /*21a80*/  STL.64 [R1+0x1c28], R24 ;  /* 0x001c281801007387 */ /* 0x0041e80000100a00 */
[----:B0-----:R-:W2:Y:S04]  /*21a90*/  LDL.LU R24, [R1+0x830] ;  /* 0x0008300001187983 */ /* 0x001ea80000300800 */
[----:B------:R-:W2:Y:S04]  /*21aa0*/  LDL.LU R25, [R1+0x834] ;  /* 0x0008340001197983 */ /* 0x000ea80000300800 */
[----:B------:R-:W2:Y:S04]  /*21ab0*/  LDL.LU R26, [R1+0x838] ;  /* 0x00083800011a7983 */ /* 0x000ea80000300800 */
[----:B------:R-:W2:Y:S04]  /*21ac0*/  LDL.LU R27, [R1+0x83c] ;  /* 0x00083c00011b7983 */ /* 0x000ea80000300800 */
[----:B------:R-:W4:Y:S04]  /*21ad0*/  LDL.LU R20, [R1+0x600] ;  /* 0x0006000001147983 */ /* 0x000f280000300800 */
[----:B------:R-:W4:Y:S04]  /*21ae0*/  LDL.LU R21, [R1+0x604] ;  /* 0x0006040001157983 */ /* 0x000f280000300800 */
[----:B------:R-:W4:Y:S04]  /*21af0*/  LDL.LU R22, [R1+0x608] ;  /* 0x0006080001167983 */ /* 0x000f280000300800 */
[----:B------:R-:W4:Y:S04]  /*21b00*/  LDL.LU R23, [R1+0x60c] ;  /* 0x00060c0001177983 */ /* 0x000f280000300800 */
[----:B------:R-:W-:Y:S04]  /*21b10*/  STL.64 [R1+0x1be0], R14 ;  /* 0x001be00e01007387 */ /* 0x000fe80000100a00 */
[----:B------:R0:W-:Y:S04]  /*21b20*/  STL.64 [R1+0x1bd8], R12 ;  /* 0x001bd80c01007387 */ /* 0x0001e80000100a00 */
[----:B0-----:R-:W2:Y:S04]  /*21b30*/  LDL.LU R12, [R1+0x5e0] ;  /* 0x0005e000010c7983 */ /* 0x001ea80000300800 */
[----:B------:R-:W2:Y:S04]  /*21b40*/  LDL.LU R13, [R1+0x5e4] ;  /* 0x0005e400010d7983 */ /* 0x000ea80000300800 */
[----:B------:R-:W4:Y:S04]  /*21b50*/  LDL.LU R14, [R1+0x5e8] ;  /* 0x0005e800010e7983 */ /* 0x000f280000300800 */
[----:B------:R-:W4:Y:S01]  /*21b60*/  LDL.LU R15, [R1+0x5ec] ;  /* 0x0005ec00010f7983 */ /* 0x000f220000300800 */
[----:B------:R-:W-:-:S02]  /*21b70*/  IMAD R6, R6, 0x100, R10 ;  /* 0x0000010006067824 */ /* 0x000fc400078e020a */
[----:B---3--:R-:W-:Y:S01]  /*21b80*/  IMAD R7, R7, 0x100, R11 ;  /* 0x0000010007077824 */ /* 0x008fe200078e020b */
[----:B----4-:R-:W-:Y:S04]  /*21b90*/  STL.64 [R1+0x1bf0], R14 ;  /* 0x001bf00e01007387 */ /* 0x010fe80000100a00 */
[----:B--2---:R0:W-:Y:S04]  /*21ba0*/  STL.64 [R1+0x1be8], R12 ;  /* 0x001be80c01007387 */ /* 0x0041e80000100a00 */
[----:B0-----:R-:W2:Y:S04]  /*21bb0*/  LDL.LU R12, [R1+0x5f0] ;  /* 0x0005f000010c7983 */ /* 0x001ea80000300800 */
[----:B------:R-:W2:Y:S04]  /*21bc0*/  LDL.LU R13, [R1+0x5f4] ;  /* 0x0005f400010d7983 */ /* 0x000ea80000300800 */
[----:B------:R-:W2:Y:S04]  /*21bd0*/  LDL.LU R14, [R1+0x5f8] ;  /* 0x0005f800010e7983 */ /* 0x000ea80000300800 */
[----:B------:R-:W2:Y:S04]  /*21be0*/  LDL.LU R15, [R1+0x5fc] ;  /* 0x0005fc00010f7983 */ /* 0x000ea80000300800 */
[----:B------:R-:W3:Y:S04]  /*21bf0*/  LDL.LU R10, [R1+0x1c3c] ;  /* 0x001c3c00010a7983 */ /* 0x000ee80000300800 */
[----:B------:R-:W3:Y:S02]  /*21c00*/  LDL.LU R11, [R1+0x1c38] ;  /* 0x001c3800010b7983 */ /* 0x000ee40000300800 */
[----:B---3--:R-:W-:-:S15]  /*21c10*/  HMMA.16816.F32 R24, R16, R10, R24 ;  /* 0x0000000a1018723c */ /* 0x008fde0000001818 */
        /* <DEDUP_REMOVED lines=13> */
[----:B0-----:R-:W4:Y:S04]  /*21cf0*/  LDL.LU R8, [R1+0x5d0] ;  /* 0x0005d00001087983 */ /* 0x001f280000300800 */
[----:B------:R-:W4:Y:S04]  /*21d00*/  LDL.LU R9, [R1+0x5d4] ;  /* 0x0005d40001097983 */ /* 0x000f280000300800 */
[----:B------:R-:W4:Y:S04]  /*21d10*/  LDL.LU R10, [R1+0x5d8] ;  /* 0x0005d800010a7983 */ /* 0x000f280000300800 */
[----:B------:R-:W4:Y:S01]  /*21d20*/  LDL.LU R11, [R1+0x5dc] ;  /* 0x0005dc00010b7983 */ /* 0x000f220000300800 */
[----:B---3--:R-:W-:Y:S03]  /*21d30*/  HMMA.16816.F32 R16, R16, R2, R24 ;  /* 0x000000021010723c */ /* 0x008fe60000001818 */
[----:B------:R-:W3:Y:S01]  /*21d40*/  LDL.LU.64 R26, [R1+0x1c10] ;  /* 0x001c1000011a7983 */ /* 0x000ee20000300a00 */
[----:B------:R-:W-:-:S02]  /*21d50*/  F2FP.F16.E5M2.UNPACK_B R4, R4 ;  /* 0x00000004ff04723e */ /* 0x000fc400020004ff */
[----:B------:R-:W-:Y:S02]  /*21d60*/  F2FP.F16.E5M2.UNPACK_B R5, R5 ;  /* 0x00000005ff05723e */ /* 0x000fe400020004ff */
[----:B------:R-:W-:Y:S02]  /*21d70*/  F2FP.F16.E5M2.UNPACK_B R6, R6 ;  /* 0x00000006ff06723e */ /* 0x000fe400020004ff */
[----:B------:R-:W-:Y:S01]  /*21d80*/  F2FP.F16.E5M2.UNPACK_B R7, R7 ;  /* 0x00000007ff07723e */ /* 0x000fe200020004ff */
[----:B------:R-:W4:-:S12]  /*21d90*/  LDL.LU.64 R24, [R1+0x1c08] ;  /* 0x001c080001187983 */ /* 0x000f180000300a00 */
[----:B------:R0:W-:Y:S04]  /*21da0*/  STL.64 [R1+0x610], R16 ;  /* 0x0006101001007387 */ /* 0x0001e80000100a00 */
[----:B------:R1:W-:Y:S04]  /*21db0*/  STL.64 [R1+0x618], R18 ;  /* 0x0006181201007387 */ /* 0x0003e80000100a00 */
[----:B0-----:R-:W4:Y:S04]  /*21dc0*/  LDL.LU R17, [R1+0xaa4] ;  /* 0x000aa40001117983 */ /* 0x001f280000300800 */
[----:B-1----:R-:W4:Y:S04]  /*21dd0*/  LDL.LU R18, [R1+0xab4] ;  /* 0x000ab40001127983 */ /* 0x002f280000300800 */
[----:B------:R-:W4:Y:S01]  /*21de0*/  LDL.LU R19, [R1+0xab0] ;  /* 0x000ab00001137983 */ /* 0x000f220000300800 */
[----:B---3--:R-:W-:-:S15]  /*21df0*/  HMMA.16816.F32 R20, R4, R26, R20 ;  /* 0x0000001a0414723c */ /* 0x008fde0000001814 */
[----:B------:R-:W-:-:S08]  /*21e00*/  NOP ;  /* 0x0000000000007918 */ /* 0x000fd00000000000 */
[----:B------:R-:W-:Y:S04]  /*21e10*/  STL.64 [R1+0x600], R20 ;  /* 0x0006001401007387 */ /* 0x000fe80000100a00 */
[----:B------:R0:W-:Y:S04]  /*21e20*/  STL.64 [R1+0x608], R22 ;  /* 0x0006081601007387 */ /* 0x0001e80000100a00 */
[----:B0-----:R-:W2:Y:S04]  /*21e30*/  LDL.LU.64 R22, [R1+0x1c00] ;  /* 0x001c000001167983 */ /* 0x001ea80000300a00 */
[----:B------:R-:W3:Y:S04]  /*21e40*/  LDL.LU.64 R20, [R1+0x1bf8] ;  /* 0x001bf80001147983 */ /* 0x000ee80000300a00 */
        /* <DEDUP_REMOVED lines=15> */
[----:B0-----:R-:W3:Y:S04]  /*21f40*/  LDL.LU R20, [R1+0x5c0] ;  /* 0x0005c00001147983 */ /* 0x001ee80000300800 */
[----:B------:R-:W3:Y:S04]  /*21f50*/  LDL.LU R21, [R1+0x5c4] ;  /* 0x0005c40001157983 */ /* 0x000ee80000300800 */
[----:B------:R-:W3:Y:S04]  /*21f60*/  LDL.LU R22, [R1+0x5c8] ;  /* 0x0005c80001167983 */ /* 0x000ee80000300800 */
[----:B------:R-:W3:Y:S01]  /*21f70*/  LDL.LU R23, [R1+0x5cc] ;  /* 0x0005cc0001177983 */ /* 0x000ee20000300800 */
[----:B----4-:R-:W-:Y:S01]  /*21f80*/  IMAD R16, R0, 0x100, R17 ;  /* 0x0000010000107824 */ /* 0x010fe200078e0211 */
[----:B--2---:R-:W-:-:S15]  /*21f90*/  HMMA.16816.F32 R8, R4, R14, R8 ;  /* 0x0000000e0408723c */ /* 0x004fde0000001808 */
[----:B------:R-:W-:-:S08]  /*21fa0*/  NOP ;  /* 0x0000000000007918 */ /* 0x000fd00000000000 */
[----:B------:R-:W-:Y:S04]  /*21fb0*/  STL.64 [R1+0x5d0], R8 ;  /* 0x0005d00801007387 */ /* 0x000fe80000100a00 */
[----:B------:R0:W-:Y:S04]  /*21fc0*/  STL.64 [R1+0x5d8], R10 ;  /* 0x0005d80a01007387 */ /* 0x0001e80000100a00 */
[----:B0-----:R-:W2:Y:S04]  /*21fd0*/  LDL.LU.64 R10, [R1+0x1bd0] ;  /* 0x001bd000010a7983 */ /* 0x001ea80000300a00 */
[----:B------:R-:W4:Y:S04]  /*21fe0*/  LDL.LU.64 R8, [R1+0x1bc8] ;  /* 0x001bc80001087983 */ /* 0x000f280000300a00 */
[----:B------:R-:W2:Y:S01]  /*21ff0*/  LDL.LU R0, [R1+0xad0] ;  /* 0x000ad00001007983 */ /* 0x000ea20000300800 */
[----:B---3--:R-:W-:Y:S01]  /*22000*/  HMMA.16816.F32 R20, R4, R12, R20 ;  /* 0x0000000c0414723c */ /* 0x008fe20000001814 */
[----:B------:R-:W-:-:S02]  /*22010*/  IMAD R17, R28, 0x100, R29 ;  /* 0x000001001c117824 */ /* 0x000fc400078e021d */
[----:B------:R-:W-:Y:S02]  /*22020*/  IMAD R18, R19, 0x100, R18 ;  /* 0x0000010013127824 */ /* 0x000fe400078e0212 */
[----:B------:R-:W-:Y:S01]  /*22030*/  IMAD R19, R25, 0x100, R24 ;  /* 0x0000010019137824 */ /* 0x000fe200078e0218 */
[----:B--2---:R-:W-:Y:S04]  /*22040*/  STL [R1+0x1b58], R0 ;  /* 0x001b580001007387 */ /* 0x004fe80000100800 */
[----:B------:R-:W2:Y:S04]  /*22050*/  LDL.LU R29, [R1+0xadc] ;  /* 0x000adc00011d7983 */ /* 0x000ea80000300800 */
[----:B------:R-:W2:Y:S04]  /*22060*/  LDL.LU R28, [R1+0xad8] ;  /* 0x000ad800011c7983 */ /* 0x000ea80000300800 */
[----:B------:R-:W-:Y:S04]  /*22070*/  STL.64 [R1+0x1b78], R14 ;  /* 0x001b780e01007387 */ /* 0x000fe80000100a00 */
[----:B------:R-:W-:Y:S04]  /*22080*/  STL.64 [R1+0x1b70], R12 ;  /* 0x001b700c01007387 */ /* 0x000fe80000100a00 */
[----:B------:R-:W-:Y:S04]  /*22090*/  STL.64 [R1+0x5c0], R20 ;  /* 0x0005c01401007387 */ /* 0x000fe80000100a00 */
[----:B------:R-:W-:Y:S04]  /*220a0*/  STL.64 [R1+0x5c8], R22 ;  /* 0x0005c81601007387 */ /* 0x000fe80000100a00 */
[----:B------:R-:W3:Y:S04]  /*220b0*/  LDL.LU R24, [R1+0x5b0] ;  /* 0x0005b00001187983 */ /* 0x000ee80000300800 */
[----:B------:R-:W3:Y:S04]  /*220c0*/  LDL.LU R25, [R1+0x5b4] ;  /* 0x0005b40001197983 */ /* 0x000ee80000300800 */
[----:B------:R-:W4:Y:S04]  /*220d0*/  LDL.LU R26, [R1+0x5b8] ;  /* 0x0005b800011a7983 */ /* 0x000f280000300800 */
[----:B------:R-:W4:Y:S04]  /*220e0*/  LDL.LU R27, [R1+0x5bc] ;  /* 0x0005bc00011b7983 */ /* 0x000f280000300800 */
[----:B----4-:R-:W-:Y:S04]  /*220f0*/  STL.64 [R1+0x1bb0], R26 ;  /* 0x001bb01a01007387 */ /* 0x010fe80000100a00 */
[----:B---3--:R0:W-:Y:S04]  /*22100*/  STL.64 [R1+0x1ba8], R24 ;  /* 0x001ba81801007387 */ /* 0x0081e80000100a00 */
[----:B0-----:R-:W3:Y:S04]  /*22110*/  LDL.LU R24, [R1+0x800] ;  /* 0x0008000001187983 */ /* 0x001ee80000300800 */
[----:B------:R-:W3:Y:S04]  /*22120*/  LDL.LU R25, [R1+0x804] ;  /* 0x0008040001197983 */ /* 0x000ee80000300800 */
[----:B------:R-:W4:Y:S04]  /*22130*/  LDL.LU R26, [R1+0x808] ;  /* 0x00080800011a7983 */ /* 0x000f280000300800 */
[----:B------:R-:W4:Y:S04]  /*22140*/  LDL.LU R27, [R1+0x80c] ;  /* 0x00080c00011b7983 */ /* 0x000f280000300800 */
[----:B----4-:R-:W-:Y:S04]  /*22150*/  STL.64 [R1+0x1bc0], R26 ;  /* 0x001bc01a01007387 */ /* 0x010fe80000100a00 */
[----:B---3--:R0:W-:Y:S04]  /*22160*/  STL.64 [R1+0x1bb8], R24 ;  /* 0x001bb81801007387 */ /* 0x0081e80000100a00 */
[----:B0-----:R-:W3:Y:S04]  /*22170*/  LDL.LU R24, [R1+0x810] ;  /* 0x0008100001187983 */ /* 0x001ee80000300800 */
[----:B------:R-:W3:Y:S04]  /*22180*/  LDL.LU R25, [R1+0x814] ;  /* 0x0008140001197983 */ /* 0x000ee80000300800 */
[----:B------:R-:W3:Y:S04]  /*22190*/  LDL.LU R26, [R1+0x818] ;  /* 0x00081800011a7983 */ /* 0x000ee80000300800 */
[----:B------:R-:W3:Y:S04]  /*221a0*/  LDL.LU R27, [R1+0x81c] ;  /* 0x00081c00011b7983 */ /* 0x000ee80000300800 */
[----:B------:R-:W4:Y:S04]  /*221b0*/  LDL.LU R12, [R1+0x580] ;  /* 0x00058000010c7983 */ /* 0x000f280000300800 */
[----:B------:R-:W4:Y:S04]  /*221c0*/  LDL.LU R13, [R1+0x584] ;  /* 0x00058400010d7983 */ /* 0x000f280000300800 */
[----:B------:R-:W2:Y:S04]  /*221d0*/  LDL.LU R14, [R1+0x588] ;  /* 0x00058800010e7983 */ /* 0x000ea80000300800 */
[----:B------:R-:W2:Y:S04]  /*221e0*/  LDL.LU R15, [R1+0x58c] ;  /* 0x00058c00010f7983 */ /* 0x000ea80000300800 */
[----:B------:R-:W4:Y:S04]  /*221f0*/  LDL.LU R20, [R1+0x5a0] ;  /* 0x0005a00001147983 */ /* 0x000f280000300800 */
[----:B------:R-:W4:Y:S04]  /*22200*/  LDL.LU R21, [R1+0x5a4] ;  /* 0x0005a40001157983 */ /* 0x000f280000300800 */
[----:B------:R-:W4:Y:S04]  /*22210*/  LDL.LU R22, [R1+0x5a8] ;  /* 0x0005a80001167983 */ /* 0x000f280000300800 */
[----:B------:R-:W4:Y:S01]  /*22220*/  LDL.LU R23, [R1+0x5ac] ;  /* 0x0005ac0001177983 */ /* 0x000f220000300800 */
[C---:B---3--:R-:W-:Y:S03]  /*22230*/  HMMA.16816.F32 R24, R4.reuse, R10, R24 ;  /* 0x0000000a0418723c */ /* 0x048fe60000001818 */
[----:B--2---:R-:W-:Y:S04]  /*22240*/  STL.64 [R1+0x1b88], R14 ;  /* 0x001b880e01007387 */ /* 0x004fe80000100a00 */
[----:B----4-:R0:W-:Y:S04]  /*22250*/  STL.64 [R1+0x1b80], R12 ;  /* 0x001b800c01007387 */ /* 0x0101e80000100a00 */
[----:B0-----:R-:W2:Y:S04]  /*22260*/  LDL.LU R12, [R1+0x590] ;  /* 0x00059000010c7983 */ /* 0x001ea80000300800 */
[----:B------:R-:W2:Y:S04]  /*22270*/  LDL.LU R13, [R1+0x594] ;  /* 0x00059400010d7983 */ /* 0x000ea80000300800 */
[----:B------:R-:W2:Y:S04]  /*22280*/  LDL.LU R14, [R1+0x598] ;  /* 0x00059800010e7983 */ /* 0x000ea80000300800 */
[----:B------:R-:W2:Y:S04]  /*22290*/  LDL.LU R15, [R1+0x59c] ;  /* 0x00059c00010f7983 */ /* 0x000ea80000300800 */
        /* <DEDUP_REMOVED lines=10> */
[----:B------:R-:W4:Y:S04]  /*22340*/  LDL.LU.64 R24, [R1+0x1ba8] ;  /* 0x001ba80001187983 */ /* 0x000f280000300a00 */
[----:B------:R-:W-:Y:S04]  /*22350*/  STL.64 [R1+0x1b50], R10 ;  /* 0x001b500a01007387 */ /* 0x000fe80000100a00 */
[----:B------:R0:W-:Y:S04]  /*22360*/  STL.64 [R1+0x1b48], R8 ;  /* 0x001b480801007387 */ /* 0x0001e80000100a00 */
[----:B0-----:R-:W2:Y:S04]  /*22370*/  LDL.LU R8, [R1+0x560] ;  /* 0x0005600001087983 */ /* 0x001ea80000300800 */
[----:B------:R-:W2:Y:S04]  /*22380*/  LDL.LU R9, [R1+0x564] ;  /* 0x0005640001097983 */ /* 0x000ea80000300800 */
[----:B------:R-:W3:Y:S04]  /*22390*/  LDL.LU R10, [R1+0x568] ;  /* 0x00056800010a7983 */ /* 0x000ee80000300800 */
[----:B------:R-:W3:Y:S01]  /*223a0*/  LDL.LU R11, [R1+0x56c] ;  /* 0x00056c00010b7983 */ /* 0x000ee20000300800 */
[----:B----4-:R-:W-:Y:S03]  /*223b0*/  HMMA.16816.F32 R4, R4, R2, R24 ;  /* 0x000000020404723c */ /* 0x010fe60000001818 */
[----:B---3--:R-:W-:Y:S04]  /*223c0*/  STL.64 [R1+0x1b68], R10 ;  /* 0x001b680a01007387 */ /* 0x008fe80000100a00 */
[----:B--2---:R0:W-:Y:S04]  /*223d0*/  STL.64 [R1+0x1b60], R8 ;  /* 0x001b600801007387 */ /* 0x0041e80000100a00 */
[----:B0-----:R-:W2:Y:S04]  /*223e0*/  LDL.LU R8, [R1+0x570] ;  /* 0x0005700001087983 */ /* 0x001ea80000300800 */
[----:B------:R-:W2:Y:S04]  /*223f0*/  LDL.LU R9, [R1+0x574] ;  /* 0x0005740001097983 */ /* 0x000ea80000300800 */
[----:B------:R-:W2:Y:S04]  /*22400*/  LDL.LU R10, [R1+0x578] ;  /* 0x00057800010a7983 */ /* 0x000ea80000300800 */
[----:B------:R-:W2:Y:S04]  /*22410*/  LDL.LU R11, [R1+0x57c] ;  /* 0x00057c00010b7983 */ /* 0x000ea80000300800 */
[----:B------:R-:W3:Y:S01]  /*22420*/  LDL.LU.64 R26, [R1+0x1ba0] ;  /* 0x001ba000011a7983 */ /* 0x000ee20000300a00 */
[----:B------:R-:W-:-:S02]  /*22430*/  F2FP.F16.E5M2.UNPACK_B R16, R16 ;  /* 0x00000010ff10723e */ /* 0x000fc400020004ff */
[----:B------:R-:W-:Y:S02]  /*22440*/  F2FP.F16.E5M2.UNPACK_B R17, R17 ;  /* 0x00000011ff11723e */ /* 0x000fe400020004ff */
[----:B------:R-:W-:Y:S02]  /*22450*/  F2FP.F16.E5M2.UNPACK_B R18, R18 ;  /* 0x00000012ff12723e */ /* 0x000fe400020004ff */
[----:B------:R-:W-:Y:S01]  /*22460*/  F2FP.F16.E5M2.UNPACK_B R19, R19 ;  /* 0x00000013ff13723e */ /* 0x000fe200020004ff */
[----:B------:R0:W-:Y:S04]  /*22470*/  STL.64 [R1+0x5b0], R4 ;  /* 0x0005b00401007387 */ /* 0x0001e80000100a00 */
[----:B------:R1:W-:Y:S04]  /*22480*/  STL.64 [R1+0x5b8], R6 ;  /* 0x0005b80601007387 */ /* 0x0003e80000100a00 */
[----:B0-----:R-:W4:Y:S04]  /*22490*/  LDL.LU R4, [R1+0xac0] ;  /* 0x000ac00001047983 */ /* 0x001f280000300800 */
[----:B------:R-:W4:Y:S04]  /*224a0*/  LDL.LU R5, [R1+0xacc] ;  /* 0x000acc0001057983 */ /* 0x000f280000300800 */
[----:B-1----:R-:W4:Y:S04]  /*224b0*/  LDL.LU R6, [R1+0xac8] ;  /* 0x000ac80001067983 */ /* 0x002f280000300800 */
[----:B------:R-:W4:Y:S01]  /*224c0*/  LDL.LU R7, [R1+0xad4] ;  /* 0x000ad40001077983 */ /* 0x000f220000300800 */
[----:B---3--:R-:W-:-:S15]  /*224d0*/  HMMA.16816.F32 R20, R16, R26, R20 ;  /* 0x0000001a1014723c */ /* 0x008fde0000001814 */
[----:B------:R-:W-:-:S08]  /*224e0*/  NOP ;  /* 0x0000000000007918 */ /* 0x000fd00000000000 */
[----:B------:R-:W-:Y:S04]  /*224f0*/  STL.64 [R1+0x5a0], R20 ;  /* 0x0005a01401007387 */ /* 0x000fe80000100a00 */
[----:B------:R0:W-:Y:S04]  /*22500*/  STL.64 [R1+0x5a8], R22 ;  /* 0x0005a81601007387 */ /* 0x0001e80000100a00 */
[----:B0-----:R-:W3:Y:S04]  /*22510*/  LDL.LU.64 R22, [R1+0x1b98] ;  /* 0x001b980001167983 */ /* 0x001ee80000300a00 */
[----:B------:R-:W2:Y:S04]  /*22520*/  LDL.LU.64 R20, [R1+0x1b90] ;  /* 0x001b900001147983 */ /* 0x000ea80000300a00 */
[----:B------:R0:W-:Y:S04]  /*22530*/  STL.64 [R1+0x1b40], R26 ;  /* 0x001b401a01007387 */ /* 0x0001e80000100a00 */
[----:B------:R-:W4:Y:S04]  /*22540*/  LDL.LU R24, [R1+0x7f0] ;  /* 0x0007f00001187983 */ /* 0x000f280000300800 */
[----:B------:R-:W4:Y:S04]  /*22550*/  LDL.LU R25, [R1+0x7f4] ;  /* 0x0007f40001197983 */ /* 0x000f280000300800 */
[----:B0-----:R-:W4:Y:S04]  /*22560*/  LDL.LU R26, [R1+0x7f8] ;  /* 0x0007f800011a7983 */ /* 0x001f280000300800 */
[----:B------:R-:W4:Y:S01]  /*22570*/  LDL.LU R27, [R1+0x7fc] ;  /* 0x0007fc00011b7983 */ /* 0x000f220000300800 */
        /* <DEDUP_REMOVED lines=18> */
[----:B--2---:R-:W-:-:S15]  /*226a0*/  HMMA.16816.F32 R8, R16, R14, R8 ;  /* 0x0000000e1008723c */ /* 0x004fde0000001808 */
[----:B------:R-:W-:-:S08]  /*226b0*/  NOP ;  /* 0x0000000000007918 */ /* 0x000fd00000000000 */
[----:B------:R-:W-:Y:S04]  /*226c0*/  STL.64 [R1+0x570], R8 ;  /* 0x0005700801007387 */ /* 0x000fe80000100a00 */
[----:B------:R0:W-:Y:S04]  /*226d0*/  STL.64 [R1+0x578], R10 ;  /* 0x0005780a01007387 */ /* 0x0001e80000100a00 */
[----:B0-----:R-:W3:Y:S04]  /*226e0*/  LDL.LU.64 R10, [R1+0x1b68] ;  /* 0x001b6800010a7983 */ /* 0x001ee80000300a00 */
[----:B------:R-:W3:Y:S01]  /*226f0*/  LDL.LU.64 R8, [R1+0x1b60] ;  /* 0x001b600001087983 */ /* 0x000ee20000300a00 */
[----:B----4-:R-:W-:-:S03]  /*22700*/  IMAD R4, R4, 0x100, R0 ;  /* 0x0000010004047824 */ /* 0x010fc600078e0200 */
[----:B------:R-:W2:Y:S01]  /*22710*/  LDL.LU R0, [R1+0x1b58] ;  /* 0x001b580001007983 */ /* 0x000ea20000300800 */
[----:B---3--:R-:W-:-:S15]  /*22720*/  HMMA.16816.F32 R8, R16, R12, R8 ;  /* 0x0000000c1008723c */ /* 0x008fde0000001808 */
[----:B------:R-:W-:-:S08]  /*22730*/  NOP ;  /* 0x0000000000007918 */ /* 0x000fd00000000000 */
[----:B------:R-:W-:Y:S04]  /*22740*/  STL.64 [R1+0x560], R8 ;  /* 0x0005600801007387 */ /* 0x000fe80000100a00 */
[----:B------:R0:W-:Y:S04]  /*22750*/  STL.64 [R1+0x568], R10 ;  /* 0x0005680a01007387 */ /* 0x0001e80000100a00 */
[----:B0-----:R-:W3:Y:S04]  /*22760*/  LDL.LU.64 R10, [R1+0x1b50] ;  /* 0x001b5000010a7983 */ /* 0x001ee80000300a00 */
[----:B------:R-:W4:Y:S01]  /*22770*/  LDL.LU.64 R8, [R1+0x1b48] ;  /* 0x001b480001087983 */ /* 0x000f220000300a00 */
[----:B------:R-:W-:-:S03]  /*22780*/  IMAD R5, R6, 0x100, R5 ;  /* 0x0000010006057824 */ /* 0x000fc600078e0205 */
[----:B------:R-:W-:Y:S01]  /*22790*/  STL [R1+0x1af8], R13 ;  /* 0x001af80d01007387 */ /* 0x000fe20000100800 */
[----:B--2---:R-:W-:Y:S02]  /*227a0*/  IMAD R6, R0, 0x100, R7 ;  /* 0x0000010000067824 */ /* 0x004fe400078e0207 */
[----:B------:R-:W-:Y:S01]  /*227b0*/  IMAD R7, R28, 0x100, R29 ;  /* 0x000001001c077824 */ /* 0x000fe200078e021d */
[----:B------:R-:W2:Y:S04]  /*227c0*/  LDL.LU R0, [R1+0xaf0] ;  /* 0x000af00001007983 */ /* 0x000ea80000300800 */
[----:B------:R-:W2:Y:S04]  /*227d0*/  LDL.LU R29, [R1+0xafc] ;  /* 0x000afc00011d7983 */ /* 0x000ea80000300800 */
[----:B------:R-:W2:Y:S01]  /*227e0*/  LDL.LU R28, [R1+0xaf8] ;  /* 0x000af800011c7983 */ /* 0x000ea20000300800 */
[C---:B---3--:R-:W-:Y:S06]  /*227f0*/  HMMA.16816.F32 R24, R16.reuse, R10, R24 ;  /* 0x0000000a1018723c */ /* 0x048fec0000001818 */
[----:B----4-:R-:W-:-:S15]  /*22800*/  HMMA.16816.F32 R20, R16, R8, R20 ;  /* 0x000000081014723c */ /* 0x010fde0000001814 */
[----:B------:R-:W-:-:S02]  /*22810*/  NOP ;  /* 0x0000000000007918 */ /* 0x000fc40000000000 */
[----:B------:R0:W-:Y:S04]  /*22820*/  STL.64 [R1+0x7f0], R24 ;  /* 0x0007f01801007387 */ /* 0x0001e80000100a00 */
[----:B------:R1:W-:Y:S04]  /*22830*/  STL.64 [R1+0x7f8], R26 ;  /* 0x0007f81a01007387 */ /* 0x0003e80000100a00 */
[----:B0-----:R-:W3:Y:S04]  /*22840*/  LDL.LU R24, [R1+0x550] ;  /* 0x0005500001187983 */ /* 0x001ee80000300800 */
[----:B------:R-:W3:Y:S04]  /*22850*/  LDL.LU R25, [R1+0x554] ;  /* 0x0005540001197983 */ /* 0x000ee80000300800 */
[----:B-1----:R-:W3:Y:S04]  /*22860*/  LDL.LU R26, [R1+0x558] ;  /* 0x00055800011a7983 */ /* 0x002ee80000300800 */
[----:B------:R-:W3:Y:S04]  /*22870*/  LDL.LU R27, [R1+0x55c] ;  /* 0x00055c00011b7983 */ /* 0x000ee80000300800 */
[----:B------:R0:W-:Y:S04]  /*22880*/  STL.64 [R1+0x7e0], R20 ;  /* 0x0007e01401007387 */ /* 0x0001e80000100a00 */
[----:B------:R1:W-:Y:S04]  /*22890*/  STL.64 [R1+0x7e8], R22 ;  /* 0x0007e81601007387 */ /* 0x0003e80000100a00 */
[----:B0-----:R-:W4:Y:S04]  /*228a0*/  LDL.LU R20, [R1+0x540] ;  /* 0x0005400001147983 */ /* 0x001f280000300800 */
[----:B------:R-:W4:Y:S04]  /*228b0*/  LDL.LU R21, [R1+0x544] ;  /* 0x0005440001157983 */ /* 0x000f280000300800 */
[----:B-1----:R-:W4:Y:S04]  /*228c0*/  LDL.LU R22, [R1+0x548] ;  /* 0x0005480001167983 */ /* 0x002f280000300800 */
[----:B------:R-:W4:Y:S04]  /*228d0*/  LDL.LU R23, [R1+0x54c] ;  /* 0x00054c0001177983 */ /* 0x000f280000300800 */
[----:B------:R-:W2:Y:S04]  /*228e0*/  LDL.LU R13, [R1+0xae4] ;  /* 0x000ae400010d7983 */ /* 0x000ea80000300800 */
[----:B------:R-:W-:Y:S04]  /*228f0*/  STL.64 [R1+0x1b18], R14 ;  /* 0x001b180e01007387 */ /* 0x000fe80000100a00 */
[----:B--2---:R-:W-:Y:S04]  /*22900*/  STL.64 [R1+0x1b10], R12 ;  /* 0x001b100c01007387 */ /* 0x004fe80000100a00 */
[----:B------:R-:W-:Y:S04]  /*22910*/  STL.64 [R1+0x1af0], R10 ;  /* 0x001af00a01007387 */ /* 0x000fe80000100a00 */
[----:B------:R0:W-:Y:S04]  /*22920*/  STL.64 [R1+0x1ae8], R8 ;  /* 0x001ae80801007387 */ /* 0x0001e80000100a00 */
[----:B0-----:R-:W2:Y:S04]  /*22930*/  LDL.LU R8, [R1+0x500] ;  /* 0x0005000001087983 */ /* 0x001ea80000300800 */
[----:B------:R-:W2:Y:S04]  /*22940*/  LDL.LU R9, [R1+0x504] ;  /* 0x0005040001097983 */ /* 0x000ea80000300800 */
[----:B------:R-:W4:Y:S04]  /*22950*/  LDL.LU R10, [R1+0x508] ;  /* 0x00050800010a7983 */ /* 0x000f280000300800 */
[----:B------:R-:W4:Y:S04]  /*22960*/  LDL.LU R11, [R1+0x50c] ;  /* 0x00050c00010b7983 */ /* 0x000f280000300800 */
[----:B------:R-:W2:Y:S04]  /*22970*/  LDL.LU R12, [R1+0x520] ;  /* 0x00052000010c7983 */ /* 0x000ea80000300800 */
[----:B------:R-:W2:Y:S04]  /*22980*/  LDL.LU R13, [R1+0x524] ;  /* 0x00052400010d7983 */ /* 0x000ea80000300800 */
[----:B------:R-:W4:Y:S04]  /*22990*/  LDL.LU R14, [R1+0x528] ;  /* 0x00052800010e7983 */ /* 0x000f280000300800 */
[----:B------:R-:W4:Y:S01]  /*229a0*/  LDL.LU R15, [R1+0x52c] ;  /* 0x00052c00010f7983 */ /* 0x000f220000300800 */
[----:B---3--:R-:W-:Y:S03]  /*229b0*/  HMMA.16816.F32 R16, R16, R2, R24 ;  /* 0x000000021010723c */ /* 0x008fe60000001818 */
[----:B----4-:R-:W-:Y:S04]  /*229c0*/  STL.64 [R1+0x1b28], R14 ;  /* 0x001b280e01007387 */ /* 0x010fe80000100a00 */
[----:B--2---:R0:W-:Y:S04]  /*229d0*/  STL.64 [R1+0x1b20], R12 ;  /* 0x001b200c01007387 */ /* 0x0041e80000100a00 */
[----:B0-----:R-:W2:Y:S04]  /*229e0*/  LDL.LU R12, [R1+0x530] ;  /* 0x00053000010c7983 */ /* 0x001ea80000300800 */
[----:B------:R-:W2:Y:S04]  /*229f0*/  LDL.LU R13, [R1+0x534] ;  /* 0x00053400010d7983 */ /* 0x000ea80000300800 */
[----:B------:R-:W2:Y:S04]  /*22a00*/  LDL.LU R14, [R1+0x538] ;  /* 0x00053800010e7983 */ /* 0x000ea80000300800 */
[----:B------:R-:W2:Y:S04]  /*22a10*/  LDL.LU R15, [R1+0x53c] ;  /* 0x00053c00010f7983 */ /* 0x000ea80000300800 */
[----:B------:R-:W-:Y:S04]  /*22a20*/  STL.64 [R1+0x1b08], R10 ;  /* 0x001b080a01007387 */ /* 0x000fe80000100a00 */
[----:B------:R0:W-:Y:S04]  /*22a30*/  STL.64 [R1+0x1b00], R8 ;  /* 0x001b000801007387 */ /* 0x0001e80000100a00 */
[----:B0-----:R-:W3:Y:S04]  /*22a40*/  LDL.LU R8, [R1+0x510] ;  /* 0x0005100001087983 */ /* 0x001ee80000300800 */
[----:B------:R-:W3:Y:S04]  /*22a50*/  LDL.LU R9, [R1+0x514] ;  /* 0x0005140001097983 */ /* 0x000ee80000300800 */
[----:B------:R-:W3:Y:S04]  /*22a60*/  LDL.LU R10, [R1+0x518] ;  /* 0x00051800010a7983 */ /* 0x000ee80000300800 */
[----:B------:R-:W3:Y:S04]  /*22a70*/  LDL.LU R11, [R1+0x51c] ;  /* 0x00051c00010b7983 */ /* 0x000ee80000300800 */
[----:B------:R-:W4:Y:S01]  /*22a80*/  LDL.LU.64 R26, [R1+0x1b40] ;  /* 0x001b4000011a7983 */ /* 0x000f220000300a00 */
[----:B------:R-:W-:-:S02]  /*22a90*/  F2FP.F16.E5M2.UNPACK_B R4, R4 ;  /* 0x00000004ff04723e */ /* 0x000fc400020004ff */
[----:B------:R-:W-:Y:S02]  /*22aa0*/  F2FP.F16.E5M2.UNPACK_B R5, R5 ;  /* 0x00000005ff05723e */ /* 0x000fe400020004ff */
[----:B------:R-:W-:Y:S02]  /*22ab0*/  F2FP.F16.E5M2.UNPACK_B R6, R6 ;  /* 0x00000006ff06723e */ /* 0x000fe400020004ff */
[----:B------:R-:W-:Y:S01]  /*22ac0*/  F2FP.F16.E5M2.UNPACK_B R7, R7 ;  /* 0x00000007ff07723e */ /* 0x000fe200020004ff */
[----:B------:R0:W-:Y:S04]  /*22ad0*/  STL.64 [R1+0x550], R16 ;  /* 0x0005501001007387 */ /* 0x0001e80000100a00 */
[----:B------:R1:W-:Y:S04]  /*22ae0*/  STL.64 [R1+0x558], R18 ;  /* 0x0005581201007387 */ /* 0x0003e80000100a00 */
[----:B0-----:R-:W3:Y:S04]  /*22af0*/  LDL.LU R16, [R1+0xae0] ;  /* 0x000ae00001107983 */ /* 0x001ee80000300800 */
[----:B------:R-:W3:Y:S04]  /*22b00*/  LDL.LU R17, [R1+0xaec] ;  /* 0x000aec0001117983 */ /* 0x000ee80000300800 */
[----:B-1----:R-:W3:Y:S04]  /*22b10*/  LDL.LU R18, [R1+0xae8] ;  /* 0x000ae80001127983 */ /* 0x002ee80000300800 */
[----:B------:R-:W3:Y:S01]  /*22b20*/  LDL.LU R19, [R1+0xaf4] ;  /* 0x000af40001137983 */ /* 0x000ee20000300800 */
[----:B----4-:R-:W-:-:S15]  /*22b30*/  HMMA.16816.F32 R20, R4, R26, R20 ;  /* 0x0000001a0414723c */ /* 0x010fde0000001814 */
[----:B------:R-:W-:-:S08]  /*22b40*/  NOP ;  /* 0x0000000000007918 */ /* 0x000fd00000000000 */
[----:B------:R-:W-:Y:S04]  /*22b50*/  STL.64 [R1+0x540], R20 ;  /* 0x0005401401007387 */ /* 0x000fe80000100a00 */
[----:B------:R0:W-:Y:S04]  /*22b60*/  STL.64 [R1+0x548], R22 ;  /* 0x0005481601007387 */ /* 0x0001e80000100a00 */
[----:B0-----:R-:W2:Y:S04]  /*22b70*/  LDL.LU.64 R22, [R1+0x1b38] ;  /* 0x001b380001167983 */ /* 0x001ea80000300a00 */
[----:B------:R-:W4:Y:S04]  /*22b80*/  LDL.LU.64 R20, [R1+0x1b30] ;  /* 0x001b300001147983 */ /* 0x000f280000300a00 */
[----:B------:R0:W-:Y:S04]  /*22b90*/  STL.64 [R1+0x1ac0], R26 ;  /* 0x001ac01a01007387 */ /* 0x0001e80000100a00 */
[----:B------:R-:W3:Y:S04]  /*22ba0*/  LDL.LU R24, [R1+0x4f0] ;  /* 0x0004f00001187983 */ /* 0x000ee80000300800 */
[----:B------:R-:W3:Y:S04]  /*22bb0*/  LDL.LU R25, [R1+0x4f4] ;  /* 0x0004f40001197983 */ /* 0x000ee80000300800 */
[----:B0-----:R-:W2:Y:S04]  /*22bc0*/  LDL.LU R26, [R1+0x4f8] ;  /* 0x0004f800011a7983 */ /* 0x001ea80000300800 */
[----:B------:R-:W2:Y:S04]  /*22bd0*/  LDL.LU R27, [R1+0x4fc] ;  /* 0x0004fc00011b7983 */ /* 0x000ea80000300800 */
[----:B--2---:R-:W-:Y:S04]  /*22be0*/  STL.64 [R1+0x1ad0], R26 ;  /* 0x001ad01a01007387 */ /* 0x004fe80000100a00 */
[----:B---3--:R0:W-:Y:S04]  /*22bf0*/  STL.64 [R1+0x1ac8], R24 ;  /* 0x001ac81801007387 */ /* 0x0081e80000100a00 */
[----:B0-----:R-:W2:Y:S04]  /*22c00*/  LDL.LU R24, [R1+0x7c0] ;  /* 0x0007c00001187983 */ /* 0x001ea80000300800 */
[----:B------:R-:W2:Y:S04]  /*22c10*/  LDL.LU R25, [R1+0x7c4] ;  /* 0x0007c40001197983 */ /* 0x000ea80000300800 */
[----:B------:R-:W3:Y:S04]  /*22c20*/  LDL.LU R26, [R1+0x7c8] ;  /* 0x0007c800011a7983 */ /* 0x000ee80000300800 */
[----:B------:R-:W3:Y:S01]  /*22c30*/  LDL.LU R27, [R1+0x7cc] ;  /* 0x0007cc00011b7983 */ /* 0x000ee20000300800 */
[C---:B------:R-:W-:Y:S03]  /*22c40*/  HMMA.16816.F32 R12, R4.reuse, R22, R12 ;  /* 0x00000016040c723c */ /* 0x040fe6000000180c */
[----:B---3--:R-:W-:Y:S04]  /*22c50*/  STL.64 [R1+0x1ae0], R26 ;  /* 0x001ae01a01007387 */ /* 0x008fe80000100a00 */
[----:B--2---:R0:W-:Y:S04]  /*22c60*/  STL.64 [R1+0x1ad8], R24 ;  /* 0x001ad81801007387 */ /* 0x0041e80000100a00 */
[----:B0-----:R-:W2:Y:S04]  /*22c70*/  LDL.LU R24, [R1+0x7d0] ;  /* 0x0007d00001187983 */ /* 0x001ea80000300800 */
[----:B------:R-:W2:Y:S04]  /*22c80*/  LDL.LU R25, [R1+0x7d4] ;  /* 0x0007d40001197983 */ /* 0x000ea80000300800 */
[----:B------:R-:W2:Y:S04]  /*22c90*/  LDL.LU R26, [R1+0x7d8] ;  /* 0x0007d800011a7983 */ /* 0x000ea80000300800 */
[----:B------:R-:W2:Y:S04]  /*22ca0*/  LDL.LU R27, [R1+0x7dc] ;  /* 0x0007dc00011b7983 */ /* 0x000ea80000300800 */
        /* <DEDUP_REMOVED lines=8> */
[----:B0-----:R-:W3:Y:S04]  /*22d30*/  LDL.LU.64 R14, [R1+0x1b18] ;  /* 0x001b1800010e7983 */ /* 0x001ee80000300a00 */
[----:B------:R-:W4:Y:S01]  /*22d40*/  LDL.LU.64 R12, [R1+0x1b10] ;  /* 0x001b1000010c7983 */ /* 0x000f220000300a00 */
[----:B---3--:R-:W-:Y:S01]  /*22d50*/  HMMA.16816.F32 R8, R4, R14, R8 ;  /* 0x0000000e0408723c */ /* 0x008fe20000001808 */
[----:B----4-:R-:W-:-:S15]  /*22d60*/  IMAD R16, R16, 0x100, R13 ;  /* 0x0000010010107824 */ /* 0x010fde00078e020d */
[----:B------:R-:W-:-:S07]  /*22d70*/  NOP ;  /* 0x0000000000007918 */ /* 0x000fce0000000000 */
[----:B------:R-:W-:Y:S04]  /*22d80*/  STL.64 [R1+0x510], R8 ;  /* 0x0005100801007387 */ /* 0x000fe80000100a00 */
[----:B------:R0:W-:Y:S04]  /*22d90*/  STL.64 [R1+0x518], R10 ;  /* 0x0005180a01007387 */ /* 0x0001e80000100a00 */
[----:B0-----:R-:W3:Y:S04]  /*22da0*/  LDL.LU.64 R10, [R1+0x1b08] ;  /* 0x001b0800010a7983 */ /* 0x001ee80000300a00 */
[----:B------:R-:W3:Y:S04]  /*22db0*/  LDL.LU.64 R8, [R1+0x1b00] ;  /* 0x001b000001087983 */ /* 0x000ee80000300a00 */
[----:B------:R-:W3:Y:S02]  /*22dc0*/  LDL.LU R13, [R1+0x1af8] ;  /* 0x001af800010d7983 */ /* 0x000ee40000300800 */
[----:B---3--:R-:W-:-:S15]  /*22dd0*/  HMMA.16816.F32 R8, R4, R12, R8 ;  /* 0x0000000c0408723c */ /* 0x008fde0000001808 */
        /* <DEDUP_REMOVED lines=17> */
[----:B------:R-:W2:Y:S04]  /*22ef0*/  LDL.LU.64 R24, [R1+0x1ac8] ;  /* 0x001ac80001187983 */ /* 0x000ea80000300a00 */
[----:B------:R-:W-:Y:S04]  /*22f00*/  STL.64 [R1+0x1aa0], R10 ;  /* 0x001aa00a01007387 */ /* 0x000fe80000100a00 */
[----:B------:R0:W-:Y:S04]  /*22f10*/  STL.64 [R1+0x1a98], R8 ;  /* 0x001a980801007387 */ /* 0x0001e80000100a00 */
[----:B0-----:R-:W3:Y:S04]  /*22f20*/  LDL.LU R8, [R1+0x4d0] ;  /* 0x0004d00001087983 */ /* 0x001ee80000300800 */
[----:B------:R-:W3:Y:S04]  /*22f30*/  LDL.LU R9, [R1+0x4d4] ;  /* 0x0004d40001097983 */ /* 0x000ee80000300800 */
[----:B------:R-:W3:Y:S04]  /*22f40*/  LDL.LU R10, [R1+0x4d8] ;  /* 0x0004d800010a7983 */ /* 0x000ee80000300800 */
[----:B------:R-:W3:Y:S01]  /*22f50*/  LDL.LU R11, [R1+0x4dc] ;  /* 0x0004dc00010b7983 */ /* 0x000ee20000300800 */
[----:B--2---:R-:W-:Y:S03]  /*22f60*/  HMMA.16816.F32 R4, R4, R2, R24 ;  /* 0x000000020404723c */ /* 0x004fe60000001818 */
[----:B------:R-:W2:-:S15]  /*22f70*/  LDL.LU.64 R26, [R1+0x1ac0] ;  /* 0x001ac000011a7983 */ /* 0x000e9e0000300a00 */
[----:B------:R-:W-:-:S05]  /*22f80*/  NOP ;  /* 0x0000000000007918 */ /* 0x000fca0000000000 */
[----:B------:R0:W-:Y:S04]  /*22f90*/  STL.64 [R1+0x4f0], R4 ;  /* 0x0004f00401007387 */ /* 0x0001e80000100a00 */
[----:B------:R1:W-:Y:S04]  /*22fa0*/  STL.64 [R1+0x4f8], R6 ;  /* 0x0004f80601007387 */ /* 0x0003e80000100a00 */
[----:B0-----:R-:W4:Y:S04]  /*22fb0*/  LDL.LU R4, [R1+0x4e0] ;  /* 0x0004e00001047983 */ /* 0x001f280000300800 */
[----:B------:R-:W4:Y:S04]  /*22fc0*/  LDL.LU R5, [R1+0x4e4] ;  /* 0x0004e40001057983 */ /* 0x000f280000300800 */
[----:B-1----:R-:W4:Y:S04]  /*22fd0*/  LDL.LU R6, [R1+0x4e8] ;  /* 0x0004e80001067983 */ /* 0x002f280000300800 */
[----:B------:R-:W4:Y:S01]  /*22fe0*/  LDL.LU R7, [R1+0x4ec] ;  /* 0x0004ec0001077983 */ /* 0x000f220000300800 */
[----:B------:R-:W-:-:S02]  /*22ff0*/  IMAD R17, R18, 0x100, R17 ;  /* 0x0000010012117824 */ /* 0x000fc400078e0211 */
[----:B------:R-:W-:Y:S02]  /*23000*/  IMAD R18, R0, 0x100, R19 ;  /* 0x0000010000127824 */ /* 0x000fe400078e0213 */
[----:B------:R-:W-:Y:S01]  /*23010*/  IMAD R19, R28, 0x100, R29 ;  /* 0x000001001c137824 */ /* 0x000fe200078e021d */
[----:B------:R-:W-:Y:S02]  /*23020*/  F2FP.F16.E5M2.UNPACK_B R16, R16 ;  /* 0x00000010ff10723e */ /* 0x000fe400020004ff */
[----:B------:R-:W-:Y:S02]  /*23030*/  F2FP.F16.E5M2.UNPACK_B R17, R17 ;  /* 0x00000011ff11723e */ /* 0x000fe400020004ff */
[----:B------:R-:W-:Y:S02]  /*23040*/  F2FP.F16.E5M2.UNPACK_B R18, R18 ;  /* 0x00000012ff12723e */ /* 0x000fe400020004ff */
[----:B------:R-:W-:Y:S01]  /*23050*/  F2FP.F16.E5M2.UNPACK_B R19, R19 ;  /* 0x00000013ff13723e */ /* 0x000fe200020004ff */
[----:B--2---:R0:W-:Y:S04]  /*23060*/  STL.64 [R1+0x1a70], R26 ;  /* 0x001a701a01007387 */ /* 0x0041e80000100a00 */
[----:B------:R-:W2:Y:S02]  /*23070*/  LDL.LU R24, [R1+0x4b0] ;  /* 0x0004b00001187983 */ /* 0x000ea40000300800 */
[----:B----4-:R-:W-:-:S15]  /*23080*/  HMMA.16816.F32 R4, R16, R26, R4 ;  /* 0x0000001a1004723c */ /* 0x010fde0000001804 */
[----:B------:R-:W-:-:S08]  /*23090*/  NOP ;  /* 0x0000000000007918 */ /* 0x000fd00000000000 */
[----:B------:R-:W-:Y:S04]  /*230a0*/  STL.64 [R1+0x4e0], R4 ;  /* 0x0004e00401007387 */ /* 0x000fe80000100a00 */
[----:B------:R-:W-:Y:S04]  /*230b0*/  STL.64 [R1+0x4e8], R6 ;  /* 0x0004e80601007387 */ /* 0x000fe80000100a00 */
[----:B------:R-:W2:Y:S04]  /*230c0*/  LDL.LU R25, [R1+0x4b4] ;  /* 0x0004b40001197983 */ /* 0x000ea80000300800 */
[----:B0-----:R-:W4:Y:S04]  /*230d0*/  LDL.LU R26, [R1+0x4b8] ;  /* 0x0004b800011a7983 */ /* 0x001f280000300800 */
[----:B------:R-:W4:Y:S01]  /*230e0*/  LDL.LU R27, [R1+0x4bc] ;  /* 0x0004bc00011b7983 */ /* 0x000f220000300800 */
[C---:B---3--:R-:W-:Y:S03]  /*230f0*/  HMMA.16816.F32 R8, R16.reuse, R22, R8 ;  /* 0x000000161008723c */ /* 0x048fe60000001808 */
[----:B----4-:R-:W-:Y:S04]  /*23100*/  STL.64 [R1+0x1ab8], R26 ;  /* 0x001ab81a01007387 */ /* 0x010fe80000100a00 */
[----:B--2---:R0:W-:Y:S04]  /*23110*/  STL.64 [R1+0x1ab0], R24 ;  /* 0x001ab01801007387 */ /* 0x0041e80000100a00 */
[----:B0-----:R-:W2:Y:S04]  /*23120*/  LDL.LU R24, [R1+0x4c0] ;  /* 0x0004c00001187983 */ /* 0x001ea80000300800 */
[----:B------:R-:W2:Y:S04]  /*23130*/  LDL.LU R25, [R1+0x4c4] ;  /* 0x0004c40001197983 */ /* 0x000ea80000300800 */
[----:B------:R-:W2:Y:S04]  /*23140*/  LDL.LU R26, [R1+0x4c8] ;  /* 0x0004c800011a7983 */ /* 0x000ea80000300800 */
[----:B------:R-:W2:Y:S04]  /*23150*/  LDL.LU R27, [R1+0x4cc] ;  /* 0x0004cc00011b7983 */ /* 0x000ea80000300800 */
[----:B------:R-:W3:Y:S04]  /*23160*/  LDL.LU R13, [R1+0xb04] ;  /* 0x000b0400010d7983 */ /* 0x000ee80000300800 */
[----:B------:R-:W3:Y:S04]  /*23170*/  LDL.LU R4, [R1+0xb00] ;  /* 0x000b000001047983 */ /* 0x000ee80000300800 */
[----:B------:R0:W-:Y:S04]  /*23180*/  STL.64 [R1+0x4d0], R8 ;  /* 0x0004d00801007387 */ /* 0x0001e80000100a00 */
[----:B------:R1:W-:Y:S04]  /*23190*/  STL.64 [R1+0x4d8], R10 ;  /* 0x0004d80a01007387 */ /* 0x0003e80000100a00 */
[----:B------:R-:W4:Y:S04]  /*231a0*/  LDL.LU R5, [R1+0xb0c] ;  /* 0x000b0c0001057983 */ /* 0x000f280000300800 */
[----:B------:R-:W4:Y:S04]  /*231b0*/  LDL.LU R6, [R1+0xb08] ;  /* 0x000b080001067983 */ /* 0x000f280000300800 */
        /* <DEDUP_REMOVED lines=8> */
[----:B0-----:R-:W2:Y:S04]  /*23240*/  LDL.LU.64 R26, [R1+0x1ab8] ;  /* 0x001ab800011a7983 */ /* 0x001ea80000300a00 */
[----:B------:R-:W2:Y:S04]  /*23250*/  LDL.LU.64 R24, [R1+0x1ab0] ;  /* 0x001ab00001187983 */ /* 0x000ea80000300a00 */
[----:B------:R-:W-:Y:S04]  /*23260*/  STL.64 [R1+0x1a68], R22 ;  /* 0x001a681601007387 */ /* 0x000fe80000100a00 */
[----:B------:R2:W-:Y:S02]  /*23270*/  STL.64 [R1+0x1a60], R20 ;  /* 0x001a601401007387 */ /* 0x0005e40000100a00 */
[----:B--2---:R-:W-:Y:S02]  /*23280*/  HMMA.16816.F32 R20, R16, R14, R24 ;  /* 0x0000000e1014723c */ /* 0x004fe40000001818 */
[----:B------:R-:W2:-:S15]  /*23290*/  LDL.LU R24, [R1+0x490] ;  /* 0x0004900001187983 */ /* 0x000e9e0000300800 */
[----:B------:R-:W-:-:S06]  /*232a0*/  NOP ;  /* 0x0000000000007918 */ /* 0x000fcc0000000000 */
[----:B------:R-:W-:Y:S04]  /*232b0*/  STL.64 [R1+0x4b0], R20 ;  /* 0x0004b01401007387 */ /* 0x000fe80000100a00 */
[----:B------:R-:W-:Y:S04]  /*232c0*/  STL.64 [R1+0x4b8], R22 ;  /* 0x0004b81601007387 */ /* 0x000fe80000100a00 */
[----:B------:R-:W2:Y:S04]  /*232d0*/  LDL.LU R25, [R1+0x494] ;  /* 0x0004940001197983 */ /* 0x000ea80000300800 */
[----:B------:R-:W3:Y:S04]  /*232e0*/  LDL.LU R26, [R1+0x498] ;  /* 0x00049800011a7983 */ /* 0x000ee80000300800 */
[----:B------:R-:W3:Y:S04]  /*232f0*/  LDL.LU R27, [R1+0x49c] ;  /* 0x00049c00011b7983 */ /* 0x000ee80000300800 */
[----:B------:R-:W4:Y:S04]  /*23300*/  LDL.LU R7, [R1+0xb14] ;  /* 0x000b140001077983 */ /* 0x000f280000300800 */
[----:B------:R-:W4:Y:S04]  /*23310*/  LDL.LU R0, [R1+0xb10] ;  /* 0x000b100001007983 */ /* 0x000f280000300800 */
[----:B------:R-:W4:Y:S04]  /*23320*/  LDL.LU R29, [R1+0xb1c] ;  /* 0x000b1c00011d7983 */ /* 0x000f280000300800 */
[----:B------:R-:W4:Y:S04]  /*23330*/  LDL.LU R28, [R1+0xb18] ;  /* 0x000b1800011c7983 */ /* 0x000f280000300800 */
[----:B---3--:R-:W-:Y:S04]  /*23340*/  STL.64 [R1+0x1a80], R26 ;  /* 0x001a801a01007387 */ /* 0x008fe80000100a00 */
[----:B--2---:R0:W-:Y:S04]  /*23350*/  STL.64 [R1+0x1a78], R24 ;  /* 0x001a781801007387 */ /* 0x0041e80000100a00 */
[----:B0-----:R-:W2:Y:S04]  /*23360*/  LDL.LU R24, [R1+0x7a0] ;  /* 0x0007a00001187983 */ /* 0x001ea80000300800 */
[----:B------:R-:W2:Y:S04]  /*23370*/  LDL.LU R25, [R1+0x7a4] ;  /* 0x0007a40001197983 */ /* 0x000ea80000300800 */
[----:B------:R-:W3:Y:S04]  /*23380*/  LDL.LU R26, [R1+0x7a8] ;  /* 0x0007a800011a7983 */ /* 0x000ee80000300800 */
[----:B------:R-:W3:Y:S01]  /*23390*/  LDL.LU R27, [R1+0x7ac] ;  /* 0x0007ac00011b7983 */ /* 0x000ee20000300800 */
        /* <DEDUP_REMOVED lines=11> */
[----:B------:R-:W4:Y:S02]  /*23450*/  LDL.LU R13, [R1+0x1aa8] ;  /* 0x001aa800010d7983 */ /* 0x000f240000300800 */
[----:B----4-:R-:W-:-:S15]  /*23460*/  HMMA.16816.F32 R8, R16, R12, R8 ;  /* 0x0000000c1008723c */ /* 0x010fde0000001808 */
[----:B------:R-:W-:-:S08]  /*23470*/  NOP ;  /* 0x0000000000007918 */ /* 0x000fd00000000000 */
[----:B------:R-:W-:Y:S04]  /*23480*/  STL.64 [R1+0x4a0], R8 ;  /* 0x0004a00801007387 */ /* 0x000fe80000100a00 */
[----:B------:R0:W-:Y:S04]  /*23490*/  STL.64 [R1+0x4a8], R10 ;  /* 0x0004a80a01007387 */ /* 0x0001e80000100a00 */
[----:B0-----:R-:W2:Y:S04]  /*234a0*/  LDL.LU.64 R10, [R1+0x1aa0] ;  /* 0x001aa000010a7983 */ /* 0x001ea80000300a00 */
[----:B------:R-:W4:Y:S04]  /*234b0*/  LDL.LU.64 R8, [R1+0x1a98] ;  /* 0x001a980001087983 */ /* 0x000f280000300a00 */
[----:B------:R-:W-:Y:S04]  /*234c0*/  STL.64 [R1+0x1a48], R14 ;  /* 0x001a480e01007387 */ /* 0x000fe80000100a00 */
[----:B------:R0:W-:Y:S04]  /*234d0*/  STL.64 [R1+0x1a40], R12 ;  /* 0x001a400c01007387 */ /* 0x0001e80000100a00 */
[----:B0-----:R-:W3:Y:S04]  /*234e0*/  LDL.LU R12, [R1+0x460] ;  /* 0x00046000010c7983 */ /* 0x001ee80000300800 */
[----:B------:R-:W3:Y:S04]  /*234f0*/  LDL.LU R13, [R1+0x464] ;  /* 0x00046400010d7983 */ /* 0x000ee80000300800 */
[----:B------:R-:W4:Y:S04]  /*23500*/  LDL.LU R14, [R1+0x468] ;  /* 0x00046800010e7983 */ /* 0x000f280000300800 */
[----:B------:R-:W4:Y:S01]  /*23510*/  LDL.LU R15, [R1+0x46c] ;  /* 0x00046c00010f7983 */ /* 0x000f220000300800 */
[C---:B--2---:R-:W-:Y:S03]  /*23520*/  HMMA.16816.F32 R24, R16.reuse, R10, R24 ;  /* 0x0000000a1018723c */ /* 0x044fe60000001818 */
[----:B----4-:R-:W-:Y:S04]  /*23530*/  STL.64 [R1+0x1a58], R14 ;  /* 0x001a580e01007387 */ /* 0x010fe80000100a00 */
[----:B---3--:R0:W-:Y:S04]  /*23540*/  STL.64 [R1+0x1a50], R12 ;  /* 0x001a500c01007387 */ /* 0x0081e80000100a00 */
[----:B0-----:R-:W2:Y:S04]  /*23550*/  LDL.LU R12, [R1+0x470] ;  /* 0x00047000010c7983 */ /* 0x001ea80000300800 */
[----:B------:R-:W2:Y:S04]  /*23560*/  LDL.LU R13, [R1+0x474] ;  /* 0x00047400010d7983 */ /* 0x000ea80000300800 */
[----:B------:R-:W2:Y:S04]  /*23570*/  LDL.LU R14, [R1+0x478] ;  /* 0x00047800010e7983 */ /* 0x000ea80000300800 */
[----:B------:R-:W2:Y:S04]  /*23580*/  LDL.LU R15, [R1+0x47c] ;  /* 0x00047c00010f7983 */ /* 0x000ea80000300800 */
[----:B------:R-:W-:Y:S04]  /*23590*/  STL.64 [R1+0x7b0], R24 ;  /* 0x0007b01801007387 */ /* 0x000fe80000100a00 */
[----:B------:R0:W-:Y:S04]  /*235a0*/  STL.64 [R1+0x7b8], R26 ;  /* 0x0007b81a01007387 */ /* 0x0001e80000100a00 */
[----:B0-----:R-:W3:Y:S04]  /*235b0*/  LDL.LU.64 R26, [R1+0x1a90] ;  /* 0x001a9000011a7983 */ /* 0x001ee80000300a00 */
[----:B------:R-:W3:Y:S04]  /*235c0*/  LDL.LU.64 R24, [R1+0x1a88] ;  /* 0x001a880001187983 */ /* 0x000ee80000300a00 */
        /* <DEDUP_REMOVED lines=10> */
[----:B------:R-:W-:-:S02]  /*23670*/  IMAD R5, R6, 0x100, R5 ;  /* 0x0000010006057824 */ /* 0x000fc400078e0205 */
[----:B------:R-:W-:Y:S02]  /*23680*/  IMAD R6, R0, 0x100, R7 ;  /* 0x0000010000067824 */ /* 0x000fe400078e0207 */
[----:B------:R-:W-:Y:S01]  /*23690*/  IMAD R7, R28, 0x100, R29 ;  /* 0x000001001c077824 */ /* 0x000fe200078e021d */
[----:B------:R-:W-:Y:S02]  /*236a0*/  F2FP.F16.E5M2.UNPACK_B R4, R4 ;  /* 0x00000004ff04723e */ /* 0x000fe400020004ff */
[----:B------:R-:W-:Y:S01]  /*236b0*/  F2FP.F16.E5M2.UNPACK_B R5, R5 ;  /* 0x00000005ff05723e */ /* 0x000fe200020004ff */
[----:B---3--:R-:W-:Y:S01]  /*236c0*/  HMMA.16816.F32 R16, R16, R2, R24 ;  /* 0x000000021010723c */ /* 0x008fe20000001818 */
[----:B------:R-:W3:Y:S01]  /*236d0*/  LDL.LU.64 R26, [R1+0x1a70] ;  /* 0x001a7000011a7983 */ /* 0x000ee20000300a00 */
[----:B------:R-:W-:Y:S02]  /*236e0*/  F2FP.F16.E5M2.UNPACK_B R6, R6 ;  /* 0x00000006ff06723e */ /* 0x000fe400020004ff */
[----:B------:R-:W-:-:S15]  /*236f0*/  F2FP.F16.E5M2.UNPACK_B R7, R7 ;  /* 0x00000007ff07723e */ /* 0x000fde00020004ff */
[----:B------:R-:W-:-:S04]  /*23700*/  NOP ;  /* 0x0000000000007918 */ /* 0x000fc80000000000 */
        /* <DEDUP_REMOVED lines=398> */
[----:B------:R-:W3:Y:S01]  /*24ff0*/  LDL.LU.64 R26, [R1+0x18c0] ;  /* 0x0018c000011a7983 */ /* 0x000ee20000300a00 */
[----:B------:R-:W-:-:S02]  /*25000*/  IMAD R5, R6, 0x100, R5 ;  /* 0x0000010006057824 */ /* 0x000fc400078e0205 */
[----:B------:R-:W-:Y:S02]  /*25010*/  IMAD R6, R0, 0x100, R7 ;  /* 0x0000010000067824 */ /* 0x000fe400078e0207 */
[----:B------:R-:W-:Y:S01]  /*25020*/  IMAD R7, R28, 0x100, R29 ;  /* 0x000001001c077824 */ /* 0x000fe200078e021d */
[----:B------:R-:W-:Y:S02]  /*25030*/  F2FP.F16.E5M2.UNPACK_B R4, R4 ;  /* 0x00000004ff04723e */ /* 0x000fe400020004ff */
[----:B------:R-:W-:Y:S02]  /*25040*/  F2FP.F16.E5M2.UNPACK_B R5, R5 ;  /* 0x00000005ff05723e */ /* 0x000fe400020004ff */
[----:B------:R-:W-:Y:S02]  /*25050*/  F2FP.F16.E5M2.UNPACK_B R6, R6 ;  /* 0x00000006ff06723e */ /* 0x000fe400020004ff */
[----:B------:R-:W-:-:S08]  /*25060*/  F2FP.F16.E5M2.UNPACK_B R7, R7 ;  /* 0x00000007ff07723e */ /* 0x000fd000020004ff */
[----:B------:R-:W-:Y:S04]  /*25070*/  STL.64 [R1+0x310], R16 ;  /* 0x0003101001007387 */ /* 0x000fe80000100a00 */
[----:B------:R3:W-:Y:S02]  /*25080*/  STL.64 [R1+0x318], R18 ;  /* 0x0003181201007387 */ /* 0x0007e40000100a00 */
[----:B---3--:R-:W-:Y:S02]  /*25090*/  HMMA.16816.F32 R16, R4, R26, R8 ;  /* 0x0000001a0410723c */ /* 0x008fe40000001808 */
[----:B------:R-:W2:-:S15]  /*250a0*/  LDL.LU R8, [R1+0x2c0] ;  /* 0x0002c00001087983 */ /* 0x000e9e0000300800 */
[----:B------:R-:W-:-:S06]  /*250b0*/  NOP ;  /* 0x0000000000007918 */ /* 0x000fcc0000000000 */
[----:B------:R-:W-:Y:S04]  /*250c0*/  STL.64 [R1+0x300], R16 ;  /* 0x0003001001007387 */ /* 0x000fe80000100a00 */
[----:B------:R-:W-:Y:S04]  /*250d0*/  STL.64 [R1+0x308], R18 ;  /* 0x0003081201007387 */ /* 0x000fe80000100a00 */
[----:B------:R-:W2:Y:S04]  /*250e0*/  LDL.LU R9, [R1+0x2c4] ;  /* 0x0002c40001097983 */ /* 0x000ea80000300800 */
[----:B------:R-:W3:Y:S04]  /*250f0*/  LDL.LU R10, [R1+0x2c8] ;  /* 0x0002c800010a7983 */ /* 0x000ee80000300800 */
[----:B------:R-:W3:Y:S04]  /*25100*/  LDL.LU R11, [R1+0x2cc] ;  /* 0x0002cc00010b7983 */ /* 0x000ee80000300800 */
[----:B---3--:R-:W-:Y:S04]  /*25110*/  STL.64 [R1+0x1898], R10 ;  /* 0x0018980a01007387 */ /* 0x008fe80000100a00 */
[----:B--2---:R0:W-:Y:S04]  /*25120*/  STL.64 [R1+0x1890], R8 ;  /* 0x0018900801007387 */ /* 0x0041e80000100a00 */
[----:B0-----:R-:W2:Y:S04]  /*25130*/  LDL.LU R8, [R1+0x2d0] ;  /* 0x0002d00001087983 */ /* 0x001ea80000300800 */
        /* <DEDUP_REMOVED lines=17> */
[----:B------:R-:W4:Y:S04]  /*25250*/  LDL.LU R17, [R1+0xbac] ;  /* 0x000bac0001117983 */ /* 0x000f280000300800 */
[----:B------:R-:W4:Y:S04]  /*25260*/  LDL.LU R18, [R1+0xba8] ;  /* 0x000ba80001127983 */ /* 0x000f280000300800 */
[----:B------:R-:W4:Y:S04]  /*25270*/  LDL.LU R19, [R1+0xbb4] ;  /* 0x000bb40001137983 */ /* 0x000f280000300800 */
[----:B------:R-:W4:Y:S04]  /*25280*/  LDL.LU R0, [R1+0xbb0] ;  /* 0x000bb00001007983 */ /* 0x000f280000300800 */
[----:B------:R-:W4:Y:S04]  /*25290*/  LDL.LU R29, [R1+0x1508] ;  /* 0x00150800011d7983 */ /* 0x000f280000300800 */
[----:B------:R-:W4:Y:S04]  /*252a0*/  LDL.LU R28, [R1+0x1504] ;  /* 0x00150400011c7983 */ /* 0x000f280000300800 */
[----:B------:R0:W-:Y:S04]  /*252b0*/  STL.64 [R1+0x1850], R26 ;  /* 0x0018501a01007387 */ /* 0x0001e80000100a00 */
[----:B------:R-:W2:Y:S04]  /*252c0*/  LDL.LU R24, [R1+0x2b0] ;  /* 0x0002b00001187983 */ /* 0x000ea80000300800 */
[----:B------:R-:W2:Y:S04]  /*252d0*/  LDL.LU R25, [R1+0x2b4] ;  /* 0x0002b40001197983 */ /* 0x000ea80000300800 */
[----:B0-----:R-:W3:Y:S04]  /*252e0*/  LDL.LU R26, [R1+0x2b8] ;  /* 0x0002b800011a7983 */ /* 0x001ee80000300800 */
[----:B------:R-:W3:Y:S04]  /*252f0*/  LDL.LU R27, [R1+0x2bc] ;  /* 0x0002bc00011b7983 */ /* 0x000ee80000300800 */
[----:B---3--:R-:W-:Y:S04]  /*25300*/  STL.64 [R1+0x1860], R26 ;  /* 0x0018601a01007387 */ /* 0x008fe80000100a00 */
[----:B--2---:R0:W-:Y:S04]  /*25310*/  STL.64 [R1+0x1858], R24 ;  /* 0x0018581801007387 */ /* 0x0041e80000100a00 */
        /* <DEDUP_REMOVED lines=22> */
[----:B------:R0:W-:Y:S01]  /*25480*/  STL.64 [R1+0x1840], R20 ;  /* 0x0018401401007387 */ /* 0x0001e20000100a00 */
[----:B------:R-:W-:-:S03]  /*25490*/  IMAD R16, R16, 0x100, R13 ;  /* 0x0000010010107824 */ /* 0x000fc600078e020d */
[----:B0-----:R-:W4:Y:S04]  /*254a0*/  LDL.LU R20, [R1+0x2a0] ;  /* 0x0002a00001147983 */ /* 0x001f280000300800 */
[----:B------:R-:W4:Y:S04]  /*254b0*/  LDL.LU R21, [R1+0x2a4] ;  /* 0x0002a40001157983 */ /* 0x000f280000300800 */
[----:B------:R-:W4:Y:S04]  /*254c0*/  LDL.LU R22, [R1+0x2a8] ;  /* 0x0002a80001167983 */ /* 0x000f280000300800 */
[----:B------:R-:W4:Y:S01]  /*254d0*/  LDL.LU R23, [R1+0x2ac] ;  /* 0x0002ac0001177983 */ /* 0x000f220000300800 */
[----:B---3--:R-:W-:-:S15]  /*254e0*/  HMMA.16816.F32 R8, R4, R14, R8 ;  /* 0x0000000e0408723c */ /* 0x008fde0000001808 */
[----:B------:R-:W-:-:S08]  /*254f0*/  NOP ;  /* 0x0000000000007918 */ /* 0x000fd00000000000 */
        /* <DEDUP_REMOVED lines=11> */
[----:B------:R-:W-:Y:S04]  /*255b0*/  STL [R1+0x182c], R12 ;  /* 0x00182c0c01007387 */ /* 0x000fe80000100800 */
[----:B------:R-:W-:Y:S01]  /*255c0*/  STL [R1+0x1828], R13 ;  /* 0x0018280d01007387 */ /* 0x000fe20000100800 */
[----:B--2---:R-:W-:-:S15]  /*255d0*/  HMMA.16816.F32 R24, R4, R10, R24 ;  /* 0x0000000a0418723c */ /* 0x004fde0000001818 */
[----:B------:R-:W-:-:S08]  /*255e0*/  NOP ;  /* 0x0000000000007918 */ /* 0x000fd00000000000 */
[----:B------:R-:W-:Y:S04]  /*255f0*/  STL.64 [R1+0x710], R24 ;  /* 0x0007101801007387 */ /* 0x000fe80000100a00 */
[----:B------:R0:W-:Y:S04]  /*25600*/  STL.64 [R1+0x718], R26 ;  /* 0x0007181a01007387 */ /* 0x0001e80000100a00 */
[----:B0-----:R-:W3:Y:S04]  /*25610*/  LDL.LU.64 R26, [R1+0x1870] ;  /* 0x00187000011a7983 */ /* 0x001ee80000300a00 */
[----:B------:R-:W3:Y:S04]  /*25620*/  LDL.LU.64 R24, [R1+0x1868] ;  /* 0x0018680001187983 */ /* 0x000ee80000300a00 */
[----:B------:R-:W-:Y:S01]  /*25630*/  STL [R1+0x1814], R11 ;  /* 0x0018140b01007387 */ /* 0x000fe20000100800 */
[----:B---3--:R-:W-:-:S15]  /*25640*/  HMMA.16816.F32 R24, R4, R8, R24 ;  /* 0x000000080418723c */ /* 0x008fde0000001818 */
[----:B------:R-:W-:-:S08]  /*25650*/  NOP ;  /* 0x0000000000007918 */ /* 0x000fd00000000000 */
[----:B------:R-:W-:Y:S04]  /*25660*/  STL.64 [R1+0x700], R24 ;  /* 0x0007001801007387 */ /* 0x000fe80000100a00 */
[----:B------:R0:W-:Y:S04]  /*25670*/  STL.64 [R1+0x708], R26 ;  /* 0x0007081a01007387 */ /* 0x0001e80000100a00 */
[----:B0-----:R-:W2:Y:S04]  /*25680*/  LDL.LU.64 R26, [R1+0x1860] ;  /* 0x00186000011a7983 */ /* 0x001ea80000300a00 */
[----:B------:R-:W2:Y:S01]  /*25690*/  LDL.LU.64 R24, [R1+0x1858] ;  /* 0x0018580001187983 */ /* 0x000ea20000300a00 */
[----:B----4-:R-:W-:-:S02]  /*256a0*/  IMAD R17, R18, 0x100, R17 ;  /* 0x0000010012117824 */ /* 0x010fc400078e0211 */
[----:B------:R-:W-:Y:S02]  /*256b0*/  IMAD R18, R0, 0x100, R19 ;  /* 0x0000010000127824 */ /* 0x000fe400078e0213 */
[----:B------:R-:W-:Y:S01]  /*256c0*/  IMAD R19, R28, 0x100, R29 ;  /* 0x000001001c137824 */ /* 0x000fe200078e021d */
[----:B------:R-:W-:Y:S02]  /*256d0*/  F2FP.F16.E5M2.UNPACK_B R16, R16 ;  /* 0x00000010ff10723e */ /* 0x000fe400020004ff */
[----:B------:R-:W-:Y:S01]  /*256e0*/  F2FP.F16.E5M2.UNPACK_B R17, R17 ;  /* 0x00000011ff11723e */ /* 0x000fe200020004ff */
[----:B--2---:R-:W-:Y:S01]  /*256f0*/  HMMA.16816.F32 R4, R4, R2, R24 ;  /* 0x000000020404723c */ /* 0x004fe20000001818 */
[----:B------:R-:W2:Y:S01]  /*25700*/  LDL.LU.64 R26, [R1+0x1850] ;  /* 0x00185000011a7983 */ /* 0x000ea20000300a00 */
[----:B------:R-:W-:Y:S02]  /*25710*/  F2FP.F16.E5M2.UNPACK_B R18, R18 ;  /* 0x00000012ff12723e */ /* 0x000fe400020004ff */
[----:B------:R-:W-:-:S15]  /*25720*/  F2FP.F16.E5M2.UNPACK_B R19, R19 ;  /* 0x00000013ff13723e */ /* 0x000fde00020004ff */
[----:B------:R-:W-:-:S04]  /*25730*/  NOP ;  /* 0x0000000000007918 */ /* 0x000fc80000000000 */
[----:B------:R0:W-:Y:S04]  /*25740*/  STL.64 [R1+0x2b0], R4 ;  /* 0x0002b00401007387 */ /* 0x0001e80000100a00 */
[----:B------:R1:W-:Y:S04]  /*25750*/  STL.64 [R1+0x2b8], R6 ;  /* 0x0002b80601007387 */ /* 0x0003e80000100a00 */
[----:B0-----:R-:W3:Y:S04]  /*25760*/  LDL.LU R4, [R1+0x280] ;  /* 0x0002800001047983 */ /* 0x001ee80000300800 */
[----:B------:R-:W3:Y:S04]  /*25770*/  LDL.LU R5, [R1+0x284] ;  /* 0x0002840001057983 */ /* 0x000ee80000300800 */
[----:B-1----:R-:W3:Y:S04]  /*25780*/  LDL.LU R6, [R1+0x288] ;  /* 0x0002880001067983 */ /* 0x002ee80000300800 */
[----:B------:R-:W3:Y:S01]  /*25790*/  LDL.LU R7, [R1+0x28c] ;  /* 0x00028c0001077983 */ /* 0x000ee20000300800 */
[----:B--2---:R-:W-:-:S15]  /*257a0*/  HMMA.16816.F32 R20, R16, R26, R20 ;  /* 0x0000001a1014723c */ /* 0x004fde0000001814 */
[----:B------:R-:W-:-:S08]  /*257b0*/  NOP ;  /* 0x0000000000007918 */ /* 0x000fd00000000000 */
[----:B------:R-:W-:Y:S04]  /*257c0*/  STL.64 [R1+0x2a0], R20 ;  /* 0x0002a01401007387 */ /* 0x000fe80000100a00 */
[----:B------:R0:W-:Y:S04]  /*257d0*/  STL.64 [R1+0x2a8], R22 ;  /* 0x0002a81601007387 */ /* 0x0001e80000100a00 */
[----:B0-----:R-:W2:Y:S04]  /*257e0*/  LDL.LU.64 R22, [R1+0x1848] ;  /* 0x0018480001167983 */ /* 0x001ea80000300a00 */
[----:B------:R-:W3:Y:S04]  /*257f0*/  LDL.LU.64 R20, [R1+0x1840] ;  /* 0x0018400001147983 */ /* 0x000ee80000300a00 */
[----:B------:R0:W-:Y:S04]  /*25800*/  STL.64 [R1+0x17f8], R26 ;  /* 0x0017f81a01007387 */ /* 0x0001e80000100a00 */
[----:B------:R-:W2:Y:S04]  /*25810*/  LDL.LU R24, [R1+0x290] ;  /* 0x0002900001187983 */ /* 0x000ea80000300800 */
[----:B------:R-:W2:Y:S04]  /*25820*/  LDL.LU R25, [R1+0x294] ;  /* 0x0002940001197983 */ /* 0x000ea80000300800 */
[----:B0-----:R-:W2:Y:S04]  /*25830*/  LDL.LU R26, [R1+0x298] ;  /* 0x00029800011a7983 */ /* 0x001ea80000300800 */
[----:B------:R-:W2:Y:S04]  /*25840*/  LDL.LU R27, [R1+0x29c] ;  /* 0x00029c00011b7983 */ /* 0x000ea80000300800 */
[----:B------:R-:W4:Y:S04]  /*25850*/  LDL.LU R29, [R1+0x1538] ;  /* 0x00153800011d7983 */ /* 0x000f280000300800 */
[----:B------:R-:W4:Y:S01]  /*25860*/  LDL.LU R28, [R1+0x1534] ;  /* 0x00153400011c7983 */ /* 0x000f220000300800 */
[C---:B---3--:R-:W-:Y:S06]  /*25870*/  HMMA.16816.F32 R4, R16.reuse, R20, R4 ;  /* 0x000000141004723c */ /* 0x048fec0000001804 */
[----:B--2---:R-:W-:-:S15]  /*25880*/  HMMA.16816.F32 R24, R16, R22, R24 ;  /* 0x000000161018723c */ /* 0x004fde0000001818 */
[----:B------:R-:W-:-:S08]  /*25890*/  NOP ;  /* 0x0000000000007918 */ /* 0x000fd00000000000 */
[----:B------:R0:W-:Y:S04]  /*258a0*/  STL.64 [R1+0x290], R24 ;  /* 0x0002901801007387 */ /* 0x0001e80000100a00 */
[----:B------:R1:W-:Y:S04]  /*258b0*/  STL.64 [R1+0x298], R26 ;  /* 0x0002981a01007387 */ /* 0x0003e80000100a00 */
[----:B0-----:R-:W2:Y:S04]  /*258c0*/  LDL.LU R24, [R1+0x6e0] ;  /* 0x0006e00001187983 */ /* 0x001ea80000300800 */
[----:B------:R0:W-:Y:S04]  /*258d0*/  STL.64 [R1+0x280], R4 ;  /* 0x0002800401007387 */ /* 0x0001e80000100a00 */
[----:B------:R-:W-:Y:S04]  /*258e0*/  STL.64 [R1+0x288], R6 ;  /* 0x0002880601007387 */ /* 0x000fe80000100a00 */
[----:B------:R-:W2:Y:S04]  /*258f0*/  LDL.LU R25, [R1+0x6e4] ;  /* 0x0006e40001197983 */ /* 0x000ea80000300800 */
[----:B-1----:R-:W3:Y:S04]  /*25900*/  LDL.LU R26, [R1+0x6e8] ;  /* 0x0006e800011a7983 */ /* 0x002ee80000300800 */
[----:B------:R-:W3:Y:S04]  /*25910*/  LDL.LU R27, [R1+0x6ec] ;  /* 0x0006ec00011b7983 */ /* 0x000ee80000300800 */
[----:B------:R-:W4:Y:S04]  /*25920*/  LDL.LU R12, [R1+0x1510] ;  /* 0x00151000010c7983 */ /* 0x000f280000300800 */
[----:B0-----:R-:W4:Y:S04]  /*25930*/  LDL.LU R4, [R1+0x150c] ;  /* 0x00150c0001047983 */ /* 0x001f280000300800 */
[----:B------:R-:W4:Y:S04]  /*25940*/  LDL.LU R13, [R1+0x1518] ;  /* 0x00151800010d7983 */ /* 0x000f280000300800 */
[----:B------:R-:W4:Y:S04]  /*25950*/  LDL.LU R5, [R1+0x1514] ;  /* 0x0015140001057983 */ /* 0x000f280000300800 */
[----:B------:R-:W2:Y:S04]  /*25960*/  LDL.LU R11, [R1+0x1520] ;  /* 0x00152000010b7983 */ /* 0x000ea80000300800 */
[----:B--2---:R-:W-:Y:S04]  /*25970*/  STL.64 [R1+0x1820], R10 ;  /* 0x0018200a01007387 */ /* 0x004fe80000100a00 */
[----:B------:R0:W-:Y:S04]  /*25980*/  STL.64 [R1+0x1818], R8 ;  /* 0x0018180801007387 */ /* 0x0001e80000100a00 */
        /* <DEDUP_REMOVED lines=13> */
[----:B------:R-:W-:Y:S04]  /*25a60*/  STL.64 [R1+0x1808], R26 ;  /* 0x0018081a01007387 */ /* 0x000fe80000100a00 */
[----:B------:R0:W-:Y:S04]  /*25a70*/  STL.64 [R1+0x1800], R24 ;  /* 0x0018001801007387 */ /* 0x0001e80000100a00 */
[----:B0-----:R-:W3:Y:S04]  /*25a80*/  LDL.LU R24, [R1+0x6f0] ;  /* 0x0006f00001187983 */ /* 0x001ee80000300800 */
        /* <DEDUP_REMOVED lines=8> */
[----:B------:R-:W3:Y:S01]  /*25b10*/  LDL.LU R23, [R1+0x24c] ;  /* 0x00024c0001177983 */ /* 0x000ee20000300800 */
[----:B----4-:R-:W-:-:S02]  /*25b20*/  IMAD R4, R4, 0x100, R12 ;  /* 0x0000010004047824 */ /* 0x010fc400078e020c */
[----:B------:R-:W-:Y:S01]  /*25b30*/  IMAD R5, R5, 0x100, R13 ;  /* 0x0000010005057824 */ /* 0x000fe200078e020d */
[C---:B--2---:R-:W-:Y:S01]  /*25b40*/  HMMA.16816.F32 R8, R16.reuse, R14, R8 ;  /* 0x0000000e1008723c */ /* 0x044fe20000001808 */
[----:B---3--:R-:W-:Y:S04]  /*25b50*/  STL.64 [R1+0x17f0], R22 ;  /* 0x0017f01601007387 */ /* 0x008fe80000100a00 */
[----:B------:R0:W-:Y:S04]  /*25b60*/  STL.64 [R1+0x17e8], R20 ;  /* 0x0017e81401007387 */ /* 0x0001e80000100a00 */
        /* <DEDUP_REMOVED lines=8> */
[----:B------:R-:W3:Y:S04]  /*25bf0*/  LDL.LU R12, [R1+0x182c] ;  /* 0x00182c00010c7983 */ /* 0x000ee80000300800 */
[----:B------:R-:W3:Y:S02]  /*25c00*/  LDL.LU R13, [R1+0x1828] ;  /* 0x00182800010d7983 */ /* 0x000ee40000300800 */
        /* <DEDUP_REMOVED lines=8> */
[----:B0-----:R-:W2:Y:S04]  /*25c90*/  LDL.LU R12, [R1+0x220] ;  /* 0x00022000010c7983 */ /* 0x001ea80000300800 */
[----:B------:R-:W2:Y:S04]  /*25ca0*/  LDL.LU R13, [R1+0x224] ;  /* 0x00022400010d7983 */ /* 0x000ea80000300800 */
[----:B------:R-:W4:Y:S04]  /*25cb0*/  LDL.LU R14, [R1+0x228] ;  /* 0x00022800010e7983 */ /* 0x000f280000300800 */
[----:B------:R-:W4:Y:S01]  /*25cc0*/  LDL.LU R15, [R1+0x22c] ;  /* 0x00022c00010f7983 */ /* 0x000f220000300800 */
[----:B---3--:R-:W-:-:S03]  /*25cd0*/  IMAD R6, R6, 0x100, R11 ;  /* 0x0000010006067824 */ /* 0x008fc600078e020b */
[----:B----4-:R-:W-:Y:S04]  /*25ce0*/  STL.64 [R1+0x17d0], R14 ;  /* 0x0017d00e01007387 */ /* 0x010fe80000100a00 */
[----:B--2---:R0:W-:Y:S04]  /*25cf0*/  STL.64 [R1+0x17c8], R12 ;  /* 0x0017c80c01007387 */ /* 0x0041e80000100a00 */
[----:B0-----:R-:W2:Y:S04]  /*25d00*/  LDL.LU R12, [R1+0x230] ;  /* 0x00023000010c7983 */ /* 0x001ea80000300800 */
[----:B------:R-:W2:Y:S04]  /*25d10*/  LDL.LU R13, [R1+0x234] ;  /* 0x00023400010d7983 */ /* 0x000ea80000300800 */
[----:B------:R-:W2:Y:S04]  /*25d20*/  LDL.LU R14, [R1+0x238] ;  /* 0x00023800010e7983 */ /* 0x000ea80000300800 */
[----:B------:R-:W2:Y:S04]  /*25d30*/  LDL.LU R15, [R1+0x23c] ;  /* 0x00023c00010f7983 */ /* 0x000ea80000300800 */
[----:B------:R-:W3:Y:S01]  /*25d40*/  LDL.LU R11, [R1+0x1814] ;  /* 0x00181400010b7983 */ /* 0x000ee20000300800 */
[----:B------:R-:W-:-:S03]  /*25d50*/  IMAD R7, R7, 0x100, R0 ;  /* 0x0000010007077824 */ /* 0x000fc600078e0200 */
[----:B------:R-:W4:Y:S01]  /*25d60*/  LDL.LU R0, [R1+0x1810] ;  /* 0x0018100001007983 */ /* 0x000f220000300800 */
[----:B---3--:R-:W-:-:S15]  /*25d70*/  HMMA.16816.F32 R24, R16, R10, R24 ;  /* 0x0000000a1018723c */ /* 0x008fde0000001818 */
[----:B------:R-:W-:-:S08]  /*25d80*/  NOP ;  /* 0x0000000000007918 */ /* 0x000fd00000000000 */
[----:B------:R-:W-:Y:S04]  /*25d90*/  STL.64 [R1+0x6f0], R24 ;  /* 0x0006f01801007387 */ /* 0x000fe80000100a00 */
[----:B------:R0:W-:Y:S04]  /*25da0*/  STL.64 [R1+0x6f8], R26 ;  /* 0x0006f81a01007387 */ /* 0x0001e80000100a00 */
[----:B0-----:R-:W3:Y:S04]  /*25db0*/  LDL.LU.64 R26, [R1+0x1808] ;  /* 0x00180800011a7983 */ /* 0x001ee80000300a00 */
[----:B------:R-:W3:Y:S02]  /*25dc0*/  LDL.LU.64 R24, [R1+0x1800] ;  /* 0x0018000001187983 */ /* 0x000ee40000300a00 */
[C---:B---3--:R-:W-:Y:S06]  /*25dd0*/  HMMA.16816.F32 R24, R16.reuse, R8, R24 ;  /* 0x000000081018723c */ /* 0x048fec0000001818 */
[----:B------:R-:W-:-:S15]  /*25de0*/  HMMA.16816.F32 R16, R16, R2, R20 ;  /* 0x000000021010723c */ /* 0x000fde0000001814 */
[----:B------:R-:W-:-:S02]  /*25df0*/  NOP ;  /* 0x0000000000007918 */ /* 0x000fc40000000000 */
[----:B------:R-:W-:Y:S04]  /*25e00*/  STL.64 [R1+0x6e0], R24 ;  /* 0x0006e01801007387 */ /* 0x000fe80000100a00 */
[----:B------:R0:W-:Y:S04]  /*25e10*/  STL.64 [R1+0x6e8], R26 ;  /* 0x0006e81a01007387 */ /* 0x0001e80000100a00 */
[----:B0-----:R-:W3:Y:S04]  /*25e20*/  LDL.LU.64 R26, [R1+0x17f8] ;  /* 0x0017f800011a7983 */ /* 0x001ee80000300a00 */
[----:B------:R-:W2:Y:S04]  /*25e30*/  LDL.LU R24, [R1+0x1568] ;  /* 0x0015680001187983 */ /* 0x000ea80000300800 */
[----:B------:R-:W2:Y:S04]  /*25e40*/  LDL.LU R25, [R1+0x1564] ;  /* 0x0015640001197983 */ /* 0x000ea80000300800 */
[----:B------:R-:W3:Y:S04]  /*25e50*/  LDL.LU.64 R22, [R1+0x17f0] ;  /* 0x0017f00001167983 */ /* 0x000ee80000300a00 */
[----:B------:R-:W3:Y:S01]  /*25e60*/  LDL.LU.64 R20, [R1+0x17e8] ;  /* 0x0017e80001147983 */ /* 0x000ee20000300a00 */
[----:B------:R-:W-:-:S02]  /*25e70*/  F2FP.F16.E5M2.UNPACK_B R4, R4 ;  /* 0x00000004ff04723e */ /* 0x000fc400020004ff */
[----:B------:R-:W-:Y:S02]  /*25e80*/  F2FP.F16.E5M2.UNPACK_B R5, R5 ;  /* 0x00000005ff05723e */ /* 0x000fe400020004ff */
[----:B------:R-:W-:Y:S02]  /*25e90*/  F2FP.F16.E5M2.UNPACK_B R6, R6 ;  /* 0x00000006ff06723e */ /* 0x000fe400020004ff */
[----:B------:R-:W-:Y:S01]  /*25ea0*/  F2FP.F16.E5M2.UNPACK_B R7, R7 ;  /* 0x00000007ff07723e */ /* 0x000fe200020004ff */
        /* <DEDUP_REMOVED lines=8> */
[----:B0-----:R-:W3:Y:S04]  /*25f30*/  LDL.LU.64 R22, [R1+0x17e0] ;  /* 0x0017e00001167983 */ /* 0x001ee80000300a00 */
[----:B------:R-:W4:Y:S04]  /*25f40*/  LDL.LU.64 R20, [R1+0x17d8] ;  /* 0x0017d80001147983 */ /* 0x000f280000300a00 */
[----:B------:R-:W-:Y:S04]  /*25f50*/  STL.64 [R1+0x1788], R26 ;  /* 0x0017881a01007387 */ /* 0x000fe80000100a00 */
[----:B--2---:R0:W-:Y:S04]  /*25f60*/  STL.64 [R1+0x1780], R24 ;  /* 0x0017801801007387 */ /* 0x0041e80000100a00 */
[----:B0-----:R-:W2:Y:S04]  /*25f70*/  LDL.LU R24, [R1+0x200] ;  /* 0x0002000001187983 */ /* 0x001ea80000300800 */
[----:B------:R-:W2:Y:S04]  /*25f80*/  LDL.LU R25, [R1+0x204] ;  /* 0x0002040001197983 */ /* 0x000ea80000300800 */
[----:B------:R-:W2:Y:S04]  /*25f90*/  LDL.LU R26, [R1+0x208] ;  /* 0x00020800011a7983 */ /* 0x000ea80000300800 */
[----:B------:R-:W2:Y:S01]  /*25fa0*/  LDL.LU R27, [R1+0x20c] ;  /* 0x00020c00011b7983 */ /* 0x000ea20000300800 */
[----:B---3--:R-:W-:-:S15]  /*25fb0*/  HMMA.16816.F32 R12, R4, R22, R12 ;  /* 0x00000016040c723c */ /* 0x008fde000000180c */
[----:B------:R-:W-:-:S08]  /*25fc0*/  NOP ;  /* 0x0000000000007918 */ /* 0x000fd00000000000 */
        /* <DEDUP_REMOVED lines=9> */
[----:B------:R-:W2:Y:S04]  /*26060*/  LDL.LU.64 R12, [R1+0x17b8] ;  /* 0x0017b800010c7983 */ /* 0x000ea80000300a00 */
[----:B------:R-:W-:Y:S04]  /*26070*/  STL.64 [R1+0x1778], R22 ;  /* 0x0017781601007387 */ /* 0x000fe80000100a00 */
[----:B------:R0:W-:Y:S04]  /*26080*/  STL.64 [R1+0x1770], R20 ;  /* 0x0017701401007387 */ /* 0x0001e80000100a00 */
[----:B0-----:R-:W3:Y:S04]  /*26090*/  LDL.LU R20, [R1+0x210] ;  /* 0x0002100001147983 */ /* 0x001ee80000300800 */
[----:B------:R-:W3:Y:S04]  /*260a0*/  LDL.LU R21, [R1+0x214] ;  /* 0x0002140001157983 */ /* 0x000ee80000300800 */
[----:B------:R-:W3:Y:S04]  /*260b0*/  LDL.LU R22, [R1+0x218] ;  /* 0x0002180001167983 */ /* 0x000ee80000300800 */
[----:B------:R-:W3:Y:S01]  /*260c0*/  LDL.LU R23, [R1+0x21c] ;  /* 0x00021c0001177983 */ /* 0x000ee20000300800 */
[----:B------:R-:W-:-:S02]  /*260d0*/  IMAD R17, R28, 0x100, R29 ;  /* 0x000001001c117824 */ /* 0x000fc400078e021d */
[----:B------:R-:W-:Y:S01]  /*260e0*/  IMAD R16, R19, 0x100, R18 ;  /* 0x0000010013107824 */ /* 0x000fe200078e0212 */
[----:B---3--:R-:W-:-:S15]  /*260f0*/  HMMA.16816.F32 R20, R4, R14, R20 ;  /* 0x0000000e0414723c */ /* 0x008fde0000001814 */
[----:B------:R-:W-:-:S08]  /*26100*/  NOP ;  /* 0x0000000000007918 */ /* 0x000fd00000000000 */
[----:B------:R-:W-:Y:S04]  /*26110*/  STL.64 [R1+0x210], R20 ;  /* 0x0002101401007387 */ /* 0x000fe80000100a00 */
[----:B------:R2:W-:Y:S04]  /*26120*/  STL.64 [R1+0x218], R22 ;  /* 0x0002181601007387 */ /* 0x0005e80000100a00 */
[----:B------:R-:W3:Y:S04]  /*26130*/  LDL.LU R28, [R1+0x1540] ;  /* 0x00154000011c7983 */ /* 0x000ee80000300800 */
[----:B------:R-:W3:Y:S01]  /*26140*/  LDL.LU R18, [R1+0x153c] ;  /* 0x00153c0001127983 */ /* 0x000ee20000300800 */
[----:B--2---:R-:W-:-:S15]  /*26150*/  HMMA.16816.F32 R20, R4, R12, R24 ;  /* 0x0000000c0414723c */ /* 0x004fde0000001818 */
[----:B------:R-:W-:-:S08]  /*26160*/  NOP ;  /* 0x0000000000007918 */ /* 0x000fd00000000000 */
[----:B------:R-:W-:Y:S04]  /*26170*/  STL.64 [R1+0x200], R20 ;  /* 0x0002001401007387 */ /* 0x000fe80000100a00 */
[----:B------:R-:W-:Y:S04]  /*26180*/  STL.64 [R1+0x208], R22 ;  /* 0x0002081601007387 */ /* 0x000fe80000100a00 */
[----:B------:R-:W2:Y:S04]  /*26190*/  LDL.LU R29, [R1+0x1548] ;  /* 0x00154800011d7983 */ /* 0x000ea80000300800 */
[----:B------:R-:W2:Y:S04]  /*261a0*/  LDL.LU R19, [R1+0x1544] ;  /* 0x0015440001137983 */ /* 0x000ea80000300800 */
[----:B------:R-:W4:Y:S04]  /*261b0*/  LDL.LU R24, [R1+0x1f0] ;  /* 0x0001f00001187983 */ /* 0x000f280000300800 */
[----:B------:R-:W4:Y:S04]  /*261c0*/  LDL.LU R25, [R1+0x1f4] ;  /* 0x0001f40001197983 */ /* 0x000f280000300800 */
[----:B------:R-:W3:Y:S04]  /*261d0*/  LDL.LU R26, [R1+0x1f8] ;  /* 0x0001f800011a7983 */ /* 0x000ee80000300800 */
[----:B------:R-:W3:Y:S04]  /*261e0*/  LDL.LU R27, [R1+0x1fc] ;  /* 0x0001fc00011b7983 */ /* 0x000ee80000300800 */
[----:B---3--:R-:W-:Y:S04]  /*261f0*/  STL.64 [R1+0x1798], R26 ;  /* 0x0017981a01007387 */ /* 0x008fe80000100a00 */
[----:B----4-:R0:W-:Y:S04]  /*26200*/  STL.64 [R1+0x1790], R24 ;  /* 0x0017901801007387 */ /* 0x0101e80000100a00 */
        /* <DEDUP_REMOVED lines=12> */
[----:B------:R-:W4:Y:S04]  /*262d0*/  LDL.LU R22, [R1+0x1e8] ;  /* 0x0001e80001167983 */ /* 0x000f280000300800 */
[----:B------:R-:W4:Y:S04]  /*262e0*/  LDL.LU R23, [R1+0x1ec] ;  /* 0x0001ec0001177983 */ /* 0x000f280000300800 */
[----:B------:R-:W-:Y:S04]  /*262f0*/  STL.64 [R1+0x1758], R14 ;  /* 0x0017580e01007387 */ /* 0x000fe80000100a00 */
[----:B------:R0:W-:Y:S04]  /*26300*/  STL.64 [R1+0x1750], R12 ;  /* 0x0017500c01007387 */ /* 0x0001e80000100a00 */
[----:B0-----:R-:W4:Y:S04]  /*26310*/  LDL.LU R12, [R1+0x1c0] ;  /* 0x0001c000010c7983 */ /* 0x001f280000300800 */
[----:B------:R-:W4:Y:S04]  /*26320*/  LDL.LU R13, [R1+0x1c4] ;  /* 0x0001c400010d7983 */ /* 0x000f280000300800 */
[----:B------:R-:W4:Y:S04]  /*26330*/  LDL.LU R14, [R1+0x1c8] ;  /* 0x0001c800010e7983 */ /* 0x000f280000300800 */
[----:B------:R-:W4:Y:S01]  /*26340*/  LDL.LU R15, [R1+0x1cc] ;  /* 0x0001cc00010f7983 */ /* 0x000f220000300800 */
[----:B------:R-:W-:-:S02]  /*26350*/  IMAD R18, R18, 0x100, R28 ;  /* 0x0000010012127824 */ /* 0x000fc400078e021c */
[----:B--2---:R-:W-:Y:S01]  /*26360*/  IMAD R19, R19, 0x100, R29 ;  /* 0x0000010013137824 */ /* 0x004fe200078e021d */
[C---:B---3--:R-:W-:Y:S01]  /*26370*/  HMMA.16816.F32 R24, R4.reuse, R10, R24 ;  /* 0x0000000a0418723c */ /* 0x048fe20000001818 */
[----:B----4-:R-:W-:Y:S04]  /*26380*/  STL.64 [R1+0x1768], R14 ;  /* 0x0017680e01007387 */ /* 0x010fe80000100a00 */
[----:B------:R0:W-:Y:S04]  /*26390*/  STL.64 [R1+0x1760], R12 ;  /* 0x0017600c01007387 */ /* 0x0001e80000100a00 */
[----:B0-----:R-:W2:Y:S04]  /*263a0*/  LDL.LU R12, [R1+0x1d0] ;  /* 0x0001d000010c7983 */ /* 0x001ea80000300800 */
[----:B------:R-:W2:Y:S04]  /*263b0*/  LDL.LU R13, [R1+0x1d4] ;  /* 0x0001d400010d7983 */ /* 0x000ea80000300800 */
[----:B------:R-:W2:Y:S04]  /*263c0*/  LDL.LU R14, [R1+0x1d8] ;  /* 0x0001d800010e7983 */ /* 0x000ea80000300800 */
[----:B------:R-:W2:Y:S04]  /*263d0*/  LDL.LU R15, [R1+0x1dc] ;  /* 0x0001dc00010f7983 */ /* 0x000ea80000300800 */
[----:B------:R-:W3:Y:S04]  /*263e0*/  LDL.LU R28, [R1+0x17b4] ;  /* 0x0017b400011c7983 */ /* 0x000ee80000300800 */
        /* <DEDUP_REMOVED lines=18> */
[----:B------:R-:W2:Y:S01]  /*26510*/  LDL.LU.64 R26, [R1+0x1788] ;  /* 0x00178800011a7983 */ /* 0x000ea20000300a00 */
[----:B------:R-:W-:-:S02]  /*26520*/  F2FP.F16.E5M2.UNPACK_B R16, R16 ;  /* 0x00000010ff10723e */ /* 0x000fc400020004ff */
[----:B------:R-:W-:Y:S02]  /*26530*/  F2FP.F16.E5M2.UNPACK_B R17, R17 ;  /* 0x00000011ff11723e */ /* 0x000fe400020004ff */
[----:B------:R-:W-:Y:S02]  /*26540*/  F2FP.F16.E5M2.UNPACK_B R18, R18 ;  /* 0x00000012ff12723e */ /* 0x000fe400020004ff */
[----:B------:R-:W-:Y:S01]  /*26550*/  F2FP.F16.E5M2.UNPACK_B R19, R19 ;  /* 0x00000013ff13723e */ /* 0x000fe200020004ff */
[----:B------:R-:W4:-:S12]  /*26560*/  LDL.LU.64 R24, [R1+0x1780] ;  /* 0x0017800001187983 */ /* 0x000f180000300a00 */
[----:B------:R0:W-:Y:S04]  /*26570*/  STL.64 [R1+0x1f0], R4 ;  /* 0x0001f00401007387 */ /* 0x0001e80000100a00 */
[----:B------:R1:W-:Y:S04]  /*26580*/  STL.64 [R1+0x1f8], R6 ;  /* 0x0001f80601007387 */ /* 0x0003e80000100a00 */
[----:B0-----:R-:W3:Y:S04]  /*26590*/  LDL.LU R4, [R1+0x154c] ;  /* 0x00154c0001047983 */ /* 0x001ee80000300800 */
[----:B------:R-:W3:Y:S04]  /*265a0*/  LDL.LU R5, [R1+0x1554] ;  /* 0x0015540001057983 */ /* 0x000ee80000300800 */
[----:B-1----:R-:W4:Y:S04]  /*265b0*/  LDL.LU R6, [R1+0x1560] ;  /* 0x0015600001067983 */ /* 0x002f280000300800 */
[----:B------:R-:W4:Y:S01]  /*265c0*/  LDL.LU R7, [R1+0x155c] ;  /* 0x00155c0001077983 */ /* 0x000f220000300800 */
[----:B--2---:R-:W-:-:S15]  /*265d0*/  HMMA.16816.F32 R20, R16, R26, R20 ;  /* 0x0000001a1014723c */ /* 0x004fde0000001814 */
[----:B------:R-:W-:-:S08]  /*265e0*/  NOP ;  /* 0x0000000000007918 */ /* 0x000fd00000000000 */
[----:B------:R-:W-:Y:S04]  /*265f0*/  STL.64 [R1+0x1e0], R20 ;  /* 0x0001e01401007387 */ /* 0x000fe80000100a00 */
[----:B------:R0:W-:Y:S04]  /*26600*/  STL.64 [R1+0x1e8], R22 ;  /* 0x0001e81601007387 */ /* 0x0001e80000100a00 */
[----:B0-----:R-:W2:Y:S04]  /*26610*/  LDL.LU.64 R22, [R1+0x1778] ;  /* 0x0017780001167983 */ /* 0x001ea80000300a00 */
[----:B------:R-:W3:Y:S04]  /*26620*/  LDL.LU.64 R20, [R1+0x1770] ;  /* 0x0017700001147983 */ /* 0x000ee80000300a00 */
[----:B------:R0:W-:Y:S04]  /*26630*/  STL.64 [R1+0x1718], R26 ;  /* 0x0017181a01007387 */ /* 0x0001e80000100a00 */
[----:B0-----:R-:W4:Y:S04]  /*26640*/  LDL.LU R26, [R1+0x1550] ;  /* 0x00155000011a7983 */ /* 0x001f280000300800 */
        /* <DEDUP_REMOVED lines=19> */
[----:B----4-:R-:W-:-:S02]  /*26780*/  IMAD R6, R7, 0x100, R6 ;  /* 0x0000010007067824 */ /* 0x010fc400078e0206 */
[----:B------:R-:W-:Y:S02]  /*26790*/  IMAD R7, R25, 0x100, R24 ;  /* 0x0000010019077824 */ /* 0x000fe400078e0218 */
[----:B------:R-:W-:Y:S02]  /*267a0*/  IMAD R4, R4, 0x100, R26 ;  /* 0x0000010004047824 */ /* 0x000fe400078e021a */
[----:B------:R-:W-:Y:S01]  /*267b0*/  IMAD R5, R5, 0x100, R27 ;  /* 0x0000010005057824 */ /* 0x000fe200078e021b */
[C---:B--2---:R-:W-:Y:S06]  /*267c0*/  HMMA.16816.F32 R8, R16.reuse, R14, R8 ;  /* 0x0000000e1008723c */ /* 0x044fec0000001808 */
        /* <DEDUP_REMOVED lines=8> */
[----:B------:R-:W-:Y:S04]  /*26850*/  STL.64 [R1+0x1a0], R20 ;  /* 0x0001a01401007387 */ /* 0x000fe80000100a00 */
[----:B------:R-:W-:Y:S04]  /*26860*/  STL.64 [R1+0x1a8], R22 ;  /* 0x0001a81601007387 */ /* 0x000fe80000100a00 */
[----:B0-----:R-:W4:Y:S04]  /*26870*/  LDL.LU R12, [R1+0x160] ;  /* 0x00016000010c7983 */ /* 0x001f280000300800 */
[----:B------:R-:W4:Y:S04]  /*26880*/  LDL.LU R13, [R1+0x164] ;  /* 0x00016400010d7983 */ /* 0x000f280000300800 */
[----:B------:R-:W2:Y:S04]  /*26890*/  LDL.LU R14, [R1+0x168] ;  /* 0x00016800010e7983 */ /* 0x000ea80000300800 */
[----:B------:R-:W2:Y:S04]  /*268a0*/  LDL.LU R15, [R1+0x16c] ;  /* 0x00016c00010f7983 */ /* 0x000ea80000300800 */
        /* <DEDUP_REMOVED lines=20> */
[----:B--2---:R0:W-:Y:S04]  /*269f0*/  STL.64 [R1+0x1700], R14 ;  /* 0x0017000e01007387 */ /* 0x0041e80000100a00 */
[----:B------:R1:W-:Y:S01]  /*26a00*/  STL.64 [R1+0x16f8], R12 ;  /* 0x0016f80c01007387 */ /* 0x0003e20000100a00 */
[----:B0-----:R-:W-:-:S03]  /*26a10*/  IMAD.MOV.U32 R14, RZ, RZ, R29 ;  /* 0x000000ffff0e7224 */ /* 0x001fc600078e001d */
[----:B-1----:R-:W2:Y:S04]  /*26a20*/  LDL.LU R12, [R1+0x170] ;  /* 0x00017000010c7983 */ /* 0x002ea80000300800 */
[----:B------:R-:W2:Y:S01]  /*26a30*/  LDL.LU R13, [R1+0x174] ;  /* 0x00017400010d7983 */ /* 0x000ea20000300800 */
[----:B------:R-:W-:-:S03]  /*26a40*/  IMAD.MOV.U32 R15, RZ, RZ, R28 ;  /* 0x000000ffff0f7224 */ /* 0x000fc600078e001c */
[----:B------:R-:W2:Y:S04]  /*26a50*/  LDL.LU R29, [R1+0x1570] ;  /* 0x00157000011d7983 */ /* 0x000ea80000300800 */
[----:B------:R-:W2:Y:S01]  /*26a60*/  LDL.LU R28, [R1+0x157c] ;  /* 0x00157c00011c7983 */ /* 0x000ea20000300800 */
        /* <DEDUP_REMOVED lines=16> */
[----:B------:R-:W2:Y:S04]  /*26b70*/  LDL.LU R10, [R1+0x148] ;  /* 0x00014800010a7983 */ /* 0x000ea80000300800 */
[----:B------:R-:W2:Y:S01]  /*26b80*/  LDL.LU R11, [R1+0x14c] ;  /* 0x00014c00010b7983 */ /* 0x000ea20000300800 */
[----:B---3--:R-:W-:Y:S03]  /*26b90*/  HMMA.16816.F32 R16, R16, R2, R24 ;  /* 0x000000021010723c */ /* 0x008fe60000001818 */
[----:B--2---:R-:W-:Y:S04]  /*26ba0*/  STL.64 [R1+0x16d8], R10 ;  /* 0x0016d80a01007387 */ /* 0x004fe80000100a00 */
[----:B----4-:R0:W-:Y:S04]  /*26bb0*/  STL.64 [R1+0x16d0], R8 ;  /* 0x0016d00801007387 */ /* 0x0101e80000100a00 */
        /* <DEDUP_REMOVED lines=42> */
[----:B------:R-:W3:Y:S01]  /*26e60*/  LDL.LU R22, [R1+0x138] ;  /* 0x0001380001167983 */ /* 0x000ee20000300800 */
[----:B------:R-:W-:-:S03]  /*26e70*/  IMAD.MOV.U32 R23, RZ, RZ, R0 ;  /* 0x000000ffff177224 */ /* 0x000fc600078e0000 */
        /* <DEDUP_REMOVED lines=20> */
[----:B------:R-:W4:Y:S01]  /*26fc0*/  LDL.LU R15, [R1+0x68c] ;  /* 0x00068c00010f7983 */ /* 0x000f220000300800 */
[----:B------:R-:W-:-:S02]  /*26fd0*/  IMAD R17, R18, 0x100, R17 ;  /* 0x0000010012117824 */ /* 0x000fc400078e0211 */
[----:B------:R-:W-:Y:S02]  /*26fe0*/  IMAD R18, R28, 0x100, R19 ;  /* 0x000001001c127824 */ /* 0x000fe400078e0213 */
[----:B--2---:R-:W-:Y:S01]  /*26ff0*/  IMAD R19, R0, 0x100, R29 ;  /* 0x0000010000137824 */ /* 0x004fe200078e021d */
[C---:B---3--:R-:W-:Y:S06]  /*27000*/  HMMA.16816.F32 R24, R4.reuse, R10, R24 ;  /* 0x0000000a0418723c */ /* 0x048fec0000001818 */
[C---:B----4-:R-:W-:Y:S06]  /*27010*/  HMMA.16816.F32 R12, R4.reuse, R8, R12 ;  /* 0x00000008040c723c */ /* 0x050fec000000180c */
[----:B------:R-:W-:Y:S11]  /*27020*/  HMMA.16816.F32 R4, R4, R2, R20 ;  /* 0x000000020404723c */ /* 0x000ff60000001814 */
[----:B------:R-:W-:Y:S04]  /*27030*/  STL.64 [R1+0x690], R24 ;  /* 0x0006901801007387 */ /* 0x000fe80000100a00 */
[----:B------:R0:W-:Y:S04]  /*27040*/  STL.64 [R1+0x698], R26 ;  /* 0x0006981a01007387 */ /* 0x0001e80000100a00 */
[----:B0-----:R-:W2:Y:S04]  /*27050*/  LDL.LU.64 R26, [R1+0x16b0] ;  /* 0x0016b000011a7983 */ /* 0x001ea80000300a00 */
[----:B------:R-:W3:Y:S04]  /*27060*/  LDL.LU R24, [R1+0x13e0] ;  /* 0x0013e00001187983 */ /* 0x000ee80000300800 */
[----:B------:R-:W4:Y:S04]  /*27070*/  LDL.LU R25, [R1+0xbd0] ;  /* 0x000bd00001197983 */ /* 0x000f280000300800 */
[----:B------:R-:W3:Y:S04]  /*27080*/  LDL.LU R28, [R1+0x13d8] ;  /* 0x0013d800011c7983 */ /* 0x000ee80000300800 */
[----:B------:R-:W3:Y:S04]  /*27090*/  LDL.LU R29, [R1+0xbc8] ;  /* 0x000bc800011d7983 */ /* 0x000ee80000300800 */
[----:B------:R-:W3:Y:S04]  /*270a0*/  LDL.LU R0, [R1+0x13cc] ;  /* 0x0013cc0001007983 */ /* 0x000ee80000300800 */
[----:B------:R-:W-:Y:S04]  /*270b0*/  STL.64 [R1+0x1668], R10 ;  /* 0x0016680a01007387 */ /* 0x000fe80000100a00 */
[----:B------:R0:W-:Y:S04]  /*270c0*/  STL.64 [R1+0x1660], R8 ;  /* 0x0016600801007387 */ /* 0x0001e80000100a00 */
[----:B------:R1:W-:Y:S04]  /*270d0*/  STL.64 [R1+0x680], R12 ;  /* 0x0006800c01007387 */ /* 0x0003e80000100a00 */
[----:B------:R1:W-:Y:S04]  /*270e0*/  STL.64 [R1+0x688], R14 ;  /* 0x0006880e01007387 */ /* 0x0003e80000100a00 */
[----:B0-----:R-:W2:Y:S04]  /*270f0*/  LDL.LU R8, [R1+0xa0] ;  /* 0x0000a00001087983 */ /* 0x001ea80000300800 */
[----:B------:R-:W-:Y:S04]  /*27100*/  STL.64 [R1+0x130], R4 ;  /* 0x0001300401007387 */ /* 0x000fe80000100a00 */
[----:B------:R-:W-:Y:S04]  /*27110*/  STL.64 [R1+0x138], R6 ;  /* 0x0001380601007387 */ /* 0x000fe80000100a00 */
[----:B------:R-:W2:Y:S04]  /*27120*/  LDL.LU R9, [R1+0xa4] ;  /* 0x0000a40001097983 */ /* 0x000ea80000300800 */
[----:B------:R-:W4:Y:S04]  /*27130*/  LDL.LU R10, [R1+0xa8] ;  /* 0x0000a800010a7983 */ /* 0x000f280000300800 */
[----:B------:R-:W4:Y:S04]  /*27140*/  LDL.LU R11, [R1+0xac] ;  /* 0x0000ac00010b7983 */ /* 0x000f280000300800 */
[----:B-1----:R-:W3:Y:S04]  /*27150*/  LDL.LU R12, [R1+0xe0] ;  /* 0x0000e000010c7983 */ /* 0x002ee80000300800 */
[----:B------:R-:W3:Y:S04]  /*27160*/  LDL.LU R13, [R1+0xe4] ;  /* 0x0000e400010d7983 */ /* 0x000ee80000300800 */
[----:B------:R-:W2:Y:S04]  /*27170*/  LDL.LU R14, [R1+0xe8] ;  /* 0x0000e800010e7983 */ /* 0x000ea80000300800 */
[----:B------:R-:W2:Y:S04]  /*27180*/  LDL.LU R15, [R1+0xec] ;  /* 0x0000ec00010f7983 */ /* 0x000ea80000300800 */
[----:B------:R-:W4:Y:S04]  /*27190*/  LDL.LU R20, [R1+0x110] ;  /* 0x0001100001147983 */ /* 0x000f280000300800 */
[----:B------:R-:W4:Y:S04]  /*271a0*/  LDL.LU R21, [R1+0x114] ;  /* 0x0001140001157983 */ /* 0x000f280000300800 */
[----:B------:R-:W4:Y:S04]  /*271b0*/  LDL.LU R22, [R1+0x118] ;  /* 0x0001180001167983 */ /* 0x000f280000300800 */
[----:B------:R-:W4:Y:S04]  /*271c0*/  LDL.LU R23, [R1+0x11c] ;  /* 0x00011c0001177983 */ /* 0x000f280000300800 */
[----:B--2---:R-:W-:Y:S04]  /*271d0*/  STL.64 [R1+0x1698], R14 ;  /* 0x0016980e01007387 */ /* 0x004fe80000100a00 */
[----:B---3--:R0:W-:Y:S04]  /*271e0*/  STL.64 [R1+0x1690], R12 ;  /* 0x0016900c01007387 */ /* 0x0081e80000100a00 */
[----:B0-----:R-:W2:Y:S04]  /*271f0*/  LDL.LU R12, [R1+0x100] ;  /* 0x00010000010c7983 */ /* 0x001ea80000300800 */
[----:B------:R-:W2:Y:S04]  /*27200*/  LDL.LU R13, [R1+0x104] ;  /* 0x00010400010d7983 */ /* 0x000ea80000300800 */
[----:B------:R-:W2:Y:S04]  /*27210*/  LDL.LU R14, [R1+0x108] ;  /* 0x00010800010e7983 */ /* 0x000ea80000300800 */
[----:B------:R-:W2:Y:S04]  /*27220*/  LDL.LU R15, [R1+0x10c] ;  /* 0x00010c00010f7983 */ /* 0x000ea80000300800 */
[----:B----4-:R-:W-:Y:S04]  /*27230*/  STL.64 [R1+0x1678], R10 ;  /* 0x0016780a01007387 */ /* 0x010fe80000100a00 */
[----:B------:R0:W-:Y:S04]  /*27240*/  STL.64 [R1+0x1670], R8 ;  /* 0x0016700801007387 */ /* 0x0001e80000100a00 */
        /* <DEDUP_REMOVED lines=8> */
[----:B--2---:R-:W-:Y:S04]  /*272d0*/  STL.64 [R1+0x1638], R6 ;  /* 0x0016380601007387 */ /* 0x004fe80000100a00 */
[----:B----4-:R0:W-:Y:S04]  /*272e0*/  STL.64 [R1+0x1630], R4 ;  /* 0x0016300401007387 */ /* 0x0101e80000100a00 */
[----:B0-----:R-:W2:Y:S04]  /*272f0*/  LDL.LU R4, [R1+0x60] ;  /* 0x0000600001047983 */ /* 0x001ea80000300800 */
[----:B------:R-:W2:Y:S04]  /*27300*/  LDL.LU R5, [R1+0x64] ;  /* 0x0000640001057983 */ /* 0x000ea80000300800 */
[----:B------:R-:W4:Y:S04]  /*27310*/  LDL.LU R6, [R1+0x68] ;  /* 0x0000680001067983 */ /* 0x000f280000300800 */
[----:B------:R-:W4:Y:S01]  /*27320*/  LDL.LU R7, [R1+0x6c] ;  /* 0x00006c0001077983 */ /* 0x000f220000300800 */
[----:B------:R-:W-:-:S02]  /*27330*/  F2FP.F16.E5M2.UNPACK_B R16, R16 ;  /* 0x00000010ff10723e */ /* 0x000fc400020004ff */
[----:B------:R-:W-:Y:S02]  /*27340*/  F2FP.F16.E5M2.UNPACK_B R17, R17 ;  /* 0x00000011ff11723e */ /* 0x000fe400020004ff */
[----:B------:R-:W-:Y:S02]  /*27350*/  F2FP.F16.E5M2.UNPACK_B R18, R18 ;  /* 0x00000012ff12723e */ /* 0x000fe400020004ff */
[----:B------:R-:W-:-:S07]  /*27360*/  F2FP.F16.E5M2.UNPACK_B R19, R19 ;  /* 0x00000013ff13723e */ /* 0x000fce00020004ff */
[C---:B------:R-:W-:Y:S01]  /*27370*/  HMMA.16816.F32 R20, R16.reuse, R26, R20 ;  /* 0x0000001a1014723c */ /* 0x040fe20000001814 */
[----:B----4-:R-:W-:Y:S04]  /*27380*/  STL.64 [R1+0x1648], R6 ;  /* 0x0016480601007387 */ /* 0x010fe80000100a00 */
[----:B--2---:R0:W-:Y:S04]  /*27390*/  STL.64 [R1+0x1640], R4 ;  /* 0x0016400401007387 */ /* 0x0041e80000100a00 */
        /* <DEDUP_REMOVED lines=13> */
[----:B------:R-:W3:Y:S04]  /*27470*/  LDL.LU.64 R20, [R1+0x16a0] ;  /* 0x0016a00001147983 */ /* 0x000ee80000300a00 */
[----:B------:R-:W2:Y:S04]  /*27480*/  LDL.LU R26, [R1+0xbc4] ;  /* 0x000bc400011a7983 */ /* 0x000ea80000300800 */
[----:B------:R-:W2:Y:S01]  /*27490*/  LDL.LU R27, [R1+0xbe8] ;  /* 0x000be800011b7983 */ /* 0x000ea20000300800 */
[----:B----4-:R-:W-:-:S15]  /*274a0*/  HMMA.16816.F32 R12, R16, R22, R12 ;  /* 0x00000016100c723c */ /* 0x010fde000000180c */
[----:B------:R-:W-:-:S08]  /*274b0*/  NOP ;  /* 0x0000000000007918 */ /* 0x000fd00000000000 */
[----:B------:R-:W-:Y:S04]  /*274c0*/  STL.64 [R1+0x100], R12 ;  /* 0x0001000c01007387 */ /* 0x000fe80000100a00 */
[----:B------:R0:W-:Y:S04]  /*274d0*/  STL.64 [R1+0x108], R14 ;  /* 0x0001080e01007387 */ /* 0x0001e80000100a00 */
[----:B0-----:R-:W3:Y:S04]  /*274e0*/  LDL.LU.64 R14, [R1+0x1698] ;  /* 0x00169800010e7983 */ /* 0x001ee80000300a00 */
[----:B------:R-:W3:Y:S04]  /*274f0*/  LDL.LU.64 R12, [R1+0x1690] ;  /* 0x00169000010c7983 */ /* 0x000ee80000300a00 */
[----:B------:R-:W4:Y:S04]  /*27500*/  LDL.LU R22, [R1+0xbcc] ;  /* 0x000bcc0001167983 */ /* 0x000f280000300800 */
[----:B------:R-:W4:Y:S01]  /*27510*/  LDL.LU R23, [R1+0xbf0] ;  /* 0x000bf00001177983 */ /* 0x000f220000300800 */
[----:B---3--:R-:W-:-:S15]  /*27520*/  HMMA.16816.F32 R12, R16, R20, R12 ;  /* 0x00000014100c723c */ /* 0x008fde000000180c */
[----:B------:R-:W-:-:S08]  /*27530*/  NOP ;  /* 0x0000000000007918 */ /* 0x000fd00000000000 */
[----:B------:R-:W-:Y:S04]  /*27540*/  STL.64 [R1+0xe0], R12 ;  /* 0x0000e00c01007387 */ /* 0x000fe80000100a00 */
[----:B------:R0:W-:Y:S04]  /*27550*/  STL.64 [R1+0xe8], R14 ;  /* 0x0000e80e01007387 */ /* 0x0001e80000100a00 */
[----:B0-----:R-:W3:Y:S04]  /*27560*/  LDL.LU.64 R14, [R1+0x1688] ;  /* 0x00168800010e7983 */ /* 0x001ee80000300a00 */
[----:B------:R-:W2:Y:S04]  /*27570*/  LDL.LU.64 R12, [R1+0x1680] ;  /* 0x00168000010c7983 */ /* 0x000ea80000300a00 */
[----:B------:R-:W4:Y:S04]  /*27580*/  LDL.LU R20, [R1+0xbdc] ;  /* 0x000bdc0001147983 */ /* 0x000f280000300800 */
[----:B------:R-:W4:Y:S01]  /*27590*/  LDL.LU R21, [R1+0xbd4] ;  /* 0x000bd40001157983 */ /* 0x000f220000300800 */
[----:B---3--:R-:W-:-:S15]  /*275a0*/  HMMA.16816.F32 R8, R16, R14, R8 ;  /* 0x0000000e1008723c */ /* 0x008fde0000001808 */
[----:B------:R-:W-:-:S08]  /*275b0*/  NOP ;  /* 0x0000000000007918 */ /* 0x000fd00000000000 */
[----:B------:R-:W-:Y:S04]  /*275c0*/  STL.64 [R1+0xc0], R8 ;  /* 0x0000c00801007387 */ /* 0x000fe80000100a00 */
[----:B------:R0:W-:Y:S04]  /*275d0*/  STL.64 [R1+0xc8], R10 ;  /* 0x0000c80a01007387 */ /* 0x0001e80000100a00 */
[----:B0-----:R-:W2:Y:S04]  /*275e0*/  LDL.LU.64 R10, [R1+0x1678] ;  /* 0x00167800010a7983 */ /* 0x001ea80000300a00 */
[----:B------:R-:W2:Y:S04]  /*275f0*/  LDL.LU.64 R8, [R1+0x1670] ;  /* 0x0016700001087983 */ /* 0x000ea80000300a00 */
[----:B------:R-:W3:Y:S04]  /*27600*/  LDL.LU R14, [R1+0xbec] ;  /* 0x000bec00010e7983 */ /* 0x000ee80000300800 */
[----:B------:R-:W4:Y:S01]  /*27610*/  LDL.LU R15, [R1+0xbe4] ;  /* 0x000be400010f7983 */ /* 0x000f220000300800 */
[----:B--2---:R-:W-:-:S15]  /*27620*/  HMMA.16816.F32 R8, R16, R12, R8 ;  /* 0x0000000c1008723c */ /* 0x004fde0000001808 */
[----:B------:R-:W-:-:S08]  /*27630*/  NOP ;  /* 0x0000000000007918 */ /* 0x000fd00000000000 */
[----:B------:R-:W-:Y:S04]  /*27640*/  STL.64 [R1+0xa0], R8 ;  /* 0x0000a00801007387 */ /* 0x000fe80000100a00 */
[----:B------:R0:W-:Y:S04]  /*27650*/  STL.64 [R1+0xa8], R10 ;  /* 0x0000a80a01007387 */ /* 0x0001e80000100a00 */
[----:B0-----:R-:W2:Y:S04]  /*27660*/  LDL.LU.64 R10, [R1+0x1668] ;  /* 0x00166800010a7983 */ /* 0x001ea80000300a00 */
[----:B------:R-:W3:Y:S04]  /*27670*/  LDL.LU.64 R8, [R1+0x1660] ;  /* 0x0016600001087983 */ /* 0x000ee80000300a00 */
[----:B------:R-:W4:Y:S04]  /*27680*/  LDL.LU R12, [R1+0xbfc] ;  /* 0x000bfc00010c7983 */ /* 0x000f280000300800 */
[----:B------:R-:W4:Y:S01]  /*27690*/  LDL.LU R13, [R1+0xbf4] ;  /* 0x000bf400010d7983 */ /* 0x000f220000300800 */
[----:B--2---:R-:W-:-:S15]  /*276a0*/  HMMA.16816.F32 R4, R16, R10, R4 ;  /* 0x0000000a1004723c */ /* 0x004fde0000001804 */
[----:B------:R-:W-:-:S08]  /*276b0*/  NOP ;  /* 0x0000000000007918 */ /* 0x000fd00000000000 */
[----:B------:R-:W-:Y:S04]  /*276c0*/  STL.64 [R1+0x80], R4 ;  /* 0x0000800401007387 */ /* 0x000fe80000100a00 */
[----:B------:R0:W-:Y:S04]  /*276d0*/  STL.64 [R1+0x88], R6 ;  /* 0x0000880601007387 */ /* 0x0001e80000100a00 */
[----:B0-----:R-:W3:Y:S04]  /*276e0*/  LDL.LU.64 R6, [R1+0x1658] ;  /* 0x0016580001067983 */ /* 0x001ee80000300a00 */
[----:B------:R-:W3:Y:S04]  /*276f0*/  LDL.LU.64 R4, [R1+0x1650] ;  /* 0x0016500001047983 */ /* 0x000ee80000300a00 */
[----:B------:R-:W2:Y:S01]  /*27700*/  LDL R11, [R1+0x158c] ;  /* 0x00158c00010b7983 */ /* 0x000ea20000100800 */
[----:B---3--:R-:W-:-:S15]  /*27710*/  HMMA.16816.F32 R4, R16, R8, R4 ;  /* 0x000000081004723c */ /* 0x008fde0000001804 */
[----:B------:R-:W-:-:S08]  /*27720*/  NOP ;  /* 0x0000000000007918 */ /* 0x000fd00000000000 */
[----:B------:R-:W-:Y:S04]  /*27730*/  STL.64 [R1+0x70], R4 ;  /* 0x0000700401007387 */ /* 0x000fe80000100a00 */
[----:B------:R0:W-:Y:S04]  /*27740*/  STL.64 [R1+0x78], R6 ;  /* 0x0000780601007387 */ /* 0x0001e80000100a00 */
[----:B0-----:R-:W3:Y:S04]  /*27750*/  LDL.LU.64 R6, [R1+0x1648] ;  /* 0x0016480001067983 */ /* 0x001ee80000300a00 */
[----:B------:R-:W3:Y:S01]  /*27760*/  LDL.LU.64 R4, [R1+0x1640] ;  /* 0x0016400001047983 */ /* 0x000ee20000300a00 */
[----:B----4-:R-:W-:Y:S01]  /*27770*/  VIADD R12, R12, 0x1 ;  /* 0x000000010c0c7836 */ /* 0x010fe20000000000 */
[----:B------:R-:W-:-:S02]  /*27780*/  IADD3 R13, P4, R13, UR30, RZ ;  /* 0x0000001e0d0d7c10 */ /* 0x000fc4000ff9e0ff */
[----:B------:R-:W-:Y:S02]  /*27790*/  IADD3 R14, P5, R14, UR30, RZ ;  /* 0x0000001e0e0e7c10 */ /* 0x000fe4000ffbe0ff */
[----:B------:R-:W-:Y:S01]  /*277a0*/  IADD3 R15, P6, R15, UR30, RZ ;  /* 0x0000001e0f0f7c10 */ /* 0x000fe2000ffde0ff */
[----:B---3--:R-:W-:Y:S01]  /*277b0*/  HMMA.16816.F32 R16, R16, R2, R4 ;  /* 0x000000021010723c */ /* 0x008fe20000001804 */
[----:B------:R-:W3:Y:S04]  /*277c0*/  LDL.LU.64 R6, [R1+0x1638] ;  /* 0x0016380001067983 */ /* 0x000ee80000300a00 */
[----:B------:R-:W4:Y:S04]  /*277d0*/  LDL.LU.64 R4, [R1+0x1630] ;  /* 0x0016300001047983 */ /* 0x000f280000300a00 */
[----:B------:R-:W-:Y:S01]  /*277e0*/  STL [R1+0xbfc], R12 ;  /* 0x000bfc0c01007387 */ /* 0x000fe20000100800 */
[----:B------:R-:W-:-:S02]  /*277f0*/  IADD3 R20, P1, R20, UR30, RZ ;  /* 0x0000001e14147c10 */ /* 0x000fc4000ff3e0ff */
[----:B------:R-:W-:Y:S02]  /*27800*/  IADD3 R21, P2, R21, UR30, RZ ;  /* 0x0000001e15157c10 */ /* 0x000fe4000ff5e0ff */
[----:B------:R-:W-:Y:S02]  /*27810*/  IADD3 R22, P3, R22, UR30, RZ ;  /* 0x0000001e16167c10 */ /* 0x000fe4000ff7e0ff */
[----:B------:R-:W-:Y:S02]  /*27820*/  IADD3.X R23, R23, UR32, RZ, P4, !PT ;  /* 0x0000002017177c10 */ /* 0x000fe4000a7fe4ff */
[----:B------:R-:W-:Y:S02]  /*27830*/  IADD3 R26, P4, R26, UR30, RZ ;  /* 0x0000001e1a1a7c10 */ /* 0x000fe4000ff9e0ff */
[----:B------:R-:W-:Y:S02]  /*27840*/  IADD3.X R27, R27, UR32, RZ, P5, !PT ;  /* 0x000000201b1b7c10 */ /* 0x000fe4000affe4ff */
[----:B------:R-:W-:Y:S01]  /*27850*/  IADD3.X R25, R25, UR32, RZ, P2, !PT ;  /* 0x0000002019197c10 */ /* 0x000fe200097fe4ff */
[----:B------:R0:W-:Y:S04]  /*27860*/  STL.64 [R1+0x60], R16 ;  /* 0x0000601001007387 */ /* 0x0001e80000100a00 */
[----:B------:R-:W-:Y:S04]  /*27870*/  STL.64 [R1+0x68], R18 ;  /* 0x0000681201007387 */ /* 0x000fe80000100a00 */
        /* <DEDUP_REMOVED lines=8> */
[----:B------:R-:W-:Y:S01]  /*27900*/  STL [R1+0xbe8], R27 ;  /* 0x000be81b01007387 */ /* 0x000fe20000100800 */
[----:B----4-:R-:W-:-:S02]  /*27910*/  IADD3 R4, P5, R4, UR30, RZ ;  /* 0x0000001e04047c10 */ /* 0x010fc4000ffbe0ff */
[----:B------:R-:W-:Y:S02]  /*27920*/  IADD3.X R5, R5, UR32, RZ, P6, !PT ;  /* 0x0000002005057c10 */ /* 0x000fe4000b7fe4ff */
[----:B---3--:R-:W-:Y:S02]  /*27930*/  IADD3 R6, P6, R6, UR30, RZ ;  /* 0x0000001e06067c10 */ /* 0x008fe4000ffde0ff */
[----:B------:R-:W-:Y:S02]  /*27940*/  IADD3.X R7, R7, UR32, RZ, P1, !PT ;  /* 0x0000002007077c10 */ /* 0x000fe40008ffe4ff */
[----:B------:R-:W-:Y:S01]  /*27950*/  IADD3 R24, P1, R24, UR30, RZ ;  /* 0x0000001e18187c10 */ /* 0x000fe2000ff3e0ff */
[----:B------:R-:W-:Y:S04]  /*27960*/  STL [R1+0xbbc], R4 ;  /* 0x000bbc0401007387 */ /* 0x000fe80000100800 */
[----:B------:R-:W-:Y:S04]  /*27970*/  STL [R1+0xbe0], R5 ;  /* 0x000be00501007387 */ /* 0x000fe80000100800 */
[----:B------:R-:W-:Y:S04]  /*27980*/  STL [R1+0x13ec], R6 ;  /* 0x0013ec0601007387 */ /* 0x000fe80000100800 */
[----:B------:R-:W-:Y:S04]  /*27990*/  STL [R1+0xbd8], R7 ;  /* 0x000bd80701007387 */ /* 0x000fe80000100800 */
[----:B------:R-:W-:Y:S04]  /*279a0*/  STL [R1+0x13e0], R24 ;  /* 0x0013e01801007387 */ /* 0x000fe80000100800 */
[----:B------:R-:W-:Y:S04]  /*279b0*/  STL [R1+0xbd0], R25 ;  /* 0x000bd01901007387 */ /* 0x000fe80000100800 */
[----:B0-----:R-:W3:Y:S01]  /*279c0*/  LDL.LU R16, [R1+0xbb8] ;  /* 0x000bb80001107983 */ /* 0x001ee20000300800 */
[----:B------:R-:W-:-:S02]  /*279d0*/  IADD3 R28, P2, R28, UR30, RZ ;  /* 0x0000001e1c1c7c10 */ /* 0x000fc4000ff5e0ff */
[----:B------:R-:W-:-:S03]  /*279e0*/  IADD3.X R29, R29, UR32, RZ, P3, !PT ;  /* 0x000000201d1d7c10 */ /* 0x000fc60009ffe4ff */
[----:B------:R-:W-:Y:S04]  /*279f0*/  STL [R1+0x13d8], R28 ;  /* 0x0013d81c01007387 */ /* 0x000fe80000100800 */
[----:B---3--:R0:W-:Y:S04]  /*27a00*/  STL [R1+0x1628], R16 ;  /* 0x0016281001007387 */ /* 0x0081e80000100800 */
[----:B------:R-:W-:Y:S04]  /*27a10*/  STL [R1+0xbc8], R29 ;  /* 0x000bc81d01007387 */ /* 0x000fe80000100800 */
[----:B0-----:R-:W3:Y:S01]  /*27a20*/  LDL.LU R16, [R1+0x13c4] ;  /* 0x0013c40001107983 */ /* 0x001ee20000300800 */
[----:B------:R-:W-:-:S05]  /*27a30*/  IADD3 R0, P3, R0, UR30, RZ ;  /* 0x0000001e00007c10 */ /* 0x000fca000ff7e0ff */
[----:B------:R-:W-:Y:S01]  /*27a40*/  STL [R1+0x13cc], R0 ;  /* 0x0013cc0001007387 */ /* 0x000fe20000100800 */
[----:B--2---:R-:W-:-:S03]  /*27a50*/  ISETP.NE.U32.AND P0, PT, R12, R11, PT ;  /* 0x0000000b0c00720c */ /* 0x004fc60003f05070 */
[----:B---3--:R0:W-:Y:S04]  /*27a60*/  STL [R1+0x162c], R16 ;  /* 0x00162c1001007387 */ /* 0x0081e80000100800 */
[----:B0-----:R-:W2:Y:S04]  /*27a70*/  LDL.LU R16, [R1+0xbc0] ;  /* 0x000bc00001107983 */ /* 0x001ea80000300800 */
[----:B------:R-:W3:Y:S04]  /*27a80*/  LDL.LU R17, [R1+0x13bc] ;  /* 0x0013bc0001117983 */ /* 0x000ee80000300800 */
[----:B------:R-:W4:Y:S04]  /*27a90*/  LDL.LU R18, [R1+0x13e8] ;  /* 0x0013e80001127983 */ /* 0x000f280000300800 */
        /* <DEDUP_REMOVED lines=25> */
[----:B------:R-:W3:Y:S01]  /*27c30*/  LDL.LU R0, [R1+0x1378] ;  /* 0x0013780001007983 */ /* 0x000ee20000300800 */
[----:B--2---:R-:W-:-:S05]  /*27c40*/  IADD3.X R16, R16, UR32, RZ, P4, !PT ;  /* 0x0000002010107c10 */ /* 0x004fca000a7fe4ff */
[----:B------:R0:W-:Y:S04]  /*27c50*/  STL [R1+0xbc0], R16 ;  /* 0x000bc01001007387 */ /* 0x0001e80000100800 */
[----:B0-----:R-:W2:Y:S02]  /*27c60*/  LDL.LU R16, [R1+0x162c] ;  /* 0x00162c0001107983 */ /* 0x001ea40000300800 */
[----:B--2---:R-:W-:-:S05]  /*27c70*/  IADD3 R16, P4, R16, UR30, RZ ;  /* 0x0000001e10107c10 */ /* 0x004fca000ff9e0ff */
[----:B------:R0:W-:Y:S04]  /*27c80*/  STL [R1+0x13c4], R16 ;  /* 0x0013c41001007387 */ /* 0x0001e80000100800 */
[----:B0-----:R-:W2:Y:S01]  /*27c90*/  LDL.LU R16, [R1+0x1628] ;  /* 0x0016280001107983 */ /* 0x001ea20000300800 */
[----:B----4-:R-:W-:Y:S02]  /*27ca0*/  IADD3.X R18, R18, UR32, RZ, P6, !PT ;  /* 0x0000002012127c10 */ /* 0x010fe4000b7fe4ff */
[----:B---3--:R-:W-:Y:S02]  /*27cb0*/  IADD3 R19, P6, R19, UR30, RZ ;  /* 0x0000001e13137c10 */ /* 0x008fe4000ffde0ff */
[----:B------:R-:W-:Y:S02]  /*27cc0*/  IADD3.X R2, R2, UR32, RZ, P1, !PT ;  /* 0x0000002002027c10 */ /* 0x000fe40008ffe4ff */
[----:B------:R-:W-:-:S02]  /*27cd0*/  IADD3 R3, P1, R3, UR30, RZ ;  /* 0x0000001e03037c10 */ /* 0x000fc4000ff3e0ff */
[----:B------:R-:W-:Y:S02]  /*27ce0*/  IADD3.X R8, R8, UR32, RZ, P2, !PT ;  /* 0x0000002008087c10 */ /* 0x000fe400097fe4ff */
[----:B------:R-:W-:Y:S02]  /*27cf0*/  IADD3 R9, P2, R9, UR30, RZ ;  /* 0x0000001e09097c10 */ /* 0x000fe4000ff5e0ff */
[----:B------:R-:W-:Y:S02]  /*27d00*/  IADD3.X R10, R10, UR32, RZ, P3, !PT ;  /* 0x000000200a0a7c10 */ /* 0x000fe40009ffe4ff */
[----:B------:R-:W-:Y:S02]  /*27d10*/  IADD3 R11, P3, R11, UR30, RZ ;  /* 0x0000001e0b0b7c10 */ /* 0x000fe4000ff7e0ff */
        /* <DEDUP_REMOVED lines=12> */
[----:B--2---:R-:W-:Y:S02]  /*27de0*/  IADD3.X R16, R16, UR32, RZ, P5, !PT ;  /* 0x0000002010107c10 */ /* 0x004fe4000affe4ff */
[----:B------:R-:W-:-:S03]  /*27df0*/  IADD3 R17, P5, R17, UR30, RZ ;  /* 0x0000001e11117c10 */ /* 0x000fc6000ffbe0ff */
[----:B------:R0:W-:Y:S04]  /*27e00*/  STL [R1+0xbb8], R16 ;  /* 0x000bb81001007387 */ /* 0x0001e80000100800 */
[----:B------:R-:W-:Y:S04]  /*27e10*/  STL [R1+0x13bc], R17 ;  /* 0x0013bc1101007387 */ /* 0x000fe80000100800 */
[----:B------:R-:W-:Y:S04]  /*27e20*/  STL [R1+0x13e8], R18 ;  /* 0x0013e81201007387 */ /* 0x000fe80000100800 */
[----:B------:R-:W-:Y:S04]  /*27e30*/  STL [R1+0x13b4], R19 ;  /* 0x0013b41301007387 */ /* 0x000fe80000100800 */
[----:B------:R-:W-:Y:S04]  /*27e40*/  STL [R1+0x13dc], R2 ;  /* 0x0013dc0201007387 */ /* 0x000fe80000100800 */
[----:B------:R-:W-:Y:S04]  /*27e50*/  STL [R1+0x13ac], R3 ;  /* 0x0013ac0301007387 */ /* 0x000fe80000100800 */
[----:B------:R-:W-:Y:S04]  /*27e60*/  STL [R1+0x13d4], R8 ;  /* 0x0013d40801007387 */ /* 0x000fe80000100800 */
[----:B------:R-:W-:Y:S01]  /*27e70*/  STL [R1+0x13a4], R9 ;  /* 0x0013a40901007387 */ /* 0x000fe20000100800 */
[----:B------:R-:W-:-:S03]  /*27e80*/  IADD3.X R14, R14, UR32, RZ, P5, !PT ;  /* 0x000000200e0e7c10 */ /* 0x000fc6000affe4ff */
[----:B------:R-:W-:Y:S01]  /*27e90*/  STL [R1+0x13c8], R10 ;  /* 0x0013c80a01007387 */ /* 0x000fe20000100800 */
[----:B------:R-:W-:-:S03]  /*27ea0*/  IADD3 R15, P5, R15, UR30, RZ ;  /* 0x0000001e0f0f7c10 */ /* 0x000fc6000ffbe0ff */
        /* <DEDUP_REMOVED lines=19> */
[----:B0-----:R-:W2:Y:S01]  /*27fe0*/  LDL.LU R16, [R1+0x1344] ;  /* 0x0013440001107983 */ /* 0x001ea20000300800 */
[----:B------:R-:W-:-:S02]  /*27ff0*/  IADD3.X R28, R28, UR32, RZ, P6, !PT ;  /* 0x000000201c1c7c10 */ /* 0x000fc4000b7fe4ff */
[----:B------:R-:W-:-:S03]  /*28000*/  IADD3 R29, P6, R29, UR30, RZ ;  /* 0x0000001e1d1d7c10 */ /* 0x000fc6000ffde0ff */
[----:B------:R-:W-:Y:S04]  /*28010*/  STL [R1+0x1380], R28 ;  /* 0x0013801c01007387 */ /* 0x000fe80000100800 */
[----:B--2---:R0:W-:Y:S04]  /*28020*/  STL [R1+0x1620], R16 ;  /* 0x0016201001007387 */ /* 0x0041e80000100800 */
[----:B------:R-:W-:Y:S04]  /*28030*/  STL [R1+0x1354], R29 ;  /* 0x0013541d01007387 */ /* 0x000fe80000100800 */
[----:B0-----:R-:W2:Y:S01]  /*28040*/  LDL.LU R16, [R1+0x1370] ;  /* 0x0013700001107983 */ /* 0x001ea20000300800 */
[----:B------:R-:W-:-:S05]  /*28050*/  IADD3.X R0, R0, UR32, RZ, P1, !PT ;  /* 0x0000002000007c10 */ /* 0x000fca0008ffe4ff */
[----:B------:R-:W-:Y:S04]  /*28060*/  STL [R1+0x1378], R0 ;  /* 0x0013780001007387 */ /* 0x000fe80000100800 */
[----:B--2---:R0:W-:Y:S04]  /*28070*/  STL [R1+0x1624], R16 ;  /* 0x0016241001007387 */ /* 0x0041e80000100800 */
[----:B0-----:R-:W2:Y:S04]  /*28080*/  LDL.LU R16, [R1+0x134c] ;  /* 0x00134c0001107983 */ /* 0x001ea80000300800 */
        /* <DEDUP_REMOVED lines=28> */
[----:B--2---:R-:W-:-:S05]  /*28250*/  IADD3 R16, P1, R16, UR30, RZ ;  /* 0x0000001e10107c10 */ /* 0x004fca000ff3e0ff */
[----:B------:R0:W-:Y:S04]  /*28260*/  STL [R1+0x134c], R16 ;  /* 0x00134c1001007387 */ /* 0x0001e80000100800 */
[----:B0-----:R-:W2:Y:S02]  /*28270*/  LDL.LU R16, [R1+0x1624] ;  /* 0x0016240001107983 */ /* 0x001ea40000300800 */
[----:B--2---:R-:W-:-:S05]  /*28280*/  IADD3.X R16, R16, UR32, RZ, P2, !PT ;  /* 0x0000002010107c10 */ /* 0x004fca00097fe4ff */
[----:B------:R0:W-:Y:S04]  /*28290*/  STL [R1+0x1370], R16 ;  /* 0x0013701001007387 */ /* 0x0001e80000100800 */
[----:B0-----:R-:W2:Y:S01]  /*282a0*/  LDL.LU R16, [R1+0x1620] ;  /* 0x0016200001107983 */ /* 0x001ea20000300800 */
[----:B---3--:R-:W-:Y:S02]  /*282b0*/  IADD3.X R17, R17, UR32, RZ, P3, !PT ;  /* 0x0000002011117c10 */ /* 0x008fe40009ffe4ff */
[----:B----4-:R-:W-:Y:S02]  /*282c0*/  IADD3 R18, P3, R18, UR30, RZ ;  /* 0x0000001e12127c10 */ /* 0x010fe4000ff7e0ff */
        /* <DEDUP_REMOVED lines=19> */
[----:B--2---:R-:W-:-:S05]  /*28400*/  IADD3 R16, P2, R16, UR30, RZ ;  /* 0x0000001e10107c10 */ /* 0x004fca000ff5e0ff */
[----:B------:R0:W-:Y:S04]  /*28410*/  STL [R1+0x1344], R16 ;  /* 0x0013441001007387 */ /* 0x0001e80000100800 */
        /* <DEDUP_REMOVED lines=29> */
[----:B0-----:R-:W2:Y:S01]  /*285f0*/  LDL.LU R16, [R1+0x12f0] ;  /* 0x0012f00001107983 */ /* 0x001ea20000300800 */
[----:B------:R-:W-:-:S02]  /*28600*/  IADD3 R28, P3, R28, UR30, RZ ;  /* 0x0000001e1c1c7c10 */ /* 0x000fc4000ff7e0ff */
[----:B------:R-:W-:-:S03]  /*28610*/  IADD3.X R29, R29, UR32, RZ, P4, !PT ;  /* 0x000000201d1d7c10 */ /* 0x000fc6000a7fe4ff */
[----:B------:R-:W-:Y:S04]  /*28620*/  STL [R1+0x12dc], R28 ;  /* 0x0012dc1c01007387 */ /* 0x000fe80000100800 */
[----:B--2---:R0:W-:Y:S04]  /*28630*/  STL [R1+0x1618], R16 ;  /* 0x0016181001007387 */ /* 0x0041e80000100800 */
[----:B------:R-:W-:Y:S04]  /*28640*/  STL [R1+0x1300], R29 ;  /* 0x0013001d01007387 */ /* 0x000fe80000100800 */
[----:B0-----:R-:W2:Y:S01]  /*28650*/  LDL.LU R16, [R1+0x12cc] ;  /* 0x0012cc0001107983 */ /* 0x001ea20000300800 */
[----:B------:R-:W-:-:S05]  /*28660*/  IADD3 R0, P4, R0, UR30, RZ ;  /* 0x0000001e00007c10 */ /* 0x000fca000ff9e0ff */
[----:B------:R-:W-:Y:S04]  /*28670*/  STL [R1+0x12d4], R0 ;  /* 0x0012d40001007387 */ /* 0x000fe80000100800 */
[----:B--2---:R0:W-:Y:S04]  /*28680*/  STL [R1+0x161c], R16 ;  /* 0x00161c1001007387 */ /* 0x0041e80000100800 */
        /* <DEDUP_REMOVED lines=1414> */
[----:B--2---:R-:W-:-:S02]  /*2def0*/  IADD3.X R16, R16, UR32, RZ, P1, !PT ;  /* 0x0000002010107c10 */ /* 0x004fc40008ffe4ff */
        /* <DEDUP_REMOVED lines=31> */
[----:B------:R0:W-:Y:S04]  /*2e0f0*/  STL [R1+0x1430], R28 ;  /* 0x0014301c01007387 */ /* 0x0001e80000100800 */
[----:B0-----:R-:W2:Y:S01]  /*2e100*/  LDL.LU R28, [R1+0x14b0] ;  /* 0x0014b000011c7983 */ /* 0x001ea20000300800 */
[----:B------:R-:W-:-:S02]  /*2e110*/  IADD3 R29, P2, R29, UR5, RZ ;  /* 0x000000051d1d7c10 */ /* 0x000fc4000ff5e0ff */
[----:B------:R-:W-:Y:S01]  /*2e120*/  IADD3.X R0, R0, UR48, RZ, P3, !PT ;  /* 0x0000003000007c10 */ /* 0x000fe20009ffe4ff */
[----:B--2---:R0:W-:Y:S04]  /*2e130*/  STL [R1+0x15a0], R28 ;  /* 0x0015a01c01007387 */ /* 0x0041e80000100800 */
[----:B------:R-:W-:Y:S04]  /*2e140*/  STL [R1+0x14a0], R29 ;  /* 0x0014a01d01007387 */ /* 0x000fe80000100800 */
[----:B0-----:R-:W2:Y:S04]  /*2e150*/  LDL.LU R28, [R1+0x1440] ;  /* 0x00144000011c7983 */ /* 0x001ea80000300800 */
        /* <DEDUP_REMOVED lines=58> */
[----:B------:R-:W-:-:S02]  /*2e500*/  IADD3.X R6, R6, UR48, RZ, P6, !PT ;  /* 0x0000003006067c10 */ /* 0x000fc4000b7fe4ff */
[----:B------:R-:W-:Y:S02]  /*2e510*/  IADD3.X R7, R7, UR48, RZ, P1, !PT ;  /* 0x0000003007077c10 */ /* 0x000fe40008ffe4ff */
[----:B------:R-:W-:Y:S02]  /*2e520*/  IADD3.X R25, R25, UR48, RZ, P3, !PT ;  /* 0x0000003019197c10 */ /* 0x000fe40009ffe4ff */
[----:B------:R-:W-:Y:S02]  /*2e530*/  IADD3.X R24, R24, UR48, RZ, P2, !PT ;  /* 0x0000003018187c10 */ /* 0x000fe400097fe4ff */
[----:B--2---:R-:W-:-:S05]  /*2e540*/  IADD3 R28, P4, R28, UR5, RZ ;  /* 0x000000051c1c7c10 */ /* 0x004fca000ff9e0ff */
[----:B------:R0:W-:Y:S01]  /*2e550*/  STL [R1+0x14b0], R28 ;  /* 0x0014b01c01007387 */ /* 0x0001e20000100800 */
[----:B------:R-:W-:-:S03]  /*2e560*/  IADD3.X R10, R10, UR48, RZ, P4, !PT ;  /* 0x000000300a0a7c10 */ /* 0x000fc6000a7fe4ff */
[----:B0-----:R1:W5:Y:S04]  /*2e570*/  LDL.LU R28, [R1+0x159c] ;  /* 0x00159c00011c7983 */ /* 0x0013680000300800 */
[----:B------:R0:W-:Y:S01]  /*2e580*/  STL [R1+0x1448], R29 ;  /* 0x0014481d01007387 */ /* 0x0001e20000100800 */
[----:B------:R-:W-:-:S03]  /*2e590*/  IADD3 R11, P4, R11, UR5, RZ ;  /* 0x000000050b0b7c10 */ /* 0x000fc6000ff9e0ff */
[----:B0-----:R1:W5:Y:S04]  /*2e5a0*/  LDL.LU R29, [R1+0x1598] ;  /* 0x00159800011d7983 */ /* 0x0013680000300800 */
[----:B------:R0:W-:Y:S04]  /*2e5b0*/  STL [R1+0x14b8], R0 ;  /* 0x0014b80001007387 */ /* 0x0001e80000100800 */
[----:B0-----:R1:W5:Y:S04]  /*2e5c0*/  LDL.LU R0, [R1+0x1594] ;  /* 0x0015940001007983 */ /* 0x0013680000300800 */
[----:B------:R1:W-:Y:S04]  /*2e5d0*/  STL [R1+0x1450], R16 ;  /* 0x0014501001007387 */ /* 0x0003e80000100800 */
        /* <DEDUP_REMOVED lines=14> */
[----:B------:R1:W-:Y:S01]  /*2e6c0*/  STL [R1+0x14e0], R21 ;  /* 0x0014e01501007387 */ /* 0x0003e20000100800 */
[----:B------:R-:W-:-:S03]  /*2e6d0*/  IADD3.X R4, R4, UR48, RZ, P4, !PT ;  /* 0x0000003004047c10 */ /* 0x000fc6000a7fe4ff */
        /* <DEDUP_REMOVED lines=10> */
[----:B------:R-:W-:Y:S05]  /*2e780*/  @P0 BRA `(.L_x_2) ;  /* 0xfffffdd400d80947 */ /* 0x000fea000383ffff */
.L_x_1:
[----:B-----5:R-:W3:Y:S01]  /*2e790*/  LDL.LU R29, [R1+0x90] ;  /* 0x00009000011d7983 */ /* 0x020ee20000300800 */
[----:B------:R-:W-:Y:S01]  /*2e7a0*/  ULDC UR5, c[0x0][0x22c] ;  /* 0x00008b0000057ab9 */ /* 0x000fe20000000800 */
[----:B------:R-:W-:Y:S01]  /*2e7b0*/  ULDC.64 UR6, c[0x0][0x228] ;  /* 0x00008a0000067ab9 */ /* 0x000fe20000000a00 */
[----:B------:R-:W-:Y:S01]  /*2e7c0*/  ULDC.64 UR28, c[0x0][0x228] ;  /* 0x00008a00001c7ab9 */ /* 0x000fe20000000a00 */
[----:B0-----:R-:W3:Y:S01]  /*2e7d0*/  LDL.LU R28, [R1+0x94] ;  /* 0x00009400011c7983 */ /* 0x001ee20000300800 */
[----:B------:R-:W-:Y:S01]  /*2e7e0*/  ULDC.64 UR24, c[0x0][0x228] ;  /* 0x00008a0000187ab9 */ /* 0x000fe20000000a00 */
[----:B------:R-:W-:Y:S01]  /*2e7f0*/  ULDC.64 UR22, c[0x0][0x228] ;  /* 0x00008a0000167ab9 */ /* 0x000fe20000000a00 */
[----:B------:R-:W-:Y:S01]  /*2e800*/  ULDC.64 UR14, c[0x0][0x228] ;  /* 0x00008a00000e7ab9 */ /* 0x000fe20000000a00 */
[----:B-1----:R-:W4:Y:S01]  /*2e810*/  LDL.LU R27, [R1+0x98] ;  /* 0x00009800011b7983 */ /* 0x002f220000300800 */
[----:B------:R-:W-:Y:S01]  /*2e820*/  ULDC.64 UR16, c[0x0][0x228] ;  /* 0x00008a0000107ab9 */ /* 0x000fe20000000a00 */
[----:B------:R-:W-:Y:S01]  /*2e830*/  ULDC.64 UR12, c[0x0][0x228] ;  /* 0x00008a00000c7ab9 */ /* 0x000fe20000000a00 */
[----:B------:R-:W-:Y:S01]  /*2e840*/  ULDC UR8, c[0x0][0x22c] ;  /* 0x00008b0000087ab9 */ /* 0x000fe20000000800 */
[----:B------:R-:W4:Y:S01]  /*2e850*/  LDL.LU R26, [R1+0x9c] ;  /* 0x00009c00011a7983 */ /* 0x000f220000300800 */
[----:B------:R-:W-:Y:S01]  /*2e860*/  ULDC.64 UR10, c[0x0][0x228] ;  /* 0x00008a00000a7ab9 */ /* 0x000fe20000000a00 */
[----:B------:R-:W-:Y:S01]  /*2e870*/  ULDC.64 UR18, c[0x0][0x228] ;  /* 0x00008a0000127ab9 */ /* 0x000fe20000000a00 */
[----:B------:R-:W-:Y:S01]  /*2e880*/  ULDC.64 UR26, c[0x0][0x228] ;  /* 0x00008a00001a7ab9 */ /* 0x000fe20000000a00 */
[----:B------:R-:W2:Y:S01]  /*2e890*/  LDL.LU R25, [R1+0xb0] ;  /* 0x0000b00001197983 */ /* 0x000ea20000300800 */
[----:B------:R-:W-:Y:S01]  /*2e8a0*/  ULDC UR33, c[0x0][0x248] ;  /* 0x0000920000217ab9 */ /* 0x000fe20000000800 */
[----:B------:R-:W-:Y:S01]  /*2e8b0*/  ULDC UR36, c[0x0][0x248] ;  /* 0x0000920000247ab9 */ /* 0x000fe20000000800 */
[----:B------:R-:W-:Y:S01]  /*2e8c0*/  ULDC UR39, c[0x0][0x248] ;  /* 0x0000920000277ab9 */ /* 0x000fe20000000800 */
        /* <DEDUP_REMOVED lines=38> */
[----:B------:R-:W-:-:S02]  /*2eb30*/  ULDC UR60, c[0x0][0x248] ;  /* 0x00009200003c7ab9 */ /* 0x000fc40000000800 */
        /* <DEDUP_REMOVED lines=13> */
[----:B---3--:R-:W-:-:S05]  /*2ec10*/  F2FP.SATFINITE.E5M2.F32.PACK_AB_MERGE_C R28, R28, R29, RZ ;  /* 0x0000001d1c1c723e */ /* 0x008fca00048060ff */
[----:B------:R-:W-:Y:S01]  /*2ec20*/  STL [R1+0x864], R28 ;  /* 0x0008641c01007387 */ /* 0x000fe20000100800 */
[----:B----4-:R-:W-:-:S05]  /*2ec30*/  F2FP.SATFINITE.E5M2.F32.PACK_AB_MERGE_C R26, R26, R27, RZ ;  /* 0x0000001b1a1a723e */ /* 0x010fca00048060ff */
[----:B------:R-:W-:Y:S01]  /*2ec40*/  STL [R1+0x860], R26 ;  /* 0x0008601a01007387 */ /* 0x000fe20000100800 */
[----:B--2---:R-:W-:-:S05]  /*2ec50*/  F2FP.SATFINITE.E5M2.F32.PACK_AB_MERGE_C R0, R24, R25, RZ ;  /* 0x000000191800723e */ /* 0x004fca00048060ff */
[----:B------:R0:W-:Y:S01]  /*2ec60*/  STL [R1+0x874], R0 ;  /* 0x0008740001007387 */ /* 0x0001e20000100800 */
[----:B------:R-:W-:-:S05]  /*2ec70*/  F2FP.SATFINITE.E5M2.F32.PACK_AB_MERGE_C R22, R22, R23, RZ ;  /* 0x000000171616723e */ /* 0x000fca00048060ff */
[----:B------:R-:W-:Y:S01]  /*2ec80*/  STL [R1+0x870], R22 ;  /* 0x0008701601007387 */ /* 0x000fe20000100800 */
[----:B------:R-:W-:-:S05]  /*2ec90*/  F2FP.SATFINITE.E5M2.F32.PACK_AB_MERGE_C R20, R20, R21, RZ ;  /* 0x000000151414723e */ /* 0x000fca00048060ff */
[----:B------:R-:W-:Y:S01]  /*2eca0*/  STL [R1+0x884], R20 ;  /* 0x0008841401007387 */ /* 0x000fe20000100800 */
[----:B0-----:R-:W-:-:S05]  /*2ecb0*/  F2FP.SATFINITE.E5M2.F32.PACK_AB_MERGE_C R0, R18, R19, RZ ;  /* 0x000000131200723e */ /* 0x001fca00048060ff */
        /* <DEDUP_REMOVED lines=13> */
[----:B------:R-:W-:-:S03]  /*2ed90*/  F2FP.SATFINITE.E5M2.F32.PACK_AB_MERGE_C R4, R4, R5, RZ ;  /* 0x000000050404723e */ /* 0x000fc600048060ff */
[----:B0-----:R-:W2:Y:S01]  /*2eda0*/  LDL.LU R0, [R1+0x614] ;  /* 0x0006140001007983 */ /* 0x001ea20000300800 */
[----:B------:R-:W-:-:S03]  /*2edb0*/  F2FP.SATFINITE.E5M2.F32.PACK_AB_MERGE_C R2, R2, R3, RZ ;  /* 0x000000030202723e */ /* 0x000fc600048060ff */
[----:B------:R-:W-:Y:S01]  /*2edc0*/  STL [R1+0x844], R4 ;  /* 0x0008440401007387 */ /* 0x000fe20000100800 */
[----:B------:R-:W-:Y:S06]  /*2edd0*/  BAR.SYNC.DEFER_BLOCKING 0x0 ;  /* 0x0000000000007b1d */ /* 0x000fec0000010000 */
[----:B--2---:R0:W-:Y:S04]  /*2ede0*/  STL [R1+0x1da4], R0 ;  /* 0x001da40001007387 */ /* 0x0041e80000100800 */
[----:B------:R-:W-:Y:S04]  /*2edf0*/  STL [R1+0x840], R2 ;  /* 0x0008400201007387 */ /* 0x000fe80000100800 */
[----:B0-----:R-:W2:Y:S04]  /*2ee00*/  LDL.LU R0, [R1+0x82c] ;  /* 0x00082c0001007983 */ /* 0x001ea80000300800 */
[----:B--2---:R0:W-:Y:S04]  /*2ee10*/  STL [R1+0x1dac], R0 ;  /* 0x001dac0001007387 */ /* 0x0041e80000100800 */
        /* <DEDUP_REMOVED lines=29> */
[----:B------:R-:W3:Y:S04]  /*2eff0*/  LDL.LU R29, [R1+0x618] ;  /* 0x00061800011d7983 */ /* 0x000ee80000300800 */
[----:B---3--:R0:W-:Y:S04]  /*2f000*/  STL [R1+0x1da0], R29 ;  /* 0x001da01d01007387 */ /* 0x0081e80000100800 */
[----:B0-----:R-:W3:Y:S04]  /*2f010*/  LDL.LU R29, [R1+0x610] ;  /* 0x00061000011d7983 */ /* 0x001ee80000300800 */
        /* <DEDUP_REMOVED lines=31> */
[----:B0-----:R-:W2:Y:S04]  /*2f210*/  LDL.LU R29, [R1+0x670] ;  /* 0x00067000011d7983 */ /* 0x001ea80000300800 */
[----:B------:R-:W3:Y:S04]  /*2f220*/  LDL.LU R28, [R1+0x61c] ;  /* 0x00061c00011c7983 */ /* 0x000ee80000300800 */
[----:B------:R-:W4:Y:S04]  /*2f230*/  LDL.LU R27, [R1+0x600] ;  /* 0x00060000011b7983 */ /* 0x000f280000300800 */
        /* <DEDUP_REMOVED lines=25> */
[----:B--2---:R-:W-:-:S03]  /*2f3d0*/  F2FP.SATFINITE.E5M2.F32.PACK_AB_MERGE_C R0, R0, R29, RZ ;  /* 0x0000001d0000723e */ /* 0x004fc600048060ff */
[----:B------:R-:W2:Y:S04]  /*2f3e0*/  LDL.LU R29, [R1+0x1e20] ;  /* 0x001e2000011d7983 */ /* 0x000ea80000300800 */
[----:B------:R0:W-:Y:S04]  /*2f3f0*/  STL [R1+0x674], R0 ;  /* 0x0006740001007387 */ /* 0x0001e80000100800 */
[----:B0-----:R-:W2:Y:S02]  /*2f400*/  LDL.LU R0, [R1+0x1e1c] ;  /* 0x001e1c0001007983 */ /* 0x001ea40000300800 */
[----:B--2---:R-:W-:-:S02]  /*2f410*/  F2FP.SATFINITE.E5M2.F32.PACK_AB_MERGE_C R0, R0, R29, RZ ;  /* 0x0000001d0000723e */ /* 0x004fc400048060ff */
        /* <DEDUP_REMOVED lines=60> */
[----:B------:R-:W2:Y:S01]  /*2f7e0*/  LDL.LU R29, [R1+0x1da0] ;  /* 0x001da000011d7983 */ /* 0x000ea20000300800 */
[----:B----4-:R-:W-:-:S03]  /*2f7f0*/  F2FP.SATFINITE.E5M2.F32.PACK_AB_MERGE_C R26, R26, R27, RZ ;  /* 0x0000001b1a1a723e */ /* 0x010fc600048060ff */
[----:B------:R0:W-:Y:S01]  /*2f800*/  STL [R1+0x614], R0 ;  /* 0x0006140001007387 */ /* 0x0001e20000100800 */
[----:B---3--:R-:W-:Y:S02]  /*2f810*/  F2FP.SATFINITE.E5M2.F32.PACK_AB_MERGE_C R22, R22, R23, RZ ;  /* 0x000000171616723e */ /* 0x008fe400048060ff */
[----:B------:R-:W-:Y:S02]  /*2f820*/  F2FP.SATFINITE.E5M2.F32.PACK_AB_MERGE_C R20, R20, R21, RZ ;  /* 0x000000151414723e */ /* 0x000fe400048060ff */
[----:B0-----:R-:W-:Y:S02]  /*2f830*/  F2FP.SATFINITE.E5M2.F32.PACK_AB_MERGE_C R0, R24, R25, RZ ;  /* 0x000000191800723e */ /* 0x001fe400048060ff */
[----:B------:R-:W-:Y:S02]  /*2f840*/  F2FP.SATFINITE.E5M2.F32.PACK_AB_MERGE_C R16, R16, R17, RZ ;  /* 0x000000111010723e */ /* 0x000fe400048060ff */
[----:B------:R-:W-:Y:S02]  /*2f850*/  F2FP.SATFINITE.E5M2.F32.PACK_AB_MERGE_C R14, R14, R15, RZ ;  /* 0x0000000f0e0e723e */ /* 0x000fe400048060ff */
[----:B------:R-:W-:-:S02]  /*2f860*/  F2FP.SATFINITE.E5M2.F32.PACK_AB_MERGE_C R10, R10, R11, RZ ;  /* 0x0000000b0a0a723e */ /* 0x000fc400048060ff */
[----:B------:R-:W-:Y:S02]  /*2f870*/  F2FP.SATFINITE.E5M2.F32.PACK_AB_MERGE_C R8, R8, R9, RZ ;  /* 0x000000090808723e */ /* 0x000fe400048060ff */
[----:B--2---:R-:W-:-:S05]  /*2f880*/  F2FP.SATFINITE.E5M2.F32.PACK_AB_MERGE_C R28, R28, R29, RZ ;  /* 0x0000001d1c1c723e */ /* 0x004fca00048060ff */
[----:B------:R-:W-:Y:S04]  /*2f890*/  STL [R1+0x610], R28 ;  /* 0x0006101c01007387 */ /* 0x000fe80000100800 */
[----:B------:R-:W-:Y:S04]  /*2f8a0*/  STL [R1+0x604], R26 ;  /* 0x0006041a01007387 */ /* 0x000fe80000100800 */
[----:B------:R0:W-:Y:S04]  /*2f8b0*/  STL [R1+0x600], R0 ;  /* 0x0006000001007387 */ /* 0x0001e80000100800 */
[----:B------:R-:W-:Y:S01]  /*2f8c0*/  STL [R1+0x5f4], R22 ;  /* 0x0005f41601007387 */ /* 0x000fe20000100800 */
[----:B0-----:R-:W-:-:S03]  /*2f8d0*/  F2FP.SATFINITE.E5M2.F32.PACK_AB_MERGE_C R0, R18, R19, RZ ;  /* 0x000000131200723e */ /* 0x001fc600048060ff */
        /* <DEDUP_REMOVED lines=10> */
[----:B0-----:R-:W2:Y:S01]  /*2f980*/  LDL.LU R0, [R1+0x7ec] ;  /* 0x0007ec0001007983 */ /* 0x001ea20000300800 */
[----:B------:R-:W-:Y:S02]  /*2f990*/  F2FP.SATFINITE.E5M2.F32.PACK_AB_MERGE_C R4, R4, R5, RZ ;  /* 0x000000050404723e */ /* 0x000fe400048060ff */
[----:B------:R-:W-:-:S03]  /*2f9a0*/  F2FP.SATFINITE.E5M2.F32.PACK_AB_MERGE_C R2, R2, R3, RZ ;  /* 0x000000030202723e */ /* 0x000fc600048060ff */
[----:B------:R-:W-:Y:S04]  /*2f9b0*/  STL [R1+0x5c8], R4 ;  /* 0x0005c80401007387 */ /* 0x000fe80000100800 */
        /* <DEDUP_REMOVED lines=731> */
[----:B------:R0:W-:Y:S01]  /*32770*/  STL [R1+0x90], R0 ;  /* 0x0000900001007387 */ /* 0x0001e20000100800 */
[----:B---3--:R-:W-:Y:S02]  /*32780*/  F2FP.SATFINITE.E5M2.F32.PACK_AB_MERGE_C R24, R24, R25, RZ ;  /* 0x000000191818723e */ /* 0x008fe400048060ff */
[----:B----4-:R-:W-:Y:S02]  /*32790*/  F2FP.SATFINITE.E5M2.F32.PACK_AB_MERGE_C R22, R22, R23, RZ ;  /* 0x000000171616723e */ /* 0x010fe400048060ff */
[----:B0-----:R-:W-:Y:S02]  /*327a0*/  F2FP.SATFINITE.E5M2.F32.PACK_AB_MERGE_C R0, R26, R27, RZ ;  /* 0x0000001b1a00723e */ /* 0x001fe400048060ff */
[----:B------:R-:W-:-:S02]  /*327b0*/  F2FP.SATFINITE.E5M2.F32.PACK_AB_MERGE_C R18, R18, R19, RZ ;  /* 0x000000131212723e */ /* 0x000fc400048060ff */
[----:B------:R-:W-:Y:S02]  /*327c0*/  F2FP.SATFINITE.E5M2.F32.PACK_AB_MERGE_C R16, R16, R17, RZ ;  /* 0x000000111010723e */ /* 0x000fe400048060ff */
[----:B------:R-:W-:Y:S02]  /*327d0*/  F2FP.SATFINITE.E5M2.F32.PACK_AB_MERGE_C R12, R12, R13, RZ ;  /* 0x0000000d0c0c723e */ /* 0x000fe400048060ff */
[----:B------:R-:W-:Y:S02]  /*327e0*/  F2FP.SATFINITE.E5M2.F32.PACK_AB_MERGE_C R10, R10, R11, RZ ;  /* 0x0000000b0a0a723e */ /* 0x000fe400048060ff */
[----:B------:R-:W-:Y:S02]  /*327f0*/  F2FP.SATFINITE.E5M2.F32.PACK_AB_MERGE_C R6, R6, R7, RZ ;  /* 0x000000070606723e */ /* 0x000fe400048060ff */
[----:B--2---:R-:W-:-:S05]  /*32800*/  F2FP.SATFINITE.E5M2.F32.PACK_AB_MERGE_C R28, R28, R29, RZ ;  /* 0x0000001d1c1c723e */ /* 0x004fca00048060ff */
        /* <DEDUP_REMOVED lines=14> */
[----:B------:R-:W-:Y:S04]  /*328f0*/  STL [R1+0x2d0], R6 ;  /* 0x0002d00601007387 */ /* 0x000fe80000100800 */
[----:B------:R-:W2:Y:S01]  /*32900*/  LDL.LU R28, [R1+0x704] ;  /* 0x00070400011c7983 */ /* 0x000ea20000300800 */
[----:B------:R-:W-:-:S02]  /*32910*/  F2FP.SATFINITE.E5M2.F32.PACK_AB_MERGE_C R4, R4, R5, RZ ;  /* 0x000000050404723e */ /* 0x000fc400048060ff */
[----:B0-----:R-:W-:-:S03]  /*32920*/  F2FP.SATFINITE.E5M2.F32.PACK_AB_MERGE_C R0, R2, R3, RZ ;  /* 0x000000030200723e */ /* 0x001fc600048060ff */
        /* <DEDUP_REMOVED lines=18> */
[----:B---3--:R0:W-:Y:S04]  /*32a50*/  STL [R1+0x1b70], R5 ;  /* 0x001b700501007387 */ /* 0x0081e80000100800 */
[----:B0-----:R-:W3:Y:S04]  /*32a60*/  LDL.LU R5, [R1+0x708] ;  /* 0x0007080001057983 */ /* 0x001ee80000300800 */
[----:B------:R-:W4:Y:S04]  /*32a70*/  LDL.LU R4, [R1+0x2bc] ;  /* 0x0002bc0001047983 */ /* 0x000f280000300800 */
[----:B----4-:R0:W-:Y:S04]  /*32a80*/  STL [R1+0x1b6c], R4 ;  /* 0x001b6c0401007387 */ /* 0x0101e80000100800 */
[----:B0-----:R-:W4:Y:S04]  /*32a90*/  LDL.LU R4, [R1+0x2b0] ;  /* 0x0002b00001047983 */ /* 0x001f280000300800 */
[----:B------:R-:W2:Y:S04]  /*32aa0*/  LDL.LU R0, [R1+0x29c] ;  /* 0x00029c0001007983 */ /* 0x000ea80000300800 */
[----:B--2---:R0:W-:Y:S04]  /*32ab0*/  STL [R1+0x1b5c], R0 ;  /* 0x001b5c0001007387 */ /* 0x0041e80000100800 */
[----:B0-----:R-:W2:Y:S04]  /*32ac0*/  LDL.LU R0, [R1+0x2a8] ;  /* 0x0002a80001007983 */ /* 0x001ea80000300800 */
[----:B--2---:R0:W-:Y:S04]  /*32ad0*/  STL [R1+0x1b60], R0 ;  /* 0x001b600001007387 */ /* 0x0041e80000100800 */
[----:B0-----:R-:W2:Y:S04]  /*32ae0*/  LDL.LU R0, [R1+0x2a4] ;  /* 0x0002a40001007983 */ /* 0x001ea80000300800 */
[----:B--2---:R0:W-:Y:S04]  /*32af0*/  STL [R1+0x1b68], R0 ;  /* 0x001b680001007387 */ /* 0x0041e80000100800 */
[----:B0-----:R-:W2:Y:S04]  /*32b00*/  LDL.LU R0, [R1+0x2b8] ;  /* 0x0002b80001007983 */ /* 0x001ea80000300800 */
[----:B------:R-:W3:Y:S01]  /*32b10*/  LDL.LU R29, [R1+0x280] ;  /* 0x00028000011d7983 */ /* 0x000ee20000300800 */
[----:B------:R-:W-:-:S03]  /*32b20*/  F2FP.SATFINITE.E5M2.F32.PACK_AB_MERGE_C R28, R28, R27, RZ ;  /* 0x0000001b1c1c723e */ /* 0x000fc600048060ff */
[----:B---3--:R0:W-:Y:S04]  /*32b30*/  STL [R1+0x1b64], R29 ;  /* 0x001b641d01007387 */ /* 0x0081e80000100800 */
[----:B0-----:R-:W3:Y:S04]  /*32b40*/  LDL.LU R29, [R1+0x2a0] ;  /* 0x0002a000011d7983 */ /* 0x001ee80000300800 */
        /* <DEDUP_REMOVED lines=23> */
[----:B------:R-:W4:Y:S04]  /*32cc0*/  LDL.LU R27, [R1+0x1b8c] ;  /* 0x001b8c00011b7983 */ /* 0x000f280000300800 */
[----:B------:R0:W-:Y:S04]  /*32cd0*/  STL [R1+0x94], R28 ;  /* 0x0000941c01007387 */ /* 0x0001e80000100800 */
[----:B0-----:R-:W4:Y:S02]  /*32ce0*/  LDL.LU R28, [R1+0x1b88] ;  /* 0x001b8800011c7983 */ /* 0x001f240000300800 */
[----:B----4-:R-:W-:-:S02]  /*32cf0*/  F2FP.SATFINITE.E5M2.F32.PACK_AB_MERGE_C R28, R28, R27, RZ ;  /* 0x0000001b1c1c723e */ /* 0x010fc400048060ff */
        /* <DEDUP_REMOVED lines=10> */
[----:B0-----:R-:W3:Y:S01]  /*32da0*/  LDL.LU R28, [R1+0x298] ;  /* 0x00029800011c7983 */ /* 0x001ee20000300800 */
[----:B----4-:R-:W-:-:S03]  /*32db0*/  F2FP.SATFINITE.E5M2.F32.PACK_AB_MERGE_C R27, R27, R5, RZ ;  /* 0x000000051b1b723e */ /* 0x010fc600048060ff */
[----:B------:R-:W4:Y:S04]  /*32dc0*/  LDL.LU R5, [R1+0x1b70] ;  /* 0x001b700001057983 */ /* 0x000f280000300800 */
[----:B------:R0:W-:Y:S04]  /*32dd0*/  STL [R1+0x1a88], R27 ;  /* 0x001a881b01007387 */ /* 0x0001e80000100800 */
[----:B0-----:R-:W3:Y:S01]  /*32de0*/  LDL.LU R27, [R1+0x294] ;  /* 0x00029400011b7983 */ /* 0x001ee20000300800 */
[----:B----4-:R-:W-:-:S03]  /*32df0*/  F2FP.SATFINITE.E5M2.F32.PACK_AB_MERGE_C R5, R5, R4, RZ ;  /* 0x000000040505723e */ /* 0x010fc600048060ff */
[----:B------:R-:W2:Y:S04]  /*32e00*/  LDL.LU R4, [R1+0x1b6c] ;  /* 0x001b6c0001047983 */ /* 0x000ea80000300800 */
[----:B------:R0:W-:Y:S04]  /*32e10*/  STL [R1+0x1a98], R5 ;  /* 0x001a980501007387 */ /* 0x0001e80000100800 */
[----:B0-----:R-:W4:Y:S01]  /*32e20*/  LDL.LU R5, [R1+0x290] ;  /* 0x0002900001057983 */ /* 0x001f220000300800 */
[----:B--2---:R-:W-:-:S03]  /*32e30*/  F2FP.SATFINITE.E5M2.F32.PACK_AB_MERGE_C R4, R4, R0, RZ ;  /* 0x000000000404723e */ /* 0x004fc600048060ff */
[----:B------:R-:W3:Y:S04]  /*32e40*/  LDL.LU R0, [R1+0x1b68] ;  /* 0x001b680001007983 */ /* 0x000ee80000300800 */
[----:B------:R0:W-:Y:S04]  /*32e50*/  STL [R1+0x1a9c], R4 ;  /* 0x001a9c0401007387 */ /* 0x0001e80000100800 */
[----:B0-----:R-:W2:Y:S01]  /*32e60*/  LDL.LU R4, [R1+0x2ac] ;  /* 0x0002ac0001047983 */ /* 0x001ea20000300800 */
[----:B---3--:R-:W-:-:S03]  /*32e70*/  F2FP.SATFINITE.E5M2.F32.PACK_AB_MERGE_C R0, R0, R29, RZ ;  /* 0x0000001d0000723e */ /* 0x008fc600048060ff */
[----:B------:R-:W3:Y:S04]  /*32e80*/  LDL.LU R29, [R1+0x1b64] ;  /* 0x001b6400011d7983 */ /* 0x000ee80000300800 */
[----:B------:R0:W-:Y:S04]  /*32e90*/  STL [R1+0x50], R0 ;  /* 0x0000500001007387 */ /* 0x0001e80000100800 */
[----:B0-----:R-:W2:Y:S02]  /*32ea0*/  LDL.LU R0, [R1+0x1b60] ;  /* 0x001b600001007983 */ /* 0x001ea40000300800 */
[----:B--2---:R-:W-:-:S02]  /*32eb0*/  F2FP.SATFINITE.E5M2.F32.PACK_AB_MERGE_C R4, R4, R0, RZ ;  /* 0x000000000404723e */ /* 0x004fc400048060ff */
[----:B------:R-:W2:Y:S04]  /*32ec0*/  LDL.LU R0, [R1+0x1b5c] ;  /* 0x001b5c0001007983 */ /* 0x000ea80000300800 */
[----:B------:R4:W-:Y:S02]  /*32ed0*/  STL [R1+0x38], R4 ;  /* 0x0000380401007387 */ /* 0x0009e40000100800 */
[----:B----4-:R-:W-:Y:S02]  /*32ee0*/  F2FP.SATFINITE.E5M2.F32.PACK_AB_MERGE_C R4, R27, R5, RZ ;  /* 0x000000051b04723e */ /* 0x010fe400048060ff */
[----:B---3--:R-:W-:-:S03]  /*32ef0*/  F2FP.SATFINITE.E5M2.F32.PACK_AB_MERGE_C R5, R26, R29, RZ ;  /* 0x0000001d1a05723e */ /* 0x008fc600048060ff */
[----:B------:R0:W-:Y:S02]  /*32f00*/  STL [R1+0xd4], R4 ;  /* 0x0000d40401007387 */ /* 0x0001e40000100800 */
[----:B0-----:R-:W-:Y:S02]  /*32f10*/  F2FP.SATFINITE.E5M2.F32.PACK_AB_MERGE_C R4, R24, R25, RZ ;  /* 0x000000191804723e */ /* 0x001fe400048060ff */
[----:B--2---:R-:W-:-:S05]  /*32f20*/  F2FP.SATFINITE.E5M2.F32.PACK_AB_MERGE_C R0, R0, R28, RZ ;  /* 0x0000001c0000723e */ /* 0x004fca00048060ff */
[----:B------:R0:W-:Y:S04]  /*32f30*/  STL [R1+0xb8], R0 ;  /* 0x0000b80001007387 */ /* 0x0001e80000100800 */
[----:B------:R1:W-:Y:S01]  /*32f40*/  STL [R1+0x124], R5 ;  /* 0x0001240501007387 */ /* 0x0003e20000100800 */
[----:B0-----:R-:W-:-:S03]  /*32f50*/  F2FP.SATFINITE.E5M2.F32.PACK_AB_MERGE_C R0, R22, R23, RZ ;  /* 0x000000171600723e */ /* 0x001fc600048060ff */
[----:B------:R0:W-:Y:S01]  /*32f60*/  STL [R1+0x120], R4 ;  /* 0x0001200401007387 */ /* 0x0001e20000100800 */
[----:B------:R-:W-:Y:S02]  /*32f70*/  F2FP.SATFINITE.E5M2.F32.PACK_AB_MERGE_C R23, R14, R15, RZ ;  /* 0x0000000f0e17723e */ /* 0x000fe400048060ff */
[----:B-1----:R-:W-:Y:S01]  /*32f80*/  F2FP.SATFINITE.E5M2.F32.PACK_AB_MERGE_C R5, R20, R21, RZ ;  /* 0x000000151405723e */ /* 0x002fe200048060ff */
[----:B------:R1:W-:Y:S01]  /*32f90*/  STL [R1+0xd0], R0 ;  /* 0x0000d00001007387 */ /* 0x0003e20000100800 */
[----:B0-----:R-:W-:-:S03]  /*32fa0*/  F2FP.SATFINITE.E5M2.F32.PACK_AB_MERGE_C R4, R18, R19, RZ ;  /* 0x000000131204723e */ /* 0x001fc600048060ff */
[----:B------:R-:W-:Y:S01]  /*32fb0*/  STL [R1+0xf8], R5 ;  /* 0x0000f80501007387 */ /* 0x000fe20000100800 */
[----:B-1----:R-:W-:-:S03]  /*32fc0*/  F2FP.SATFINITE.E5M2.F32.PACK_AB_MERGE_C R0, R16, R17, RZ ;  /* 0x000000111000723e */ /* 0x002fc600048060ff */
[----:B------:R-:W-:Y:S01]  /*32fd0*/  STL [R1+0x28], R4 ;  /* 0x0000280401007387 */ /* 0x000fe20000100800 */
[----:B------:R-:W-:-:S03]  /*32fe0*/  F2FP.SATFINITE.E5M2.F32.PACK_AB_MERGE_C R21, R10, R11, RZ ;  /* 0x0000000b0a15723e */ /* 0x000fc600048060ff */
[----:B------:R-:W-:Y:S01]  /*32ff0*/  STL [R1+0x1a6c], R23 ;  /* 0x001a6c1701007387 */ /* 0x000fe20000100800 */
[----:B------:R-:W-:-:S03]  /*33000*/  F2FP.SATFINITE.E5M2.F32.PACK_AB_MERGE_C R20, R8, R9, RZ ;  /* 0x000000090814723e */ /* 0x000fc600048060ff */
[----:B------:R0:W-:Y:S01]  /*33010*/  STL [R1+0x44], R0 ;  /* 0x0000440001007387 */ /* 0x0001e20000100800 */
[----:B------:R-:W-:-:S03]  /*33020*/  F2FP.SATFINITE.E5M2.F32.PACK_AB_MERGE_C R14, R6, R7, RZ ;  /* 0x00000007060e723e */ /* 0x000fc600048060ff */
[----:B------:R-:W-:Y:S01]  /*33030*/  STL [R1+0x1a78], R21 ;  /* 0x001a781501007387 */ /* 0x000fe20000100800 */
[----:B0-----:R-:W-:-:S05]  /*33040*/  F2FP.SATFINITE.E5M2.F32.PACK_AB_MERGE_C R0, R12, R13, RZ ;  /* 0x0000000d0c00723e */ /* 0x001fca00048060ff */
[----:B------:R-:W-:Y:S04]  /*33050*/  STL [R1+0xf4], R0 ;  /* 0x0000f40001007387 */ /* 0x000fe80000100800 */
[----:B------:R-:W-:Y:S04]  /*33060*/  STL [R1+0x1a7c], R20 ;  /* 0x001a7c1401007387 */ /* 0x000fe80000100800 */
[----:B------:R0:W-:Y:S04]  /*33070*/  STL [R1+0x1a94], R14 ;  /* 0x001a940e01007387 */ /* 0x0001e80000100800 */
        /* <DEDUP_REMOVED lines=21> */
[----:B0-----:R-:W3:Y:S01]  /*331d0*/  LDL.LU R20, [R1+0x248] ;  /* 0x0002480001147983 */ /* 0x001ee20000300800 */
[----:B------:R-:W-:-:S03]  /*331e0*/  F2FP.SATFINITE.E5M2.F32.PACK_AB_MERGE_C R8, R2, R3, RZ ;  /* 0x000000030208723e */ /* 0x000fc600048060ff */
[----:B---3--:R0:W-:Y:S04]  /*331f0*/  STL [R1+0x1b58], R20 ;  /* 0x001b581401007387 */ /* 0x0081e80000100800 */
[----:B0-----:R-:W2:Y:S04]  /*33200*/  LDL.LU R20, [R1+0x240] ;  /* 0x0002400001147983 */ /* 0x001ea80000300800 */
[----:B------:R-:W3:Y:S04]  /*33210*/  LDL.LU R21, [R1+0x218] ;  /* 0x0002180001157983 */ /* 0x000ee80000300800 */
        /* <DEDUP_REMOVED lines=25> */
[----:B------:R0:W-:Y:S04]  /*333b0*/  STL [R1+0x1aa0], R8 ;  /* 0x001aa00801007387 */ /* 0x0001e80000100800 */
[----:B0-----:R-:W4:Y:S01]  /*333c0*/  LDL.LU R8, [R1+0x22c] ;  /* 0x00022c0001087983 */ /* 0x001f220000300800 */
[----:B--2---:R-:W-:-:S03]  /*333d0*/  F2FP.SATFINITE.E5M2.F32.PACK_AB_MERGE_C R14, R14, R20, RZ ;  /* 0x000000140e0e723e */ /* 0x004fc600048060ff */
[----:B------:R-:W2:Y:S04]  /*333e0*/  LDL.LU R20, [R1+0x1b58] ;  /* 0x001b580001147983 */ /* 0x000ea80000300800 */
[----:B------:R0:W-:Y:S04]  /*333f0*/  STL [R1+0xc], R14 ;  /* 0x00000c0e01007387 */ /* 0x0001e80000100800 */
[----:B0-----:R-:W2:Y:S02]  /*33400*/  LDL.LU R14, [R1+0x1b54] ;  /* 0x001b5400010e7983 */ /* 0x001ea40000300800 */
[----:B--2---:R-:W-:-:S02]  /*33410*/  F2FP.SATFINITE.E5M2.F32.PACK_AB_MERGE_C R14, R14, R20, RZ ;  /* 0x000000140e0e723e */ /* 0x004fc400048060ff */
[----:B------:R-:W2:Y:S04]  /*33420*/  LDL.LU R20, [R1+0x1b50] ;  /* 0x001b500001147983 */ /* 0x000ea80000300800 */
[----:B------:R0:W-:Y:S04]  /*33430*/  STL [R1], R14 ;  /* 0x0000000e01007387 */ /* 0x0001e80000100800 */
        /* <DEDUP_REMOVED lines=12> */
[----:B0-----:R-:W4:Y:S02]  /*33500*/  LDL.LU R14, [R1+0x1b34] ;  /* 0x001b3400010e7983 */ /* 0x001f240000300800 */
[----:B----4-:R-:W-:-:S02]  /*33510*/  F2FP.SATFINITE.E5M2.F32.PACK_AB_MERGE_C R8, R8, R14, RZ ;  /* 0x0000000e0808723e */ /* 0x010fc400048060ff */
[----:B------:R-:W2:Y:S01]  /*33520*/  LDL.LU R14, [R1+0x1b30] ;  /* 0x001b3000010e7983 */ /* 0x000ea20000300800 */
[----:B------:R-:W-:-:S03]  /*33530*/  F2FP.SATFINITE.E5M2.F32.PACK_AB_MERGE_C R26, R26, R4, RZ ;  /* 0x000000041a1a723e */ /* 0x000fc600048060ff */
[----:B------:R0:W-:Y:S01]  /*33540*/  STL [R1+0x9c], R8 ;  /* 0x00009c0801007387 */ /* 0x0001e20000100800 */
[----:B---3--:R-:W-:Y:S02]  /*33550*/  F2FP.SATFINITE.E5M2.F32.PACK_AB_MERGE_C R25, R25, R5, RZ ;  /* 0x000000051919723e */ /* 0x008fe400048060ff */
[----:B------:R-:W-:Y:S02]  /*33560*/  F2FP.SATFINITE.E5M2.F32.PACK_AB_MERGE_C R16, R16, R27, RZ ;  /* 0x0000001b1010723e */ /* 0x000fe400048060ff */
[----:B------:R-:W-:Y:S02]  /*33570*/  F2FP.SATFINITE.E5M2.F32.PACK_AB_MERGE_C R15, R15, R28, RZ ;  /* 0x0000001c0f0f723e */ /* 0x000fe400048060ff */
[----:B0-----:R-:W-:Y:S02]  /*33580*/  F2FP.SATFINITE.E5M2.F32.PACK_AB_MERGE_C R8, R23, R21, RZ ;  /* 0x000000151708723e */ /* 0x001fe400048060ff */
[----:B------:R-:W-:Y:S02]  /*33590*/  F2FP.SATFINITE.E5M2.F32.PACK_AB_MERGE_C R11, R11, R0, RZ ;  /* 0x000000000b0b723e */ /* 0x000fe400048060ff */
[----:B------:R-:W-:-:S02]  /*335a0*/  F2FP.SATFINITE.E5M2.F32.PACK_AB_MERGE_C R12, R12, R29, RZ ;  /* 0x0000001d0c0c723e */ /* 0x000fc400048060ff */
[----:B------:R-:W-:Y:S02]  /*335b0*/  F2FP.SATFINITE.E5M2.F32.PACK_AB_MERGE_C R3, R3, R24, RZ ;  /* 0x000000180303723e */ /* 0x000fe400048060ff */
[----:B------:R-:W-:Y:S02]  /*335c0*/  F2FP.SATFINITE.E5M2.F32.PACK_AB_MERGE_C R2, R2, R22, RZ ;  /* 0x000000160202723e */ /* 0x000fe400048060ff */
[----:B------:R-:W-:Y:S02]  /*335d0*/  F2FP.SATFINITE.E5M2.F32.PACK_AB_MERGE_C R22, R18, R19, RZ ;  /* 0x000000131216723e */ /* 0x000fe400048060ff */
[----:B------:R-:W-:Y:S02]  /*335e0*/  F2FP.SATFINITE.E5M2.F32.PACK_AB_MERGE_C R18, R13, R17, RZ ;  /* 0x000000110d12723e */ /* 0x000fe400048060ff */
[----:B--2---:R-:W-:-:S05]  /*335f0*/  F2FP.SATFINITE.E5M2.F32.PACK_AB_MERGE_C R14, R20, R14, RZ ;  /* 0x0000000e140e723e */ /* 0x004fca00048060ff */
        /* <DEDUP_REMOVED lines=12> */
[----:B------:R-:W2:Y:S01]  /*336c0*/  LDL.LU R17, [R1+0x1a4] ;  /* 0x0001a40001117983 */ /* 0x000ea20000300800 */
[----:B------:R-:W-:-:S05]  /*336d0*/  F2FP.SATFINITE.E5M2.F32.PACK_AB_MERGE_C R0, R9, R10, RZ ;  /* 0x0000000a0900723e */ /* 0x000fca00048060ff */
[----:B------:R-:W-:Y:S04]  /*336e0*/  STL [R1+0x8], R0 ;  /* 0x0000080001007387 */ /* 0x000fe80000100800 */
        /* <DEDUP_REMOVED lines=28> */
[----:B------:R-:W3:Y:S01]  /*338b0*/  LDL.LU R9, [R1+0x6ac] ;  /* 0x0006ac0001097983 */ /* 0x000ee20000300800 */
[----:B------:R-:W-:-:S02]  /*338c0*/  F2FP.SATFINITE.E5M2.F32.PACK_AB_MERGE_C R29, R6, R7, RZ ;  /* 0x00000007061d723e */ /* 0x000fc400048060ff */
[----:B------:R-:W-:Y:S01]  /*338d0*/  F2FP.SATFINITE.E5M2.F32.PACK_AB_MERGE_C R17, R17, R19, RZ ;  /* 0x000000131111723e */ /* 0x000fe200048060ff */
        /* <DEDUP_REMOVED lines=25> */
[----:B0-----:R-:W3:Y:S04]  /*33a70*/  LDL.LU R29, [R1+0x184] ;  /* 0x00018400011d7983 */ /* 0x001ee80000300800 */
        /* <DEDUP_REMOVED lines=32> */
[----:B------:R-:W2:Y:S01]  /*33c80*/  LDL.LU R9, [R1+0x1afc] ;  /* 0x001afc0001097983 */ /* 0x000ea20000300800 */
[----:B----4-:R-:W-:Y:S02]  /*33c90*/  F2FP.SATFINITE.E5M2.F32.PACK_AB_MERGE_C R7, R7, R13, RZ ;  /* 0x0000000d0707723e */ /* 0x010fe400048060ff */
[----:B------:R-:W-:Y:S01]  /*33ca0*/  F2FP.SATFINITE.E5M2.F32.PACK_AB_MERGE_C R6, R6, R19, RZ ;  /* 0x000000130606723e */ /* 0x000fe200048060ff */
[----:B------:R-:W-:Y:S01]  /*33cb0*/  STL [R1+0x1ac0], R10 ;  /* 0x001ac00a01007387 */ /* 0x000fe20000100800 */
[----:B------:R-:W-:Y:S02]  /*33cc0*/  F2FP.SATFINITE.E5M2.F32.PACK_AB_MERGE_C R3, R3, R2, RZ ;  /* 0x000000020303723e */ /* 0x000fe400048060ff */
[----:B------:R-:W-:Y:S02]  /*33cd0*/  F2FP.SATFINITE.E5M2.F32.PACK_AB_MERGE_C R2, R11, R12, RZ ;  /* 0x0000000c0b02723e */ /* 0x000fe400048060ff */
[----:B--2---:R-:W-:-:S05]  /*33ce0*/  F2FP.SATFINITE.E5M2.F32.PACK_AB_MERGE_C R9, R9, R24, RZ ;  /* 0x000000180909723e */ /* 0x004fca00048060ff */
[----:B------:R-:W-:Y:S04]  /*33cf0*/  STL [R1+0x1ac4], R9 ;  /* 0x001ac40901007387 */ /* 0x000fe80000100800 */
[----:B------:R0:W-:Y:S04]  /*33d00*/  STL [R1+0x1ac8], R7 ;  /* 0x001ac80701007387 */ /* 0x0001e80000100800 */
[----:B------:R1:W-:Y:S01]  /*33d10*/  STL [R1+0x1acc], R6 ;  /* 0x001acc0601007387 */ /* 0x0003e20000100800 */
[----:B0-----:R-:W-:Y:S02]  /*33d20*/  F2FP.SATFINITE.E5M2.F32.PACK_AB_MERGE_C R7, R29, R17, RZ ;  /* 0x000000111d07723e */ /* 0x001fe400048060ff */
[----:B-1----:R-:W-:-:S03]  /*33d30*/  F2FP.SATFINITE.E5M2.F32.PACK_AB_MERGE_C R6, R22, R18, RZ ;  /* 0x000000121606723e */ /* 0x002fc600048060ff */
[----:B------:R-:W-:Y:S04]  /*33d40*/  STL [R1+0x3c8], R7 ;  /* 0x0003c80701007387 */ /* 0x000fe80000100800 */
[----:B------:R0:W-:Y:S04]  /*33d50*/  STL [R1+0x3b8], R6 ;  /* 0x0003b80601007387 */ /* 0x0001e80000100800 */
[----:B------:R1:W-:Y:S01]  /*33d60*/  STL [R1+0x3d8], R3 ;  /* 0x0003d80301007387 */ /* 0x0003e20000100800 */
[----:B0-----:R-:W-:-:S03]  /*33d70*/  F2FP.SATFINITE.E5M2.F32.PACK_AB_MERGE_C R6, R16, R15, RZ ;  /* 0x0000000f1006723e */ /* 0x001fc600048060ff */
[----:B------:R0:W-:Y:S01]  /*33d80*/  STL [R1+0x3d4], R2 ;  /* 0x0003d40201007387 */ /* 0x0001e20000100800 */
[----:B-1----:R-:W-:-:S03]  /*33d90*/  F2FP.SATFINITE.E5M2.F32.PACK_AB_MERGE_C R3, R26, R25, RZ ;  /* 0x000000191a03723e */ /* 0x002fc600048060ff */
[----:B------:R1:W-:Y:S04]  /*33da0*/  STL [R1+0x3f4], R6 ;  /* 0x0003f40601007387 */ /* 0x0003e80000100800 */
[----:B------:R2:W-:Y:S01]  /*33db0*/  STL [R1+0x3f0], R3 ;  /* 0x0003f00301007387 */ /* 0x0005e20000100800 */
[----:B0-----:R-:W-:Y:S02]  /*33dc0*/  F2FP.SATFINITE.E5M2.F32.PACK_AB_MERGE_C R2, R14, R8, RZ ;  /* 0x000000080e02723e */ /* 0x001fe400048060ff */
[----:B-1----:R-:W-:-:S03]  /*33dd0*/  F2FP.SATFINITE.E5M2.F32.PACK_AB_MERGE_C R6, R21, R20, RZ ;  /* 0x000000141506723e */ /* 0x002fc600048060ff */
[----:B------:R0:W-:Y:S01]  /*33de0*/  STL [R1+0x404], R2 ;  /* 0x0004040201007387 */ /* 0x0001e20000100800 */
[----:B--2---:R-:W-:-:S03]  /*33df0*/  F2FP.SATFINITE.E5M2.F32.PACK_AB_MERGE_C R3, R4, R23, RZ ;  /* 0x000000170403723e */ /* 0x004fc600048060ff */
[----:B------:R-:W-:Y:S04]  /*33e00*/  STL [R1+0x400], R6 ;  /* 0x0004000601007387 */ /* 0x000fe80000100800 */
[----:B------:R-:W-:Y:S04]  /*33e10*/  STL [R1+0x414], R3 ;  /* 0x0004140301007387 */ /* 0x000fe80000100800 */
[----:B------:R-:W2:Y:S01]  /*33e20*/  LDL.LU R14, [R1+0x680] ;  /* 0x00068000010e7983 */ /* 0x000ea20000300800 */
[----:B0-----:R-:W-:Y:S02]  /*33e30*/  F2FP.SATFINITE.E5M2.F32.PACK_AB_MERGE_C R2, R27, R5, RZ ;  /* 0x000000051b02723e */ /* 0x001fe400048060ff */
[----:B------:R-:W-:-:S03]  /*33e40*/  F2FP.SATFINITE.E5M2.F32.PACK_AB_MERGE_C R0, R0, R28, RZ ;  /* 0x0000001c0000723e */ /* 0x000fc600048060ff */
[----:B------:R-:W-:Y:S04]  /*33e50*/  STL [R1+0x410], R2 ;  /* 0x0004100201007387 */ /* 0x000fe80000100800 */
[----:B--2---:R0:W-:Y:S04]  /*33e60*/  STL [R1+0x1af4], R14 ;  /* 0x001af40e01007387 */ /* 0x0041e80000100800 */
[----:B------:R-:W-:Y:S04]  /*33e70*/  STL [R1+0x430], R0 ;  /* 0x0004300001007387 */ /* 0x000fe80000100800 */
[----:B0-----:R-:W2:Y:S04]  /*33e80*/  LDL.LU R14, [R1+0x69c] ;  /* 0x00069c00010e7983 */ /* 0x001ea80000300800 */
[----:B------:R-:W3:Y:S04]  /*33e90*/  LDL.LU R21, [R1+0x684] ;  /* 0x0006840001157983 */ /* 0x000ee80000300800 */
[----:B---3--:R0:W-:Y:S04]  /*33ea0*/  STL [R1+0x1af8], R21 ;  /* 0x001af81501007387 */ /* 0x0081e80000100800 */
        /* <DEDUP_REMOVED lines=10> */
[----:B------:R-:W4:Y:S04]  /*33f50*/  LDL.LU R7, [R1+0x100] ;  /* 0x0001000001077983 */ /* 0x000f280000300800 */
[----:B----4-:R0:W-:Y:S04]  /*33f60*/  STL [R1+0x1ad0], R7 ;  /* 0x001ad00701007387 */ /* 0x0101e80000100800 */
[----:B0-----:R-:W4:Y:S04]  /*33f70*/  LDL.LU R7, [R1+0x118] ;  /* 0x0001180001077983 */ /* 0x001f280000300800 */
[----:B----4-:R0:W-:Y:S04]  /*33f80*/  STL [R1+0x1ad8], R7 ;  /* 0x001ad80701007387 */ /* 0x0101e80000100800 */
[----:B0-----:R-:W4:Y:S04]  /*33f90*/  LDL.LU R7, [R1+0x110] ;  /* 0x0001100001077983 */ /* 0x001f280000300800 */
[----:B----4-:R0:W-:Y:S04]  /*33fa0*/  STL [R1+0x1ae0], R7 ;  /* 0x001ae00701007387 */ /* 0x0101e80000100800 */
[----:B0-----:R-:W4:Y:S04]  /*33fb0*/  LDL.LU R7, [R1+0x138] ;  /* 0x0001380001077983 */ /* 0x001f280000300800 */
[----:B----4-:R0:W-:Y:S04]  /*33fc0*/  STL [R1+0x1ae8], R7 ;  /* 0x001ae80701007387 */ /* 0x0101e80000100800 */
[----:B0-----:R-:W4:Y:S01]  /*33fd0*/  LDL.LU R7, [R1+0x130] ;  /* 0x0001300001077983 */ /* 0x001f220000300800 */
[----:B--2---:R-:W-:-:S03]  /*33fe0*/  F2FP.SATFINITE.E5M2.F32.PACK_AB_MERGE_C R14, R14, R21, RZ ;  /* 0x000000150e0e723e */ /* 0x004fc600048060ff */
[----:B----4-:R0:W-:Y:S04]  /*33ff0*/  STL [R1+0x1af0], R7 ;  /* 0x001af00701007387 */ /* 0x0101e80000100800 */
[----:B0-----:R-:W3:Y:S04]  /*34000*/  LDL.LU R7, [R1+0x688] ;  /* 0x0006880001077983 */ /* 0x001ee80000300800 */
[----:B------:R-:W2:Y:S04]  /*34010*/  LDL.LU R9, [R1+0x104] ;  /* 0x0001040001097983 */ /* 0x000ea80000300800 */
[----:B------:R-:W4:Y:S04]  /*34020*/  LDL.LU R10, [R1+0x108] ;  /* 0x00010800010a7983 */ /* 0x000f280000300800 */
[----:B------:R-:W4:Y:S04]  /*34030*/  LDL.LU R13, [R1+0x10c] ;  /* 0x00010c00010d7983 */ /* 0x000f280000300800 */
        /* <DEDUP_REMOVED lines=22> */
[----:B------:R-:W4:Y:S04]  /*341a0*/  LDL.LU R21, [R1+0x1af8] ;  /* 0x001af80001157983 */ /* 0x000f280000300800 */
[----:B------:R0:W-:Y:S04]  /*341b0*/  STL [R1+0x42c], R14 ;  /* 0x00042c0e01007387 */ /* 0x0001e80000100800 */
[----:B0-----:R-:W4:Y:S01]  /*341c0*/  LDL.LU R14, [R1+0x1af4] ;  /* 0x001af400010e7983 */ /* 0x001f220000300800 */
[----:B---3--:R-:W-:-:S02]  /*341d0*/  F2FP.SATFINITE.E5M2.F32.PACK_AB_MERGE_C R6, R6, R7, RZ ;  /* 0x000000070606723e */ /* 0x008fc400048060ff */
[----:B----4-:R-:W-:Y:S02]  /*341e0*/  F2FP.SATFINITE.E5M2.F32.PACK_AB_MERGE_C R21, R21, R14, RZ ;  /* 0x0000000e1515723e */ /* 0x010fe400048060ff */
[----:B------:R-:W3:Y:S04]  /*341f0*/  LDL.LU R14, [R1+0x58] ;  /* 0x00005800010e7983 */ /* 0x000ee80000300800 */
[----:B------:R0:W-:Y:S04]  /*34200*/  STL [R1+0x460], R21 ;  /* 0x0004601501007387 */ /* 0x0001e80000100800 */
[----:B0-----:R-:W4:Y:S04]  /*34210*/  LDL.LU R21, [R1+0x54] ;  /* 0x0000540001157983 */ /* 0x001f280000300800 */
        /* <DEDUP_REMOVED lines=18> */
[----:B------:R-:W-:Y:S02]  /*34340*/  F2FP.SATFINITE.E5M2.F32.PACK_AB_MERGE_C R13, R13, R10, RZ ;  /* 0x0000000a0d0d723e */ /* 0x000fe400048060ff */
[----:B------:R-:W-:Y:S02]  /*34350*/  F2FP.SATFINITE.E5M2.F32.PACK_AB_MERGE_C R23, R23, R26, RZ ;  /* 0x0000001a1717723e */ /* 0x000fe400048060ff */
[----:B------:R-:W-:Y:S01]  /*34360*/  F2FP.SATFINITE.E5M2.F32.PACK_AB_MERGE_C R18, R18, R17, RZ ;  /* 0x000000111212723e */ /* 0x000fe200048060ff */
[----:B0-----:R-:W4:Y:S01]  /*34370*/  LDL.LU R6, [R1+0x1acc] ;  /* 0x001acc0001067983 */ /* 0x001f220000300800 */
[----:B------:R-:W-:-:S02]  /*34380*/  F2FP.SATFINITE.E5M2.F32.PACK_AB_MERGE_C R0, R0, R22, RZ ;  /* 0x000000160000723e */ /* 0x000fc400048060ff */
[----:B------:R-:W-:Y:S02]  /*34390*/  F2FP.SATFINITE.E5M2.F32.PACK_AB_MERGE_C R27, R27, R2, RZ ;  /* 0x000000021b1b723e */ /* 0x000fe400048060ff */
[----:B------:R-:W-:Y:S02]  /*343a0*/  F2FP.SATFINITE.E5M2.F32.PACK_AB_MERGE_C R12, R12, R3, RZ ;  /* 0x000000030c0c723e */ /* 0x000fe400048060ff */
[----:B------:R-:W-:Y:S02]  /*343b0*/  F2FP.SATFINITE.E5M2.F32.PACK_AB_MERGE_C R11, R25, R11, RZ ;  /* 0x0000000b190b723e */ /* 0x000fe400048060ff */
[----:B--2---:R-:W-:Y:S02]  /*343c0*/  F2FP.SATFINITE.E5M2.F32.PACK_AB_MERGE_C R9, R9, R7, RZ ;  /* 0x000000070909723e */ /* 0x004fe400048060ff */
[----:B------:R-:W2:Y:S04]  /*343d0*/  LDL.LU R7, [R1+0x1ac8] ;  /* 0x001ac80001077983 */ /* 0x000ea80000300800 */
[----:B------:R0:W-:Y:S04]  /*343e0*/  STL [R1+0x3bc], R9 ;  /* 0x0003bc0901007387 */ /* 0x0001e80000100800 */
[----:B0-----:R-:W2:Y:S04]  /*343f0*/  LDL.LU R9, [R1+0x1ac4] ;  /* 0x001ac40001097983 */ /* 0x001ea80000300800 */
        /* <DEDUP_REMOVED lines=11> */
[----:B0-----:R-:W2:Y:S04]  /*344b0*/  LDL R0, [R1+0xc08] ;  /* 0x000c080001007983 */ /* 0x001ea80000100800 */
[----:B------:R-:W2:Y:S04]  /*344c0*/  LDL.LU R2, [R1+0x1aac] ;  /* 0x001aac0001027983 */ /* 0x000ea80000300800 */
[----:B------:R0:W-:Y:S04]  /*344d0*/  STL [R1+0x3f8], R27 ;  /* 0x0003f81b01007387 */ /* 0x0001e80000100800 */
[----:B0-----:R-:W2:Y:S04]  /*344e0*/  LDL.LU R27, [R1+0x674] ;  /* 0x00067400011b7983 */ /* 0x001ea80000300800 */
[----:B------:R-:W2:Y:S04]  /*344f0*/  LDL.LU R3, [R1+0x1aa8] ;  /* 0x001aa80001037983 */ /* 0x000ea80000300800 */
[----:B------:R0:W-:Y:S01]  /*34500*/  STL [R1+0x40c], R12 ;  /* 0x00040c0c01007387 */ /* 0x0001e20000100800 */
[----:B------:R-:W-:-:S03]  /*34510*/  F2FP.SATFINITE.E5M2.F32.PACK_AB_MERGE_C R4, R4, R8, RZ ;  /* 0x000000080404723e */ /* 0x000fc600048060ff */
[----:B0-----:R-:W2:Y:S04]  /*34520*/  LDL.LU R12, [R1+0x1aa4] ;  /* 0x001aa400010c7983 */ /* 0x001ea80000300800 */
[----:B------:R-:W2:Y:S04]  /*34530*/  LDL.LU R25, [R1+0x670] ;  /* 0x0006700001197983 */ /* 0x000ea80000300800 */
[----:B------:R0:W-:Y:S01]  /*34540*/  STL [R1+0x408], R11 ;  /* 0x0004080b01007387 */ /* 0x0001e20000100800 */
[----:B------:R-:W-:Y:S02]  /*34550*/  F2FP.SATFINITE.E5M2.F32.PACK_AB_MERGE_C R16, R16, R5, RZ ;  /* 0x000000051010723e */ /* 0x000fe400048060ff */
[----:B0-----:R-:W-:-:S02]  /*34560*/  F2FP.SATFINITE.E5M2.F32.PACK_AB_MERGE_C R11, R28, R15, RZ ;  /* 0x0000000f1c0b723e */ /* 0x001fc400048060ff */
[----:B------:R-:W2:Y:S04]  /*34570*/  LDL.LU R15, [R1+0x5b4] ;  /* 0x0005b400010f7983 */ /* 0x000ea80000300800 */
[----:B------:R-:W2:Y:S04]  /*34580*/  LDL.LU R28, [R1+0x5b0] ;  /* 0x0005b000011c7983 */ /* 0x000ea80000300800 */
[----:B------:R0:W-:Y:S04]  /*34590*/  STL [R1+0x41c], R11 ;  /* 0x00041c0b01007387 */ /* 0x0001e80000100800 */
[----:B0-----:R-:W2:Y:S04]  /*345a0*/  LDL.LU R11, [R1+0x4f4] ;  /* 0x0004f400010b7983 */ /* 0x001ea80000300800 */
[----:B------:R-:W2:Y:S04]  /*345b0*/  LDL.LU R8, [R1+0x1aa0] ;  /* 0x001aa00001087983 */ /* 0x000ea80000300800 */
[----:B------:R0:W-:Y:S04]  /*345c0*/  STL [R1+0x418], R4 ;  /* 0x0004180401007387 */ /* 0x0001e80000100800 */
[----:B0-----:R-:W2:Y:S04]  /*345d0*/  LDL.LU R4, [R1+0x1a9c] ;  /* 0x001a9c0001047983 */ /* 0x001ea80000300800 */
[----:B------:R-:W2:Y:S01]  /*345e0*/  LDL.LU R5, [R1+0x1a98] ;  /* 0x001a980001057983 */ /* 0x000ea20000300800 */
[----:B------:R-:W-:-:S02]  /*345f0*/  F2FP.SATFINITE.E5M2.F32.PACK_AB_MERGE_C R24, R19, R24, RZ ;  /* 0x000000181318723e */ /* 0x000fc400048060ff */
[----:B------:R-:W-:Y:S01]  /*34600*/  F2FP.SATFINITE.E5M2.F32.PACK_AB_MERGE_C R19, R20, R29, RZ ;  /* 0x0000001d1413723e */ /* 0x000fe200048060ff */
[----:B------:R0:W-:Y:S01]  /*34610*/  STL [R1+0x444], R16 ;  /* 0x0004441001007387 */ /* 0x0001e20000100800 */
[----:B---3--:R-:W-:-:S03]  /*34620*/  LOP3.LUT R29, R14, 0xffff, RZ, 0xc0, !PT ;  /* 0x0000ffff0e1d7812 */ /* 0x008fc600078ec0ff */
[----:B0-----:R-:W3:Y:S04]  /*34630*/  LDL.LU R16, [R1+0x4f0] ;  /* 0x0004f00001107983 */ /* 0x001ee80000300800 */
[----:B------:R-:W3:Y:S04]  /*34640*/  LDL.LU R20, [R1+0x1c] ;  /* 0x00001c0001147983 */ /* 0x000ee80000300800 */
[----:B------:R-:W-:Y:S04]  /*34650*/  STL [R1+0x440], R24 ;  /* 0x0004401801007387 */ /* 0x000fe80000100800 */
[----:B------:R4:W-:Y:S02]  /*34660*/  STL [R1+0x464], R19 ;  /* 0x0004641301007387 */ /* 0x0009e40000100800 */
[----:B----4-:R-:W-:-:S02]  /*34670*/  LOP3.LUT R19, R21, 0xffff, RZ, 0xc0, !PT ;  /* 0x0000ffff15137812 */ /* 0x010fc400078ec0ff */
[----:B------:R-:W4:Y:S04]  /*34680*/  LDL.LU R21, [R1+0x18] ;  /* 0x0000180001157983 */ /* 0x000f280000300800 */
[----:B------:R-:W-:Y:S04]  /*34690*/  STL [R1+0x7c], R29 ;  /* 0x00007c1d01007387 */ /* 0x000fe80000100800 */
[----:B------:R-:W-:Y:S01]  /*346a0*/  STL [R1+0x84], R19 ;  /* 0x0000841301007387 */ /* 0x000fe20000100800 */
[----:B--2---:R-:W-:Y:S02]  /*346b0*/  LOP3.LUT R14, R3, 0xffff, RZ, 0xc0, !PT ;  /* 0x0000ffff030e7812 */ /* 0x004fe400078ec0ff */
[----:B------:R-:W-:-:S02]  /*346c0*/  LOP3.LUT R3, R2, 0xffff, RZ, 0xc0, !PT ;  /* 0x0000ffff02037812 */ /* 0x000fc400078ec0ff */
[--C-:B------:R-:W-:Y:S01]  /*346d0*/  PRMT R2, R14, 0x3340, R1.reuse ;  /* 0x000033400e027816 */ /* 0x100fe20000000001 */
[----:B------:R0:W-:Y:S04]  /*346e0*/  STL [R1+0x64], R14 ;  /* 0x0000640e01007387 */ /* 0x0001e80000100800 */
[----:B------:R1:W-:Y:S04]  /*346f0*/  STL [R1+0x74], R3 ;  /* 0x0000740301007387 */ /* 0x0003e80000100800 */
[----:B0-----:R-:W2:Y:S01]  /*34700*/  LDL.LU R14, [R1+0x1a94] ;  /* 0x001a9400010e7983 */ /* 0x001ea20000300800 */
[----:B------:R-:W-:Y:S01]  /*34710*/  VIADD R0, R0, 0x1 ;  /* 0x0000000100007836 */ /* 0x000fe20000000000 */
[----:B-1----:R-:W-:-:S02]  /*34720*/  PRMT R3, R3, 0x3340, R1 ;  /* 0x0000334003037816 */ /* 0x002fc40000000001 */
[----:B------:R-:W-:Y:S02]  /*34730*/  LOP3.LUT R27, R27, 0xffff, RZ, 0xc0, !PT ;  /* 0x0000ffff1b1b7812 */ /* 0x000fe400078ec0ff */
[----:B------:R-:W-:Y:S02]  /*34740*/  ISETP.GE.AND P0, PT, R0, UR5, PT ;  /* 0x0000000500007c0c */ /* 0x000fe4000bf06270 */
[----:B------:R-:W-:Y:S02]  /*34750*/  LOP3.LUT R25, R25, 0xffff, RZ, 0xc0, !PT ;  /* 0x0000ffff19197812 */ /* 0x000fe400078ec0ff */
[----:B------:R-:W-:Y:S02]  /*34760*/  LOP3.LUT R15, R15, 0xffff, RZ, 0xc0, !PT ;  /* 0x0000ffff0f0f7812 */ /* 0x000fe400078ec0ff */
[----:B------:R-:W-:Y:S02]  /*34770*/  LOP3.LUT R28, R28, 0xffff, RZ, 0xc0, !PT ;  /* 0x0000ffff1c1c7812 */ /* 0x000fe400078ec0ff */
[----:B------:R-:W-:-:S02]  /*34780*/  LOP3.LUT R5, R5, 0xffff, RZ, 0xc0, !PT ;  /* 0x0000ffff05057812 */ /* 0x000fc400078ec0ff */
[----:B------:R-:W-:Y:S02]  /*34790*/  LOP3.LUT R24, R4, 0xffff, RZ, 0xc0, !PT ;  /* 0x0000ffff04187812 */ /* 0x000fe400078ec0ff */
[----:B------:R-:W-:Y:S01]  /*347a0*/  PRMT R4, R29, 0x3340, R5 ;  /* 0x000033401d047816 */ /* 0x000fe20000000005 */
[----:B------:R0:W-:Y:S03]  /*347b0*/  STL [R1+0x70], R5 ;  /* 0x0000700501007387 */ /* 0x0001e60000100800 */
[----:B------:R-:W-:Y:S01]  /*347c0*/  PRMT R2, R4, 0x5410, R2 ;  /* 0x0000541004027816 */ /* 0x000fe20000000002 */
[----:B------:R1:W-:Y:S01]  /*347d0*/  STL [R1+0x78], R24 ;  /* 0x0000781801007387 */ /* 0x0003e20000100800 */
[----:B0-----:R-:W-:Y:S02]  /*347e0*/  PRMT R5, R19, 0x3340, R24 ;  /* 0x0000334013057816 */ /* 0x001fe40000000018 */
[----:B------:R-:W-:-:S02]  /*347f0*/  F2FP.SATFINITE.E5M2.F32.PACK_AB_MERGE_C R19, R23, R26, RZ ;  /* 0x0000001a1713723e */ /* 0x000fc400048060ff */
[----:B------:R-:W-:-:S03]  /*34800*/  PRMT R0, R5, 0x5410, R3 ;  /* 0x0000541005007816 */ /* 0x000fc60000000003 */
[----:B------:R-:W-:Y:S04]  /*34810*/  STL [R1+0x458], R19 ;  /* 0x0004581301007387 */ /* 0x000fe80000100800 */
[----:B------:R-:W-:Y:S04]  /*34820*/  STL [R1+0x63c], R2 ;  /* 0x00063c0201007387 */ /* 0x000fe80000100800 */
[----:B------:R-:W2:Y:S04]  /*34830*/  LDL.LU R26, [R1+0x614] ;  /* 0x00061400011a7983 */ /* 0x000ea80000300800 */
[----:B------:R0:W-:Y:S01]  /*34840*/  STL [R1+0x61c], R0 ;  /* 0x00061c0001007387 */ /* 0x0001e20000100800 */
[----:B------:R-:W-:-:S03]  /*34850*/  LOP3.LUT R3, R11, 0xffff, RZ, 0xc0, !PT ;  /* 0x0000ffff0b037812 */ /* 0x000fc600078ec0ff */
[----:B------:R-:W2:Y:S04]  /*34860*/  LDL.LU R23, [R1+0x610] ;  /* 0x0006100001177983 */ /* 0x000ea80000300800 */
[----:B------:R-:W-:Y:S04]  /*34870*/  STL [R1+0x8c], R27 ;  /* 0x00008c1b01007387 */ /* 0x000fe80000100800 */
[----:B------:R-:W-:Y:S01]  /*34880*/  STL [R1+0x10c], R25 ;  /* 0x00010c1901007387 */ /* 0x000fe20000100800 */
[----:B---3--:R-:W-:-:S03]  /*34890*/  LOP3.LUT R4, R16, 0xffff, RZ, 0xc0, !PT ;  /* 0x0000ffff10047812 */ /* 0x008fc600078ec0ff */
[----:B------:R-:W-:Y:S04]  /*348a0*/  STL [R1+0xa0], R15 ;  /* 0x0000a00f01007387 */ /* 0x000fe80000100800 */
[----:B------:R-:W-:Y:S04]  /*348b0*/  STL [R1+0x88], R3 ;  /* 0x0000880301007387 */ /* 0x000fe80000100800 */
[----:B------:R-:W-:Y:S01]  /*348c0*/  STL [R1+0x100], R28 ;  /* 0x0001001c01007387 */ /* 0x000fe20000100800 */
[----:B------:R-:W-:-:S03]  /*348d0*/  LOP3.LUT R11, R20, 0xffff, RZ, 0xc0, !PT ;  /* 0x0000ffff140b7812 */ /* 0x000fc600078ec0ff */
[----:B------:R-:W3:Y:S04]  /*348e0*/  LDL.LU R16, [R1+0x554] ;  /* 0x0005540001107983 */ /* 0x000ee80000300800 */
[----:B------:R-:W-:Y:S04]  /*348f0*/  STL [R1+0xe0], R4 ;  /* 0x0000e00401007387 */ /* 0x000fe80000100800 */
[----:B------:R-:W3:Y:S01]  /*34900*/  LDL.LU R20, [R1+0x550] ;  /* 0x0005500001147983 */ /* 0x000ee20000300800 */
[----:B----4-:R-:W-:-:S03]  /*34910*/  LOP3.LUT R5, R21, 0xffff, RZ, 0xc0, !PT ;  /* 0x0000ffff15057812 */ /* 0x010fc600078ec0ff */
[----:B-1----:R-:W4:Y:S04]  /*34920*/  LDL.LU R24, [R1+0x494] ;  /* 0x0004940001187983 */ /* 0x002f280000300800 */
[----:B------:R-:W-:Y:S01]  /*34930*/  STL [R1+0x80], R11 ;  /* 0x0000800b01007387 */ /* 0x000fe20000100800 */
[----:B0-----:R-:W-:-:S03]  /*34940*/  LOP3.LUT R0, R6, 0xffff, RZ, 0xc0, !PT ;  /* 0x0000ffff06007812 */ /* 0x001fc600078ec0ff */
[----:B------:R-:W4:Y:S01]  /*34950*/  LDL.LU R19, [R1+0x490] ;  /* 0x0004900001137983 */ /* 0x000f220000300800 */
[----:B------:R-:W-:-:S03]  /*34960*/  LOP3.LUT R2, R7, 0xffff, RZ, 0xc0, !PT ;  /* 0x0000ffff07027812 */ /* 0x000fc600078ec0ff */
[----:B------:R-:W4:Y:S04]  /*34970*/  LDL.LU R29, [R1+0xb4] ;  /* 0x0000b400011d7983 */ /* 0x000f280000300800 */
[----:B------:R0:W-:Y:S01]  /*34980*/  STL [R1+0x60], R5 ;  /* 0x0000600501007387 */ /* 0x0001e20000100800 */
[----:B------:R-:W-:-:S03]  /*34990*/  LOP3.LUT R8, R8, 0xffff, RZ, 0xc0, !PT ;  /* 0x0000ffff08087812 */ /* 0x000fc600078ec0ff */
[----:B------:R-:W4:Y:S04]  /*349a0*/  LDL.LU R21, [R1+0xb0] ;  /* 0x0000b00001157983 */ /* 0x000f280000300800 */
[----:B------:R-:W-:Y:S04]  /*349b0*/  STL [R1+0x5e8], R0 ;  /* 0x0005e80001007387 */ /* 0x000fe80000100800 */
[----:B------:R-:W-:Y:S01]  /*349c0*/  STL [R1+0x6c], R2 ;  /* 0x00006c0201007387 */ /* 0x000fe20000100800 */
[----:B------:R-:W-:Y:S02]  /*349d0*/  PRMT R7, R27, 0x3340, R15 ;  /* 0x000033401b077816 */ /* 0x000fe4000000000f */
[----:B0-----:R-:W-:-:S02]  /*349e0*/  PRMT R5, R5, 0x3340, R8 ;  /* 0x0000334005057816 */ /* 0x001fc40000000008 */
[----:B--2---:R-:W-:-:S04]  /*349f0*/  LOP3.LUT R14, R14, 0xffff, RZ, 0xc0, !PT ;  /* 0x0000ffff0e0e7812 */ /* 0x004fc800078ec0ff */
[----:B------:R-:W-:Y:S01]  /*34a00*/  PRMT R6, R11, 0x3340, R14 ;  /* 0x000033400b067816 */ /* 0x000fe2000000000e */
[----:B------:R-:W-:Y:S04]  /*34a10*/  STL [R1+0x68], R14 ;  /* 0x0000680e01007387 */ /* 0x000fe80000100800 */
[----:B------:R0:W-:Y:S04]  /*34a20*/  STL [R1+0x58], R8 ;  /* 0x0000580801007387 */ /* 0x0001e80000100800 */
[----:B------:R-:W2:Y:S04]  /*34a30*/  LDL.LU R11, [R1+0x1a90] ;  /* 0x001a9000010b7983 */ /* 0x000ea80000300800 */
[----:B------:R-:W2:Y:S04]  /*34a40*/  LDL.LU R15, [R1+0x1a8c] ;  /* 0x001a8c00010f7983 */ /* 0x000ea80000300800 */
[----:B------:R-:W2:Y:S01]  /*34a50*/  LDL.LU R27, [R1+0x1a88] ;  /* 0x001a8800011b7983 */ /* 0x000ea20000300800 */
[----:B0-----:R-:W-:-:S03]  /*34a60*/  PRMT R8, R25, 0x3340, R28 ;  /* 0x0000334019087816 */ /* 0x001fc6000000001c */
[----:B------:R-:W2:Y:S01]  /*34a70*/  LDL.LU R28, [R1+0x1a84] ;  /* 0x001a8400011c7983 */ /* 0x000ea20000300800 */
[--C-:B------:R-:W-:Y:S02]  /*34a80*/  PRMT R0, R0, 0x3340, R1.reuse ;  /* 0x0000334000007816 */ /* 0x100fe40000000001 */
[--C-:B------:R-:W-:Y:S02]  /*34a90*/  PRMT R2, R2, 0x3340, R1.reuse ;  /* 0x0000334002027816 */ /* 0x100fe40000000001 */
[--C-:B------:R-:W-:Y:S02]  /*34aa0*/  PRMT R3, R3, 0x3340, R1.reuse ;  /* 0x0000334003037816 */ /* 0x100fe40000000001 */
[----:B------:R-:W-:Y:S02]  /*34ab0*/  PRMT R0, R5, 0x5410, R0 ;  /* 0x0000541005007816 */ /* 0x000fe40000000000 */
[----:B------:R-:W-:Y:S02]  /*34ac0*/  PRMT R4, R4, 0x3340, R1 ;  /* 0x0000334004047816 */ /* 0x000fe40000000001 */
[----:B------:R-:W-:-:S02]  /*34ad0*/  PRMT R5, R6, 0x5410, R2 ;  /* 0x0000541006057816 */ /* 0x000fc40000000002 */
[----:B------:R-:W-:Y:S01]  /*34ae0*/  PRMT R2, R7, 0x5410, R3 ;  /* 0x0000541007027816 */ /* 0x000fe20000000003 */
[----:B------:R0:W-:Y:S04]  /*34af0*/  STL [R1+0x618], R0 ;  /* 0x0006180001007387 */ /* 0x0001e80000100800 */
[----:B------:R1:W-:Y:S04]  /*34b00*/  STL [R1+0x60c], R5 ;  /* 0x00060c0501007387 */ /* 0x0003e80000100800 */
[----:B------:R-:W-:Y:S01]  /*34b10*/  STL [R1+0x608], R2 ;  /* 0x0006080201007387 */ /* 0x000fe20000100800 */
[----:B0-----:R-:W-:-:S05]  /*34b20*/  PRMT R0, R8, 0x5410, R4 ;  /* 0x0000541008007816 */ /* 0x001fca0000000004 */
[----:B------:R4:W-:Y:S01]  /*34b30*/  STL [R1+0x5fc], R0 ;  /* 0x0005fc0001007387 */ /* 0x0009e20000100800 */
[----:B-1----:R-:W-:-:S03]  /*34b40*/  LOP3.LUT R5, R26, 0xffff, RZ, 0xc0, !PT ;  /* 0x0000ffff1a057812 */ /* 0x002fc600078ec0ff */
[----:B------:R-:W2:Y:S01]  /*34b50*/  LDL.LU R26, [R1+0x844] ;  /* 0x00084400011a7983 */ /* 0x000ea20000300800 */
[----:B------:R-:W-:-:S03]  /*34b60*/  LOP3.LUT R6, R23, 0xffff, RZ, 0xc0, !PT ;  /* 0x0000ffff17067812 */ /* 0x000fc600078ec0ff */
[----:B------:R-:W2:Y:S04]  /*34b70*/  LDL.LU R25, [R1+0x5c4] ;  /* 0x0005c40001197983 */ /* 0x000ea80000300800 */
[----:B------:R0:W-:Y:S04]  /*34b80*/  STL [R1+0x54], R5 ;  /* 0x0000540501007387 */ /* 0x0001e80000100800 */
[----:B------:R-:W2:Y:S04]  /*34b90*/  LDL.LU R23, [R1+0x5c0] ;  /* 0x0005c00001177983 */ /* 0x000ea80000300800 */
[----:B------:R1:W-:Y:S04]  /*34ba0*/  STL [R1+0xc0], R6 ;  /* 0x0000c00601007387 */ /* 0x0003e80000100800 */
[----:B------:R-:W2:Y:S01]  /*34bb0*/  LDL.LU R14, [R1+0x504] ;  /* 0x00050400010e7983 */ /* 0x000ea20000300800 */
[----:B---3--:R-:W-:-:S02]  /*34bc0*/  LOP3.LUT R16, R16, 0xffff, RZ, 0xc0, !PT ;  /* 0x0000ffff10107812 */ /* 0x008fc400078ec0ff */
[----:B------:R-:W-:Y:S02]  /*34bd0*/  LOP3.LUT R20, R20, 0xffff, RZ, 0xc0, !PT ;  /* 0x0000ffff14147812 */ /* 0x000fe400078ec0ff */
[----:B----4-:R-:W-:Y:S01]  /*34be0*/  LOP3.LUT R0, R24, 0xffff, RZ, 0xc0, !PT ;  /* 0x0000ffff18007812 */ /* 0x010fe200078ec0ff */
[----:B------:R3:W-:Y:S04]  /*34bf0*/  STL [R1+0x1c], R16 ;  /* 0x00001c1001007387 */ /* 0x0007e80000100800 */
[----:B------:R-:W4:Y:S01]  /*34c00*/  LDL.LU R24, [R1+0x500] ;  /* 0x0005000001187983 */ /* 0x000f220000300800 */
[----:B------:R-:W-:-:S03]  /*34c10*/  LOP3.LUT R2, R19, 0xffff, RZ, 0xc0, !PT ;  /* 0x0000ffff13027812 */ /* 0x000fc600078ec0ff */
[----:B------:R-:W-:Y:S01]  /*34c20*/  STL [R1+0x18], R0 ;  /* 0x0000180001007387 */ /* 0x000fe20000100800 */
[----:B------:R-:W-:-:S03]  /*34c30*/  LOP3.LUT R7, R29, 0xffff, RZ, 0xc0, !PT ;  /* 0x0000ffff1d077812 */ /* 0x000fc600078ec0ff */
[----:B------:R3:W-:Y:S01]  /*34c40*/  STL [R1+0xc4], R20 ;  /* 0x0000c41401007387 */ /* 0x0007e20000100800 */
[----:B------:R-:W-:-:S03]  /*34c50*/  LOP3.LUT R8, R21, 0xffff, RZ, 0xc0, !PT ;  /* 0x0000ffff15087812 */ /* 0x000fc600078ec0ff */
[----:B------:R-:W-:Y:S04]  /*34c60*/  STL [R1+0x5b4], R2 ;  /* 0x0005b40201007387 */ /* 0x000fe80000100800 */
[----:B------:R-:W4:Y:S04]  /*34c70*/  LDL.LU R19, [R1+0x4c] ;  /* 0x00004c0001137983 */ /* 0x000f280000300800 */
[----:B------:R-:W4:Y:S04]  /*34c80*/  LDL.LU R29, [R1+0x48] ;  /* 0x00004800011d7983 */ /* 0x000f280000300800 */
[----:B------:R3:W-:Y:S04]  /*34c90*/  STL [R1+0xe8], R7 ;  /* 0x0000e80701007387 */ /* 0x0007e80000100800 */
[----:B------:R-:W-:Y:S01]  /*34ca0*/  STL [R1+0xac], R8 ;  /* 0x0000ac0801007387 */ /* 0x000fe20000100800 */
[----:B------:R-:W-:-:S02]  /*34cb0*/  LOP3.LUT R12, R12, 0xffff, RZ, 0xc0, !PT ;  /* 0x0000ffff0c0c7812 */ /* 0x000fc400078ec0ff */
[----:B0-----:R-:W-:Y:S02]  /*34cc0*/  PRMT R5, R5, 0x3340, R16 ;  /* 0x0000334005057816 */ /* 0x001fe40000000010 */
[----:B-1----:R-:W-:Y:S02]  /*34cd0*/  PRMT R6, R6, 0x3340, R20 ;  /* 0x0000334006067816 */ /* 0x002fe40000000014 */
[----:B--2---:R-:W-:Y:S02]  /*34ce0*/  LOP3.LUT R3, R11, 0xffff, RZ, 0xc0, !PT ;  /* 0x0000ffff0b037812 */ /* 0x004fe400078ec0ff */
[----:B------:R-:W-:Y:S02]  /*34cf0*/  LOP3.LUT R27, R27, 0xffff, RZ, 0xc0, !PT ;  /* 0x0000ffff1b1b7812 */ /* 0x000fe400078ec0ff */
[----:B------:R-:W-:Y:S02]  /*34d00*/  LOP3.LUT R21, R28, 0xffff, RZ, 0xc0, !PT ;  /* 0x0000ffff1c157812 */ /* 0x000fe400078ec0ff */
[----:B------:R-:W2:Y:S04]  /*34d10*/  LDL.LU R28, [R1+0x840] ;  /* 0x00084000011c7983 */ /* 0x000ea80000300800 */
[----:B------:R0:W-:Y:S04]  /*34d20*/  STL [R1+0xe4], R21 ;  /* 0x0000e41501007387 */ /* 0x0001e80000100800 */
[----:B------:R-:W-:Y:S04]  /*34d30*/  STL [R1+0xa8], R27 ;  /* 0x0000a81b01007387 */ /* 0x000fe80000100800 */
[----:B------:R1:W-:Y:S04]  /*34d40*/  STL [R1+0xa4], R3 ;  /* 0x0000a40301007387 */ /* 0x0003e80000100800 */
[----:B------:R-:W-:Y:S04]  /*34d50*/  STL [R1+0x1a30], R12 ;  /* 0x001a300c01007387 */ /* 0x000fe80000100800 */
[----:B---3--:R-:W3:Y:S04]  /*34d60*/  LDL.LU R16, [R1+0x1a80] ;  /* 0x001a800001107983 */ /* 0x008ee80000300800 */
[----:B------:R-:W3:Y:S01]  /*34d70*/  LDL.LU R20, [R1+0x1a7c] ;  /* 0x001a7c0001147983 */ /* 0x000ee20000300800 */
[----:B------:R-:W-:-:S03]  /*34d80*/  PRMT R7, R7, 0x3340, R21 ;  /* 0x0000334007077816 */ /* 0x000fc60000000015 */
[----:B0-----:R-:W3:Y:S01]  /*34d90*/  LDL.LU R21, [R1+0x1a78] ;  /* 0x001a780001157983 */ /* 0x001ee20000300800 */
[--C-:B------:R-:W-:Y:S02]  /*34da0*/  PRMT R0, R0, 0x3340, R1.reuse ;  /* 0x0000334000007816 */ /* 0x100fe40000000001 */
[--C-:B------:R-:W-:Y:S02]  /*34db0*/  PRMT R2, R2, 0x3340, R1.reuse ;  /* 0x0000334002027816 */ /* 0x100fe40000000001 */
[--C-:B-1----:R-:W-:Y:S02]  /*34dc0*/  PRMT R3, R3, 0x3340, R1.reuse ;  /* 0x0000334003037816 */ /* 0x102fe40000000001 */
[----:B------:R-:W-:Y:S02]  /*34dd0*/  PRMT R0, R5, 0x5410, R0 ;  /* 0x0000541005007816 */ /* 0x000fe40000000000 */
[----:B------:R-:W-:Y:S02]  /*34de0*/  PRMT R4, R12, 0x3340, R1 ;  /* 0x000033400c047816 */ /* 0x000fe40000000001 */
[----:B------:R-:W-:-:S02]  /*34df0*/  PRMT R8, R8, 0x3340, R27 ;  /* 0x0000334008087816 */ /* 0x000fc4000000001b */
[----:B------:R-:W-:Y:S02]  /*34e00*/  PRMT R5, R6, 0x5410, R2 ;  /* 0x0000541006057816 */ /* 0x000fe40000000002 */
[----:B------:R-:W-:Y:S01]  /*34e10*/  PRMT R2, R7, 0x5410, R3 ;  /* 0x0000541007027816 */ /* 0x000fe20000000003 */
[----:B------:R0:W-:Y:S04]  /*34e20*/  STL [R1+0x5ec], R0 ;  /* 0x0005ec0001007387 */ /* 0x0001e80000100800 */
[----:B------:R1:W-:Y:S04]  /*34e30*/  STL [R1+0x5dc], R5 ;  /* 0x0005dc0501007387 */ /* 0x0003e80000100800 */
[----:B------:R-:W-:Y:S01]  /*34e40*/  STL [R1+0x5b0], R2 ;  /* 0x0005b00201007387 */ /* 0x000fe20000100800 */
[----:B0-----:R-:W-:-:S05]  /*34e50*/  PRMT R0, R8, 0x5410, R4 ;  /* 0x0000541008007816 */ /* 0x001fca0000000004 */
[----:B------:R0:W-:Y:S01]  /*34e60*/  STL [R1+0x5ac], R0 ;  /* 0x0005ac0001007387 */ /* 0x0001e20000100800 */
[----:B------:R-:W-:Y:S02]  /*34e70*/  LOP3.LUT R26, R26, 0xffff, RZ, 0xc0, !PT ;  /* 0x0000ffff1a1a7812 */ /* 0x000fe400078ec0ff */
[----:B------:R-:W-:Y:S02]  /*34e80*/  LOP3.LUT R25, R25, 0xffff, RZ, 0xc0, !PT ;  /* 0x0000ffff19197812 */ /* 0x000fe400078ec0ff */
[----:B------:R-:W-:Y:S02]  /*34e90*/  LOP3.LUT R23, R23, 0xffff, RZ, 0xc0, !PT ;  /* 0x0000ffff17177812 */ /* 0x000fe400078ec0ff */
[----:B------:R-:W-:Y:S01]  /*34ea0*/  LOP3.LUT R6, R14, 0xffff, RZ, 0xc0, !PT ;  /* 0x0000ffff0e067812 */ /* 0x000fe200078ec0ff */
[----:B------:R-:W-:Y:S04]  /*34eb0*/  STL [R1+0x110], R26 ;  /* 0x0001101a01007387 */ /* 0x000fe80000100800 */
[----:B------:R-:W-:Y:S01]  /*34ec0*/  STL [R1+0x11c], R25 ;  /* 0x00011c1901007387 */ /* 0x000fe20000100800 */
[----:B-1----:R-:W-:-:S02]  /*34ed0*/  LOP3.LUT R5, R9, 0xffff, RZ, 0xc0, !PT ;  /* 0x0000ffff09057812 */ /* 0x002fc400078ec0ff */
[----:B----4-:R-:W-:Y:S02]  /*34ee0*/  LOP3.LUT R7, R24, 0xffff, RZ, 0xc0, !PT ;  /* 0x0000ffff18077812 */ /* 0x010fe400078ec0ff */
[----:B0-----:R-:W-:Y:S02]  /*34ef0*/  LOP3.LUT R0, R10, 0xffff, RZ, 0xc0, !PT ;  /* 0x0000ffff0a007812 */ /* 0x001fe400078ec0ff */
[----:B------:R-:W-:Y:S02]  /*34f00*/  LOP3.LUT R27, R19, 0xffff, RZ, 0xc0, !PT ;  /* 0x0000ffff131b7812 */ /* 0x000fe400078ec0ff */
[----:B------:R-:W-:Y:S02]  /*34f10*/  PRMT R4, R0, 0x3340, R1 ;  /* 0x0000334000047816 */ /* 0x000fe40000000001 */
[----:B------:R-:W-:Y:S02]  /*34f20*/  PRMT R10, R26, 0x3340, R25 ;  /* 0x000033401a0a7816 */ /* 0x000fe40000000019 */
[----:B--2---:R-:W-:-:S05]  /*34f30*/  LOP3.LUT R11, R28, 0xffff, RZ, 0xc0, !PT ;  /* 0x0000ffff1c0b7812 */ /* 0x004fca00078ec0ff */
[----:B------:R-:W-:Y:S04]  /*34f40*/  STL [R1+0xec], R11 ;  /* 0x0000ec0b01007387 */ /* 0x000fe80000100800 */
[----:B------:R-:W-:Y:S04]  /*34f50*/  STL [R1+0x104], R6 ;  /* 0x0001040601007387 */ /* 0x000fe80000100800 */
[----:B------:R-:W-:Y:S04]  /*34f60*/  STL [R1+0x108], R23 ;  /* 0x0001081701007387 */ /* 0x000fe80000100800 */
[----:B------:R-:W2:Y:S04]  /*34f70*/  LDL.LU R24, [R1+0x560] ;  /* 0x0005600001187983 */ /* 0x000ea80000300800 */
[----:B------:R-:W-:Y:S04]  /*34f80*/  STL [R1+0xc8], R7 ;  /* 0x0000c80701007387 */ /* 0x000fe80000100800 */
[----:B------:R-:W4:Y:S04]  /*34f90*/  LDL.LU R12, [R1+0xdc] ;  /* 0x0000dc00010c7983 */ /* 0x000f280000300800 */
[----:B------:R-:W4:Y:S04]  /*34fa0*/  LDL.LU R14, [R1+0x90] ;  /* 0x00009000010e7983 */ /* 0x000f280000300800 */
[----:B------:R-:W4:Y:S01]  /*34fb0*/  LDL.LU R19, [R1+0x24] ;  /* 0x0000240001137983 */ /* 0x000f220000300800 */
[----:B---3--:R-:W-:-:S02]  /*34fc0*/  LOP3.LUT R2, R21, 0xffff, RZ, 0xc0, !PT ;  /* 0x0000ffff15027812 */ /* 0x008fc400078ec0ff */
[----:B------:R-:W-:Y:S01]  /*34fd0*/  LOP3.LUT R3, R20, 0xffff, RZ, 0xc0, !PT ;  /* 0x0000ffff14037812 */ /* 0x000fe200078ec0ff */
[----:B------:R-:W3:Y:S04]  /*34fe0*/  LDL.LU R21, [R1+0xf0] ;  /* 0x0000f00001157983 */ /* 0x000ee80000300800 */
[----:B------:R-:W-:Y:S04]  /*34ff0*/  STL [R1+0x59c], R5 ;  /* 0x00059c0501007387 */ /* 0x000fe80000100800 */
[----:B------:R-:W3:Y:S04]  /*35000*/  LDL.LU R20, [R1+0x4a0] ;  /* 0x0004a00001147983 */ /* 0x000ee80000300800 */
[----:B------:R0:W-:Y:S01]  /*35010*/  STL [R1+0x1a34], R0 ;  /* 0x001a340001007387 */ /* 0x0001e20000100800 */
[----:B------:R-:W-:-:S03]  /*35020*/  LOP3.LUT R28, R29, 0xffff, RZ, 0xc0, !PT ;  /* 0x0000ffff1d1c7812 */ /* 0x000fc600078ec0ff */
[----:B0-----:R-:W3:Y:S04]  /*35030*/  LDL.LU R0, [R1+0x620] ;  /* 0x0006200001007983 */ /* 0x001ee80000300800 */
[----:B------:R-:W3:Y:S04]  /*35040*/  LDL.LU R29, [R1+0x20] ;  /* 0x00002000011d7983 */ /* 0x000ee80000300800 */
[----:B------:R-:W-:Y:S04]  /*35050*/  STL [R1+0x1a40], R28 ;  /* 0x001a401c01007387 */ /* 0x000fe80000100800 */
[----:B------:R-:W-:Y:S04]  /*35060*/  STL [R1+0x1a3c], R3 ;  /* 0x001a3c0301007387 */ /* 0x000fe80000100800 */
[----:B------:R-:W-:Y:S04]  /*35070*/  STL [R1+0x1a48], R27 ;  /* 0x001a481b01007387 */ /* 0x000fe80000100800 */
[----:B------:R0:W-:Y:S04]  /*35080*/  STL [R1+0x1a44], R2 ;  /* 0x001a440201007387 */ /* 0x0001e80000100800 */
[----:B------:R-:W3:Y:S04]  /*35090*/  LDL.LU R25, [R1+0x1a74] ;  /* 0x001a740001197983 */ /* 0x000ee80000300800 */
[----:B------:R-:W3:Y:S01]  /*350a0*/  LDL.LU R26, [R1+0x1a70] ;  /* 0x001a7000011a7983 */ /* 0x000ee20000300800 */
[----:B------:R-:W-:-:S03]  /*350b0*/  PRMT R11, R11, 0x3340, R23 ;  /* 0x000033400b0b7816 */ /* 0x000fc60000000017 */
[----:B------:R-:W3:Y:S01]  /*350c0*/  LDL.LU R23, [R1+0x1a6c] ;  /* 0x001a6c0001177983 */ /* 0x000ee20000300800 */
[----:B------:R-:W-:Y:S02]  /*350d0*/  PRMT R5, R5, 0x3340, R1 ;  /* 0x0000334005057816 */ /* 0x000fe40000000001 */
[----:B------:R-:W-:Y:S02]  /*350e0*/  PRMT R8, R28, 0x3340, R3 ;  /* 0x000033401c087816 */ /* 0x000fe40000000003 */
[----:B------:R-:W-:Y:S02]  /*350f0*/  PRMT R9, R27, 0x3340, R2 ;  /* 0x000033401b097816 */ /* 0x000fe40000000002 */
[----:B------:R-:W-:Y:S02]  /*35100*/  PRMT R6, R6, 0x3340, R1 ;  /* 0x0000334006067816 */ /* 0x000fe40000000001 */
[----:B0-----:R-:W-:Y:S02]  /*35110*/  PRMT R2, R8, 0x5410, R5 ;  /* 0x0000541008027816 */ /* 0x001fe40000000005 */
[----:B------:R-:W-:-:S02]  /*35120*/  PRMT R7, R7, 0x3340, R1 ;  /* 0x0000334007077816 */ /* 0x000fc40000000001 */
[----:B------:R-:W-:Y:S02]  /*35130*/  PRMT R4, R9, 0x5410, R4 ;  /* 0x0000541009047816 */ /* 0x000fe40000000004 */
[----:B------:R-:W-:Y:S01]  /*35140*/  PRMT R3, R10, 0x5410, R6 ;  /* 0x000054100a037816 */ /* 0x000fe20000000006 */
[----:B------:R0:W-:Y:S04]  /*35150*/  STL [R1+0x5a8], R2 ;  /* 0x0005a80201007387 */ /* 0x0001e80000100800 */
[----:B------:R-:W-:Y:S04]  /*35160*/  STL [R1+0x554], R4 ;  /* 0x0005540401007387 */ /* 0x000fe80000100800 */
[----:B------:R-:W-:Y:S01]  /*35170*/  STL [R1+0x550], R3 ;  /* 0x0005500301007387 */ /* 0x000fe20000100800 */
[----:B0-----:R-:W-:-:S05]  /*35180*/  PRMT R2, R11, 0x5410, R7 ;  /* 0x000054100b027816 */ /* 0x001fca0000000007 */
[----:B------:R4:W-:Y:S01]  /*35190*/  STL [R1+0x504], R2 ;  /* 0x0005040201007387 */ /* 0x0009e20000100800 */
[----:B------:R-:W-:Y:S02]  /*351a0*/  LOP3.LUT R5, R16, 0xffff, RZ, 0xc0, !PT ;  /* 0x0000ffff10057812 */ /* 0x000fe400078ec0ff */
[----:B------:R-:W-:Y:S02]  /*351b0*/  LOP3.LUT R7, R13, 0xffff, RZ, 0xc0, !PT ;  /* 0x0000ffff0d077812 */ /* 0x000fe400078ec0ff */
[----:B--2---:R-:W-:Y:S02]  /*351c0*/  LOP3.LUT R24, R24, 0xffff, RZ, 0xc0, !PT ;  /* 0x0000ffff18187812 */ /* 0x004fe400078ec0ff */
[----:B----4-:R-:W-:Y:S02]  /*351d0*/  LOP3.LUT R2, R12, 0xffff, RZ, 0xc0, !PT ;  /* 0x0000ffff0c027812 */ /* 0x010fe400078ec0ff */
[----:B---3--:R-:W-:Y:S02]  /*351e0*/  LOP3.LUT R9, R21, 0xffff, RZ, 0xc0, !PT ;  /* 0x0000ffff15097812 */ /* 0x008fe400078ec0ff */
[----:B------:R-:W-:-:S02]  /*351f0*/  LOP3.LUT R4, R20, 0xffff, RZ, 0xc0, !PT ;  /* 0x0000ffff14047812 */ /* 0x000fc400078ec0ff */
[----:B------:R-:W-:Y:S02]  /*35200*/  LOP3.LUT R21, R19, 0xffff, RZ, 0xc0, !PT ;  /* 0x0000ffff13157812 */ /* 0x000fe400078ec0ff */
[----:B------:R-:W-:Y:S02]  /*35210*/  LOP3.LUT R11, R14, 0xffff, RZ, 0xc0, !PT ;  /* 0x0000ffff0e0b7812 */ /* 0x000fe400078ec0ff */
[----:B------:R-:W-:-:S05]  /*35220*/  LOP3.LUT R8, R0, 0xffff, RZ, 0xc0, !PT ;  /* 0x0000ffff00087812 */ /* 0x000fca00078ec0ff */
[----:B------:R-:W-:Y:S04]  /*35230*/  STL [R1+0xb4], R8 ;  /* 0x0000b40801007387 */ /* 0x000fe80000100800 */
[----:B------:R-:W-:Y:S04]  /*35240*/  STL [R1+0xcc], R24 ;  /* 0x0000cc1801007387 */ /* 0x000fe80000100800 */
[----:B------:R-:W-:Y:S04]  /*35250*/  STL [R1+0x48], R4 ;  /* 0x0000480401007387 */ /* 0x000fe80000100800 */
[----:B------:R0:W-:Y:S04]  /*35260*/  STL [R1+0x138], R9 ;  /* 0x0001380901007387 */ /* 0x0001e80000100800 */
[----:B------:R-:W2:Y:S04]  /*35270*/  LDL.LU R27, [R1+0x850] ;  /* 0x00085000011b7983 */ /* 0x000ea80000300800 */
[----:B------:R-:W-:Y:S04]  /*35280*/  STL [R1+0xb0], R2 ;  /* 0x0000b00201007387 */ /* 0x000fe80000100800 */
[----:B------:R-:W-:Y:S04]  /*35290*/  STL [R1+0xf0], R21 ;  /* 0x0000f01501007387 */ /* 0x000fe80000100800 */
[----:B------:R-:W3:Y:S04]  /*352a0*/  LDL.LU R3, [R1+0x628] ;  /* 0x0006280001037983 */ /* 0x000ee80000300800 */
[----:B------:R-:W-:Y:S04]  /*352b0*/  STL [R1+0x15c], R11 ;  /* 0x00015c0b01007387 */ /* 0x000fe80000100800 */
[----:B------:R-:W4:Y:S01]  /*352c0*/  LDL.LU R14, [R1+0x624] ;  /* 0x00062400010e7983 */ /* 0x000f220000300800 */
[----:B------:R-:W-:-:S03]  /*352d0*/  LOP3.LUT R10, R29, 0xffff, RZ, 0xc0, !PT ;  /* 0x0000ffff1d0a7812 */ /* 0x000fc600078ec0ff */
[----:B------:R-:W4:Y:S01]  /*352e0*/  LDL.LU R0, [R1+0x5cc] ;  /* 0x0005cc0001007983 */ /* 0x000f220000300800 */
[----:B------:R-:W-:-:S03]  /*352f0*/  LOP3.LUT R29, R23, 0xffff, RZ, 0xc0, !PT ;  /* 0x0000ffff171d7812 */ /* 0x000fc600078ec0ff */
[----:B------:R-:W4:Y:S04]  /*35300*/  LDL.LU R23, [R1+0x854] ;  /* 0x0008540001177983 */ /* 0x000f280000300800 */
[----:B------:R1:W-:Y:S01]  /*35310*/  STL [R1+0x24], R10 ;  /* 0x0000240a01007387 */ /* 0x0003e20000100800 */
[----:B------:R-:W-:-:S03]  /*35320*/  LOP3.LUT R20, R15, 0xffff, RZ, 0xc0, !PT ;  /* 0x0000ffff0f147812 */ /* 0x000fc600078ec0ff */
[----:B------:R1:W-:Y:S04]  /*35330*/  STL [R1+0x150], R29 ;  /* 0x0001501d01007387 */ /* 0x0003e80000100800 */
[----:B------:R1:W-:Y:S04]  /*35340*/  STL [R1+0x90], R5 ;  /* 0x0000900501007387 */ /* 0x0003e80000100800 */
[----:B------:R-:W4:Y:S04]  /*35350*/  LDL.LU R12, [R1+0x5c8] ;  /* 0x0005c800010c7983 */ /* 0x000f280000300800 */
[----:B------:R1:W-:Y:S04]  /*35360*/  STL [R1+0x144], R7 ;  /* 0x0001440701007387 */ /* 0x0003e80000100800 */
[----:B------:R-:W4:Y:S04]  /*35370*/  LDL.LU R19, [R1+0x568] ;  /* 0x0005680001137983 */ /* 0x000f280000300800 */
[----:B------:R-:W-:Y:S01]  /*35380*/  STL [R1+0x1a4c], R20 ;  /* 0x001a4c1401007387 */ /* 0x000fe20000100800 */
[----:B0-----:R-:W-:-:S02]  /*35390*/  PRMT R9, R9, 0x3340, R21 ;  /* 0x0000334009097816 */ /* 0x001fc40000000015 */
[----:B-1----:R-:W-:Y:S02]  /*353a0*/  PRMT R10, R2, 0x3340, R10 ;  /* 0x00003340020a7816 */ /* 0x002fe4000000000a */
[----:B------:R-:W4:Y:S04]  /*353b0*/  LDL.LU R2, [R1+0x564] ;  /* 0x0005640001027983 */ /* 0x000f280000300800 */
[----:B------:R-:W4:Y:S04]  /*353c0*/  LDL.LU R21, [R1+0x50c] ;  /* 0x00050c0001157983 */ /* 0x000f280000300800 */
[----:B------:R-:W4:Y:S01]  /*353d0*/  LDL.LU R28, [R1+0x508] ;  /* 0x00050800011c7983 */ /* 0x000f220000300800 */
[----:B------:R-:W-:-:S02]  /*353e0*/  PRMT R8, R8, 0x3340, R24 ;  /* 0x0000334008087816 */ /* 0x000fc40000000018 */
[----:B------:R-:W-:Y:S01]  /*353f0*/  PRMT R11, R11, 0x3340, R29 ;  /* 0x000033400b0b7816 */ /* 0x000fe2000000001d */
[----:B------:R-:W4:Y:S04]  /*35400*/  LDL.LU R24, [R1+0x4a8] ;  /* 0x0004a80001187983 */ /* 0x000f280000300800 */
[----:B------:R-:W4:Y:S01]  /*35410*/  LDL.LU R29, [R1+0x4a4] ;  /* 0x0004a400011d7983 */ /* 0x000f220000300800 */
[--C-:B------:R-:W-:Y:S02]  /*35420*/  PRMT R4, R4, 0x3340, R1.reuse ;  /* 0x0000334004047816 */ /* 0x100fe40000000001 */
[--C-:B------:R-:W-:Y:S02]  /*35430*/  PRMT R5, R5, 0x3340, R1.reuse ;  /* 0x0000334005057816 */ /* 0x100fe40000000001 */
[----:B------:R-:W-:-:S02]  /*35440*/  PRMT R6, R20, 0x3340, R1 ;  /* 0x0000334014067816 */ /* 0x000fc40000000001 */
[----:B------:R-:W-:Y:S02]  /*35450*/  PRMT R4, R8, 0x5410, R4 ;  /* 0x0000541008047816 */ /* 0x000fe40000000004 */
[----:B------:R-:W-:Y:S02]  /*35460*/  PRMT R8, R9, 0x5410, R5 ;  /* 0x0000541009087816 */ /* 0x000fe40000000005 */
[----:B------:R-:W-:Y:S02]  /*35470*/  PRMT R7, R7, 0x3340, R1 ;  /* 0x0000334007077816 */ /* 0x000fe40000000001 */
[----:B------:R-:W-:Y:S01]  /*35480*/  PRMT R5, R10, 0x5410, R6 ;  /* 0x000054100a057816 */ /* 0x000fe20000000006 */
[----:B------:R0:W-:Y:S04]  /*35490*/  STL [R1+0x500], R4 ;  /* 0x0005000401007387 */ /* 0x0001e80000100800 */
[----:B------:R1:W-:Y:S04]  /*354a0*/  STL [R1+0x4f8], R8 ;  /* 0x0004f80801007387 */ /* 0x0003e80000100800 */
[----:B------:R1:W-:Y:S01]  /*354b0*/  STL [R1+0x4f4], R5 ;  /* 0x0004f40501007387 */ /* 0x0003e20000100800 */
[----:B0-----:R-:W-:-:S05]  /*354c0*/  PRMT R4, R11, 0x5410, R7 ;  /* 0x000054100b047816 */ /* 0x001fca0000000007 */
[----:B------:R0:W-:Y:S01]  /*354d0*/  STL [R1+0x4f0], R4 ;  /* 0x0004f00401007387 */ /* 0x0001e20000100800 */
[----:B--2---:R-:W-:Y:S02]  /*354e0*/  LOP3.LUT R9, R27, 0xffff, RZ, 0xc0, !PT ;  /* 0x0000ffff1b097812 */ /* 0x004fe400078ec0ff */
[----:B---3--:R-:W-:Y:S02]  /*354f0*/  LOP3.LUT R10, R3, 0xffff, RZ, 0xc0, !PT ;  /* 0x0000ffff030a7812 */ /* 0x008fe400078ec0ff */
[----:B----4-:R-:W-:Y:S02]  /*35500*/  LOP3.LUT R11, R14, 0xffff, RZ, 0xc0, !PT ;  /* 0x0000ffff0e0b7812 */ /* 0x010fe400078ec0ff */
[----:B-1----:R-:W-:Y:S02]  /*35510*/  LOP3.LUT R8, R23, 0xffff, RZ, 0xc0, !PT ;  /* 0x0000ffff17087812 */ /* 0x002fe400078ec0ff */
[----:B------:R-:W-:-:S03]  /*35520*/  LOP3.LUT R23, R0, 0xffff, RZ, 0xc0, !PT ;  /* 0x0000ffff00177812 */ /* 0x000fc600078ec0ff */
[----:B------:R1:W-:Y:S04]  /*35530*/  STL [R1+0x20], R8 ;  /* 0x0000200801007387 */ /* 0x0003e80000100800 */
[----:B------:R-:W2:Y:S04]  /*35540*/  LDL.LU R27, [R1+0x864] ;  /* 0x00086400011b7983 */ /* 0x000ea80000300800 */
[----:B------:R-:W-:Y:S04]  /*35550*/  STL [R1+0x134], R9 ;  /* 0x0001340901007387 */ /* 0x000fe80000100800 */
[----:B------:R-:W3:Y:S04]  /*35560*/  LDL.LU R14, [R1+0x860] ;  /* 0x00086000010e7983 */ /* 0x000ee80000300800 */
[----:B------:R-:W-:Y:S04]  /*35570*/  STL [R1+0x154], R10 ;  /* 0x0001540a01007387 */ /* 0x000fe80000100800 */
[----:B------:R-:W-:Y:S01]  /*35580*/  STL [R1+0x174], R11 ;  /* 0x0001740b01007387 */ /* 0x000fe20000100800 */
[----:B------:R-:W-:-:S03]  /*35590*/  LOP3.LUT R20, R12, 0xffff, RZ, 0xc0, !PT ;  /* 0x0000ffff0c147812 */ /* 0x000fc600078ec0ff */
[----:B------:R-:W4:Y:S04]  /*355a0*/  LDL.LU R0, [R1+0x660] ;  /* 0x0006600001007983 */ /* 0x000f280000300800 */
[----:B------:R-:W-:Y:S01]  /*355b0*/  STL [R1+0x4c], R23 ;  /* 0x00004c1701007387 */ /* 0x000fe20000100800 */
[----:B------:R-:W-:-:S03]  /*355c0*/  LOP3.LUT R16, R19, 0xffff, RZ, 0xc0, !PT ;  /* 0x0000ffff13107812 */ /* 0x000fc600078ec0ff */
[----:B------:R-:W4:Y:S01]  /*355d0*/  LDL.LU R3, [R1+0x604] ;  /* 0x0006040001037983 */ /* 0x000f220000300800 */
[----:B------:R-:W-:-:S03]  /*355e0*/  LOP3.LUT R15, R2, 0xffff, RZ, 0xc0, !PT ;  /* 0x0000ffff020f7812 */ /* 0x000fc600078ec0ff */
[----:B------:R-:W4:Y:S01]  /*355f0*/  LDL.LU R12, [R1+0x600] ;  /* 0x00060000010c7983 */ /* 0x000f220000300800 */
[----:B------:R-:W-:-:S03]  /*35600*/  LOP3.LUT R5, R28, 0xffff, RZ, 0xc0, !PT ;  /* 0x0000ffff1c057812 */ /* 0x000fc600078ec0ff */
[----:B------:R-:W-:Y:S04]  /*35610*/  STL [R1+0x13c], R20 ;  /* 0x00013c1401007387 */ /* 0x000fe80000100800 */
[----:B------:R-:W4:Y:S01]  /*35620*/  LDL.LU R19, [R1+0x5a0] ;  /* 0x0005a00001137983 */ /* 0x000f220000300800 */
[----:B------:R-:W-:-:S03]  /*35630*/  LOP3.LUT R6, R24, 0xffff, RZ, 0xc0, !PT ;  /* 0x0000ffff18067812 */ /* 0x000fc600078ec0ff */
[----:B------:R-:W-:Y:S04]  /*35640*/  STL [R1+0x148], R16 ;  /* 0x0001481001007387 */ /* 0x000fe80000100800 */
[----:B------:R-:W-:Y:S01]  /*35650*/  STL [R1+0x14c], R15 ;  /* 0x00014c0f01007387 */ /* 0x000fe20000100800 */
[----:B------:R-:W-:Y:S02]  /*35660*/  LOP3.LUT R7, R29, 0xffff, RZ, 0xc0, !PT ;  /* 0x0000ffff1d077812 */ /* 0x000fe400078ec0ff */
[----:B------:R-:W-:Y:S01]  /*35670*/  LOP3.LUT R21, R21, 0xffff, RZ, 0xc0, !PT ;  /* 0x0000ffff15157812 */ /* 0x000fe200078ec0ff */
[----:B------:R1:W-:Y:S04]  /*35680*/  STL [R1+0xdc], R5 ;  /* 0x0000dc0501007387 */ /* 0x0003e80000100800 */
[----:B------:R-:W4:Y:S04]  /*35690*/  LDL.LU R2, [R1+0x1590] ;  /* 0x0015900001027983 */ /* 0x000f280000300800 */
[----:B------:R1:W-:Y:S04]  /*356a0*/  STL [R1+0x140], R6 ;  /* 0x0001400601007387 */ /* 0x0003e80000100800 */
[----:B------:R-:W4:Y:S04]  /*356b0*/  LDL.LU R29, [R1+0x540] ;  /* 0x00054000011d7983 */ /* 0x000f280000300800 */
[----:B------:R1:W-:Y:S04]  /*356c0*/  STL [R1+0x490], R7 ;  /* 0x0004900701007387 */ /* 0x0003e80000100800 */
[----:B------:R-:W-:Y:S04]  /*356d0*/  STL [R1+0x1a50], R21 ;  /* 0x001a501501007387 */ /* 0x000fe80000100800 */
[----:B------:R-:W4:Y:S04]  /*356e0*/  LDL.LU R28, [R1+0x544] ;  /* 0x00054400011c7983 */ /* 0x000f280000300800 */
[----:B------:R-:W4:Y:S01]  /*356f0*/  LDL.LU R24, [R1+0x4e0] ;  /* 0x0004e00001187983 */ /* 0x000f220000300800 */
[----:B0-----:R-:W-:-:S02]  /*35700*/  PRMT R4, R21, 0x3340, R1 ;  /* 0x0000334015047816 */ /* 0x001fc40000000001 */
[----:B-1----:R-:W-:Y:S02]  /*35710*/  PRMT R8, R8, 0x3340, R23 ;  /* 0x0000334008087816 */ /* 0x002fe40000000017 */
[--C-:B------:R-:W-:Y:S02]  /*35720*/  PRMT R5, R5, 0x3340, R1.reuse ;  /* 0x0000334005057816 */ /* 0x100fe40000000001 */
[----:B------:R-:W-:Y:S02]  /*35730*/  PRMT R9, R9, 0x3340, R20 ;  /* 0x0000334009097816 */ /* 0x000fe40000000014 */
[----:B------:R-:W-:Y:S02]  /*35740*/  PRMT R6, R6, 0x3340, R1 ;  /* 0x0000334006067816 */ /* 0x000fe40000000001 */
[----:B------:R-:W-:Y:S02]  /*35750*/  PRMT R4, R8, 0x5410, R4 ;  /* 0x0000541008047816 */ /* 0x000fe40000000004 */
[----:B------:R-:W-:-:S02]  /*35760*/  PRMT R10, R10, 0x3340, R16 ;  /* 0x000033400a0a7816 */ /* 0x000fc40000000010 */
[----:B------:R-:W-:Y:S02]  /*35770*/  PRMT R7, R7, 0x3340, R1 ;  /* 0x0000334007077816 */ /* 0x000fe40000000001 */
[----:B------:R-:W-:Y:S02]  /*35780*/  PRMT R11, R11, 0x3340, R15 ;  /* 0x000033400b0b7816 */ /* 0x000fe4000000000f */
[----:B------:R-:W-:Y:S02]  /*35790*/  PRMT R8, R9, 0x5410, R5 ;  /* 0x0000541009087816 */ /* 0x000fe40000000005 */
[----:B------:R-:W-:Y:S01]  /*357a0*/  PRMT R5, R10, 0x5410, R6 ;  /* 0x000054100a057816 */ /* 0x000fe20000000006 */
[----:B------:R0:W-:Y:S04]  /*357b0*/  STL [R1+0x4a8], R4 ;  /* 0x0004a80401007387 */ /* 0x0001e80000100800 */
[----:B------:R3:W-:Y:S04]  /*357c0*/  STL [R1+0x4a4], R8 ;  /* 0x0004a40801007387 */ /* 0x0007e80000100800 */
[----:B------:R-:W-:Y:S01]  /*357d0*/  STL [R1+0x4a0], R5 ;  /* 0x0004a00501007387 */ /* 0x000fe20000100800 */
[----:B0-----:R-:W-:-:S05]  /*357e0*/  PRMT R4, R11, 0x5410, R7 ;  /* 0x000054100b047816 */ /* 0x001fca0000000007 */
[----:B------:R0:W-:Y:S01]  /*357f0*/  STL [R1+0x494], R4 ;  /* 0x0004940401007387 */ /* 0x0001e20000100800 */
[----:B--2---:R-:W-:Y:S02]  /*35800*/  LOP3.LUT R9, R27, 0xffff, RZ, 0xc0, !PT ;  /* 0x0000ffff1b097812 */ /* 0x004fe400078ec0ff */
[----:B---3--:R-:W-:Y:S02]  /*35810*/  LOP3.LUT R8, R14, 0xffff, RZ, 0xc0, !PT ;  /* 0x0000ffff0e087812 */ /* 0x008fe400078ec0ff */
[----:B------:R-:W2:Y:S01]  /*35820*/  LDL.LU R14, [R1+0x664] ;  /* 0x00066400010e7983 */ /* 0x000ea20000300800 */
[----:B----4-:R-:W-:-:S03]  /*35830*/  LOP3.LUT R0, R0, 0xffff, RZ, 0xc0, !PT ;  /* 0x0000ffff00007812 */ /* 0x010fc600078ec0ff */
[----:B------:R-:W-:Y:S01]  /*35840*/  STL [R1+0x1dc], R9 ;  /* 0x0001dc0901007387 */ /* 0x000fe20000100800 */
[----:B------:R-:W-:Y:S02]  /*35850*/  LOP3.LUT R10, R3, 0xffff, RZ, 0xc0, !PT ;  /* 0x0000ffff030a7812 */ /* 0x000fe400078ec0ff */
[----:B------:R-:W-:Y:S01]  /*35860*/  LOP3.LUT R16, R12, 0xffff, RZ, 0xc0, !PT ;  /* 0x0000ffff0c107812 */ /* 0x000fe200078ec0ff */
[----:B------:R-:W-:Y:S04]  /*35870*/  STL [R1+0x1d4], R8 ;  /* 0x0001d40801007387 */ /* 0x000fe80000100800 */
[----:B------:R-:W-:Y:S01]  /*35880*/  STL [R1+0x204], R0 ;  /* 0x0002040001007387 */ /* 0x000fe20000100800 */
[----:B------:R-:W-:-:S03]  /*35890*/  LOP3.LUT R3, R19, 0xffff, RZ, 0xc0, !PT ;  /* 0x0000ffff13037812 */ /* 0x000fc600078ec0ff */
[----:B------:R-:W-:Y:S04]  /*358a0*/  STL [R1+0x1e0], R10 ;  /* 0x0001e00a01007387 */ /* 0x000fe80000100800 */
[----:B------:R-:W-:Y:S04]  /*358b0*/  STL [R1+0x1d0], R16 ;  /* 0x0001d01001007387 */ /* 0x000fe80000100800 */
[----:B------:R-:W3:Y:S04]  /*358c0*/  LDL.LU R12, [R1+0x5a4] ;  /* 0x0005a400010c7983 */ /* 0x000ee80000300800 */
[----:B------:R-:W-:Y:S04]  /*358d0*/  STL [R1+0x1fc], R3 ;  /* 0x0001fc0301007387 */ /* 0x000fe80000100800 */
[----:B------:R-:W4:Y:S01]  /*358e0*/  LDL.LU R19, [R1+0x4e4] ;  /* 0x0004e40001137983 */ /* 0x000f220000300800 */
[----:B------:R-:W-:-:S02]  /*358f0*/  LOP3.LUT R6, R2, 0xf0, RZ, 0xc0, !PT ;  /* 0x000000f002067812 */ /* 0x000fc400078ec0ff */
[----:B0-----:R-:W-:Y:S02]  /*35900*/  LOP3.LUT R4, R29, 0xffff, RZ, 0xc0, !PT ;  /* 0x0000ffff1d047812 */ /* 0x001fe400078ec0ff */
[----:B------:R-:W4:Y:S01]  /*35910*/  LDL.LU R29, [R1+0x3c4] ;  /* 0x0003c400011d7983 */ /* 0x000f220000300800 */
[----:B------:R-:W-:Y:S02]  /*35920*/  LOP3.LUT R2, R28, 0xffff, RZ, 0xc0, !PT ;  /* 0x0000ffff1c027812 */ /* 0x000fe400078ec0ff */
[----:B------:R-:W-:Y:S01]  /*35930*/  LOP3.LUT R7, R24, 0xffff, RZ, 0xc0, !PT ;  /* 0x0000ffff18077812 */ /* 0x000fe200078ec0ff */
[----:B------:R-:W-:Y:S04]  /*35940*/  STL [R1+0x1f8], R4 ;  /* 0x0001f80401007387 */ /* 0x000fe80000100800 */
[----:B------:R0:W-:Y:S04]  /*35950*/  STL [R1+0x1d8], R2 ;  /* 0x0001d80201007387 */ /* 0x0001e80000100800 */
[----:B------:R-:W4:Y:S04]  /*35960*/  LDL.LU R21, [R1+0x3c0] ;  /* 0x0003c00001157983 */ /* 0x000f280000300800 */
[----:B------:R1:W-:Y:S01]  /*35970*/  STL [R1+0x230], R7 ;  /* 0x0002300701007387 */ /* 0x0003e20000100800 */
[----:B------:R-:W-:-:S03]  /*35980*/  PRMT R5, R2, 0x3340, R1 ;  /* 0x0000334002057816 */ /* 0x000fc60000000001 */
[----:B0-----:R-:W4:Y:S04]  /*35990*/  LDL.LU R2, [R1+0x360] ;  /* 0x0003600001027983 */ /* 0x001f280000300800 */
[----:B------:R-:W4:Y:S04]  /*359a0*/  LDL.LU R20, [R1+0xd8] ;  /* 0x0000d80001147983 */ /* 0x000f280000300800 */
[----:B------:R-:W4:Y:S04]  /*359b0*/  LDL.LU R15, [R1+0xbc] ;  /* 0x0000bc00010f7983 */ /* 0x000f280000300800 */
[----:B------:R-:W4:Y:S04]  /*359c0*/  LDL.LU R23, [R1+0x38] ;  /* 0x0000380001177983 */ /* 0x000f280000300800 */
[----:B------:R-:W4:Y:S04]  /*359d0*/  LDL.LU R27, [R1] ;  /* 0x00000000011b7983 */ /* 0x000f280000300800 */
[----:B------:R-:W4:Y:S01]  /*359e0*/  LDL.LU R24, [R1+0xc] ;  /* 0x00000c0001187983 */ /* 0x000f220000300800 */
[----:B------:R-:W0:Y:S01]  /*359f0*/  S2R R13, SR_TID.X ;  /* 0x00000000000d7919 */ /* 0x000e220000002100 */
[----:B------:R-:W-:-:S02]  /*35a00*/  PRMT R4, R4, 0x3340, R1 ;  /* 0x0000334004047816 */ /* 0x000fc40000000001 */
[----:B------:R-:W-:Y:S02]  /*35a10*/  PRMT R8, R8, 0x3340, R16 ;  /* 0x0000334008087816 */ /* 0x000fe40000000010 */
[----:B------:R-:W-:Y:S02]  /*35a20*/  PRMT R9, R9, 0x3340, R10 ;  /* 0x0000334009097816 */ /* 0x000fe4000000000a */
[----:B-1----:R-:W-:Y:S02]  /*35a30*/  PRMT R7, R7, 0x3340, R1 ;  /* 0x0000334007077816 */ /* 0x002fe40000000001 */
[----:B------:R-:W-:Y:S02]  /*35a40*/  PRMT R10, R0, 0x3340, R3 ;  /* 0x00003340000a7816 */ /* 0x000fe40000000003 */
[----:B------:R-:W-:Y:S02]  /*35a50*/  PRMT R4, R8, 0x5410, R4 ;  /* 0x0000541008047816 */ /* 0x000fe40000000004 */
[----:B------:R-:W-:-:S02]  /*35a60*/  PRMT R3, R9, 0x5410, R5 ;  /* 0x0000541009037816 */ /* 0x000fc40000000005 */
[----:B------:R-:W-:Y:S01]  /*35a70*/  PRMT R0, R10, 0x5410, R7 ;  /* 0x000054100a007816 */ /* 0x000fe20000000007 */
[----:B0-----:R-:W-:-:S05]  /*35a80*/  IMAD.SHL.U32 R11, R13, 0x20, RZ ;  /* 0x000000200d0b7824 */ /* 0x001fca00078e00ff */
[----:B------:R-:W-:-:S04]  /*35a90*/  LOP3.LUT R11, R11, 0x200, RZ, 0xc0, !PT ;  /* 0x000002000b0b7812 */ /* 0x000fc800078ec0ff */
[----:B------:R-:W-:-:S05]  /*35aa0*/  IADD3 R6, R11, UR4, R6 ;  /* 0x000000040b067c10 */ /* 0x000fca000fffe006 */
[----:B------:R-:W-:Y:S04]  /*35ab0*/  STL [R1+0x1a54], R6 ;  /* 0x001a540601007387 */ /* 0x000fe80000100800 */
[----:B------:R-:W-:Y:S04]  /*35ac0*/  STL [R1+0x388], R4 ;  /* 0x0003880401007387 */ /* 0x000fe80000100800 */
[----:B------:R0:W-:Y:S04]  /*35ad0*/  STL [R1+0x378], R3 ;  /* 0x0003780301007387 */ /* 0x0001e80000100800 */
[----:B0-----:R-:W4:Y:S04]  /*35ae0*/  LDL.LU R3, [R1+0x384] ;  /* 0x0003840001037983 */ /* 0x001f280000300800 */
[----:B------:R0:W-:Y:S04]  /*35af0*/  STL [R1+0x37c], R0 ;  /* 0x00037c0001007387 */ /* 0x0001e80000100800 */
[----:B------:R-:W4:Y:S01]  /*35b00*/  LDL.LU R28, [R1+0x380] ;  /* 0x00038000011c7983 */ /* 0x000f220000300800 */
[----:B--2---:R-:W-:-:S03]  /*35b10*/  LOP3.LUT R9, R14, 0xffff, RZ, 0xc0, !PT ;  /* 0x0000ffff0e097812 */ /* 0x004fc600078ec0ff */
[----:B------:R-:W2:Y:S04]  /*35b20*/  LDL.LU R14, [R1+0x364] ;  /* 0x00036400010e7983 */ /* 0x000ea80000300800 */
[----:B------:R-:W-:Y:S04]  /*35b30*/  STL [R1+0x1ec], R9 ;  /* 0x0001ec0901007387 */ /* 0x000fe80000100800 */
[----:B0-----:R-:W2:Y:S01]  /*35b40*/  LDL.LU R0, [R1+0xfc] ;  /* 0x0000fc0001007983 */ /* 0x001ea20000300800 */
[----:B---3--:R-:W-:Y:S02]  /*35b50*/  LOP3.LUT R16, R12, 0xffff, RZ, 0xc0, !PT ;  /* 0x0000ffff0c107812 */ /* 0x008fe400078ec0ff */
[----:B----4-:R-:W-:Y:S01]  /*35b60*/  LOP3.LUT R4, R19, 0xffff, RZ, 0xc0, !PT ;  /* 0x0000ffff13047812 */ /* 0x010fe200078ec0ff */
[----:B------:R-:W3:Y:S04]  /*35b70*/  LDL.LU R12, [R1+0x98] ;  /* 0x00009800010c7983 */ /* 0x000ee80000300800 */
[----:B------:R-:W-:Y:S01]  /*35b80*/  STL [R1+0x1e8], R16 ;  /* 0x0001e81001007387 */ /* 0x000fe20000100800 */
[----:B------:R-:W-:-:S03]  /*35b90*/  LOP3.LUT R11, R29, 0xffff, RZ, 0xc0, !PT ;  /* 0x0000ffff1d0b7812 */ /* 0x000fc600078ec0ff */
[----:B------:R-:W4:Y:S04]  /*35ba0*/  LDL.LU R29, [R1+0x94] ;  /* 0x00009400011d7983 */ /* 0x000f280000300800 */
[----:B------:R0:W-:Y:S04]  /*35bb0*/  STL [R1+0x1e4], R4 ;  /* 0x0001e40401007387 */ /* 0x0001e80000100800 */
[----:B------:R-:W3:Y:S01]  /*35bc0*/  LDL.LU R19, [R1+0x50] ;  /* 0x0000500001137983 */ /* 0x000ee20000300800 */
[----:B------:R-:W-:-:S03]  /*35bd0*/  LOP3.LUT R10, R21, 0xffff, RZ, 0xc0, !PT ;  /* 0x0000ffff150a7812 */ /* 0x000fc600078ec0ff */
[----:B------:R1:W-:Y:S04]  /*35be0*/  STL [R1+0x23c], R11 ;  /* 0x00023c0b01007387 */ /* 0x0003e80000100800 */
[----:B------:R-:W-:Y:S01]  /*35bf0*/  STL [R1+0x234], R10 ;  /* 0x0002340a01007387 */ /* 0x000fe20000100800 */
[----:B------:R-:W-:Y:S02]  /*35c00*/  LOP3.LUT R2, R2, 0xffff, RZ, 0xc0, !PT ;  /* 0x0000ffff02027812 */ /* 0x000fe400078ec0ff */
[----:B------:R-:W-:Y:S02]  /*35c10*/  LOP3.LUT R13, R20, 0xffff, RZ, 0xc0, !PT ;  /* 0x0000ffff140d7812 */ /* 0x000fe400078ec0ff */
[----:B------:R-:W-:Y:S02]  /*35c20*/  LOP3.LUT R15, R15, 0xffff, RZ, 0xc0, !PT ;  /* 0x0000ffff0f0f7812 */ /* 0x000fe400078ec0ff */
[----:B------:R-:W-:Y:S01]  /*35c30*/  LOP3.LUT R6, R23, 0xffff, RZ, 0xc0, !PT ;  /* 0x0000ffff17067812 */ /* 0x000fe200078ec0ff */
[----:B------:R-:W-:Y:S04]  /*35c40*/  STL [R1+0x278], R2 ;  /* 0x0002780201007387 */ /* 0x000fe80000100800 */
[----:B------:R1:W-:Y:S04]  /*35c50*/  STL [R1+0x238], R13 ;  /* 0x0002380d01007387 */ /* 0x0003e80000100800 */
[----:B------:R-:W-:Y:S01]  /*35c60*/  STL [R1+0x228], R15 ;  /* 0x0002280f01007387 */ /* 0x000fe20000100800 */
[----:B------:R-:W-:-:S03]  /*35c70*/  LOP3.LUT R7, R24, 0xffff, RZ, 0xc0, !PT ;  /* 0x0000ffff18077812 */ /* 0x000fc600078ec0ff */
[----:B------:R-:W-:Y:S04]  /*35c80*/  STL [R1+0x270], R6 ;  /* 0x0002700601007387 */ /* 0x000fe80000100800 */
[----:B------:R-:W3:Y:S01]  /*35c90*/  LDL.LU R24, [R1+0x28] ;  /* 0x0000280001187983 */ /* 0x000ee20000300800 */
[----:B------:R-:W-:Y:S02]  /*35ca0*/  LOP3.LUT R5, R27, 0xffff, RZ, 0xc0, !PT ;  /* 0x0000ffff1b057812 */ /* 0x000fe400078ec0ff */
[----:B------:R-:W-:Y:S02]  /*35cb0*/  LOP3.LUT R8, R18, 0xffff, RZ, 0xc0, !PT ;  /* 0x0000ffff12087812 */ /* 0x000fe400078ec0ff */
[----:B0-----:R-:W-:Y:S02]  /*35cc0*/  PRMT R4, R4, 0x3340, R1 ;  /* 0x0000334004047816 */ /* 0x001fe40000000001 */
[----:B------:R-:W-:-:S02]  /*35cd0*/  PRMT R9, R9, 0x3340, R16 ;  /* 0x0000334009097816 */ /* 0x000fc40000000010 */
[----:B-1----:R-:W-:Y:S01]  /*35ce0*/  PRMT R11, R11, 0x3340, R13 ;  /* 0x000033400b0b7816 */ /* 0x002fe2000000000d */
[----:B------:R0:W-:Y:S01]  /*35cf0*/  STL [R1+0x224], R5 ;  /* 0x0002240501007387 */ /* 0x0001e20000100800 */
[----:B------:R-:W-:-:S03]  /*35d00*/  PRMT R13, R2, 0x3340, R6 ;  /* 0x00003340020d7816 */ /* 0x000fc60000000006 */
[----:B------:R1:W-:Y:S01]  /*35d10*/  STL [R1+0x22c], R7 ;  /* 0x00022c0701007387 */ /* 0x0003e20000100800 */
[----:B------:R-:W-:Y:S02]  /*35d20*/  PRMT R10, R10, 0x3340, R15 ;  /* 0x000033400a0a7816 */ /* 0x000fe4000000000f */
[----:B------:R-:W-:Y:S01]  /*35d30*/  PRMT R2, R9, 0x5410, R4 ;  /* 0x0000541009027816 */ /* 0x000fe20000000004 */
[----:B------:R1:W-:Y:S01]  /*35d40*/  STL [R1+0x26c], R8 ;  /* 0x00026c0801007387 */ /* 0x0003e20000100800 */
[--C-:B0-----:R-:W-:Y:S02]  /*35d50*/  PRMT R5, R5, 0x3340, R1.reuse ;  /* 0x0000334005057816 */ /* 0x101fe40000000001 */
[--C-:B-1----:R-:W-:Y:S02]  /*35d60*/  PRMT R7, R7, 0x3340, R1.reuse ;  /* 0x0000334007077816 */ /* 0x102fe40000000001 */
[----:B------:R-:W-:Y:S02]  /*35d70*/  PRMT R8, R8, 0x3340, R1 ;  /* 0x0000334008087816 */ /* 0x000fe40000000001 */
[----:B------:R-:W-:-:S02]  /*35d80*/  PRMT R5, R10, 0x5410, R5 ;  /* 0x000054100a057816 */ /* 0x000fc40000000005 */
[----:B------:R-:W-:Y:S01]  /*35d90*/  PRMT R4, R11, 0x5410, R7 ;  /* 0x000054100b047816 */ /* 0x000fe20000000007 */
[----:B------:R0:W-:Y:S04]  /*35da0*/  STL [R1+0x360], R2 ;  /* 0x0003600201007387 */ /* 0x0001e80000100800 */
[----:B------:R-:W-:Y:S04]  /*35db0*/  STL [R1+0x3e8], R5 ;  /* 0x0003e80501007387 */ /* 0x000fe80000100800 */
[----:B------:R1:W-:Y:S01]  /*35dc0*/  STL [R1+0x3dc], R4 ;  /* 0x0003dc0401007387 */ /* 0x0003e20000100800 */
[----:B0-----:R-:W-:-:S05]  /*35dd0*/  PRMT R2, R13, 0x5410, R8 ;  /* 0x000054100d027816 */ /* 0x001fca0000000008 */
[----:B------:R0:W-:Y:S01]  /*35de0*/  STL [R1+0x3e0], R2 ;  /* 0x0003e00201007387 */ /* 0x0001e20000100800 */
[----:B------:R-:W-:Y:S02]  /*35df0*/  LOP3.LUT R15, R3, 0xffff, RZ, 0xc0, !PT ;  /* 0x0000ffff030f7812 */ /* 0x000fe400078ec0ff */
[----:B------:R-:W-:-:S03]  /*35e00*/  LOP3.LUT R16, R28, 0xffff, RZ, 0xc0, !PT ;  /* 0x0000ffff1c107812 */ /* 0x000fc600078ec0ff */
[----:B------:R-:W-:Y:S01]  /*35e10*/  STL [R1+0xc], R15 ;  /* 0x00000c0f01007387 */ /* 0x000fe20000100800 */
[----:B------:R-:W-:Y:S02]  /*35e20*/  LOP3.LUT R3, R22, 0xffff, RZ, 0xc0, !PT ;  /* 0x0000ffff16037812 */ /* 0x000fe400078ec0ff */
[----:B------:R-:W-:Y:S02]  /*35e30*/  LOP3.LUT R10, R26, 0xffff, RZ, 0xc0, !PT ;  /* 0x0000ffff1a0a7812 */ /* 0x000fe400078ec0ff */
[----:B------:R-:W-:Y:S02]  /*35e40*/  LOP3.LUT R8, R25, 0xffff, RZ, 0xc0, !PT ;  /* 0x0000ffff19087812 */ /* 0x000fe400078ec0ff */
[----:B------:R-:W-:Y:S02]  /*35e50*/  LOP3.LUT R9, R17, 0xffff, RZ, 0xc0, !PT ;  /* 0x0000ffff11097812 */ /* 0x000fe400078ec0ff */
[----:B-1----:R-:W-:Y:S02]  /*35e60*/  PRMT R4, R3, 0x3340, R1 ;  /* 0x0000334003047816 */ /* 0x002fe40000000001 */
[----:B--2---:R-:W-:-:S05]  /*35e70*/  LOP3.LUT R14, R14, 0xffff, RZ, 0xc0, !PT ;  /* 0x0000ffff0e0e7812 */ /* 0x004fca00078ec0ff */
[----:B------:R1:W-:Y:S04]  /*35e80*/  STL [R1+0x220], R14 ;  /* 0x0002200e01007387 */ /* 0x0003e80000100800 */
[----:B------:R-:W-:Y:S04]  /*35e90*/  STL [R1+0xbc], R16 ;  /* 0x0000bc1001007387 */ /* 0x000fe80000100800 */
[----:B------:R-:W2:Y:S04]  /*35ea0*/  LDL.LU R6, [R1+0x86c] ;  /* 0x00086c0001067983 */ /* 0x000ea80000300800 */
[----:B------:R-:W2:Y:S01]  /*35eb0*/  LDL.LU R20, [R1+0x868] ;  /* 0x0008680001147983 */ /* 0x000ea20000300800 */
[----:B------:R-:W-:-:S02]  /*35ec0*/  LOP3.LUT R23, R0, 0xffff, RZ, 0xc0, !PT ;  /* 0x0000ffff00177812 */ /* 0x000fc400078ec0ff */
[----:B----4-:R-:W-:Y:S02]  /*35ed0*/  LOP3.LUT R29, R29, 0xffff, RZ, 0xc0, !PT ;  /* 0x0000ffff1d1d7812 */ /* 0x010fe400078ec0ff */
[----:B---3--:R-:W-:-:S03]  /*35ee0*/  LOP3.LUT R19, R19, 0xffff, RZ, 0xc0, !PT ;  /* 0x0000ffff13137812 */ /* 0x008fc600078ec0ff */
[----:B------:R-:W-:Y:S04]  /*35ef0*/  STL [R1+0x38], R29 ;  /* 0x0000381d01007387 */ /* 0x000fe80000100800 */
[----:B------:R-:W-:Y:S04]  /*35f00*/  STL [R1+0x214], R19 ;  /* 0x0002141301007387 */ /* 0x000fe80000100800 */
[----:B0-----:R-:W3:Y:S01]  /*35f10*/  LDL.LU R2, [R1+0x630] ;  /* 0x0006300001027983 */ /* 0x001ee20000300800 */
[----:B------:R-:W-:-:S03]  /*35f20*/  LOP3.LUT R18, R12, 0xffff, RZ, 0xc0, !PT ;  /* 0x0000ffff0c127812 */ /* 0x000fc600078ec0ff */
[----:B------:R-:W4:Y:S04]  /*35f30*/  LDL.LU R0, [R1+0x5d4] ;  /* 0x0005d40001007983 */ /* 0x000f280000300800 */
[----:B------:R-:W4:Y:S04]  /*35f40*/  LDL.LU R12, [R1+0x5d0] ;  /* 0x0005d000010c7983 */ /* 0x000f280000300800 */
[----:B------:R0:W-:Y:S04]  /*35f50*/  STL [R1+0x210], R3 ;  /* 0x0002100301007387 */ /* 0x0001e80000100800 */
[----:B------:R-:W4:Y:S04]  /*35f60*/  LDL.LU R22, [R1+0x570] ;  /* 0x0005700001167983 */ /* 0x000f280000300800 */
[----:B------:R-:W4:Y:S04]  /*35f70*/  LDL.LU R21, [R1+0x514] ;  /* 0x0005140001157983 */ /* 0x000f280000300800 */
[----:B------:R-:W4:Y:S01]  /*35f80*/  LDL.LU R27, [R1+0x510] ;  /* 0x00051000011b7983 */ /* 0x000f220000300800 */
[----:B-1----:R-:W-:-:S03]  /*35f90*/  PRMT R14, R14, 0x3340, R19 ;  /* 0x000033400e0e7816 */ /* 0x002fc60000000013 */
[----:B0-----:R-:W4:Y:S04]  /*35fa0*/  LDL.LU R3, [R1+0x4b0] ;  /* 0x0004b00001037983 */ /* 0x001f280000300800 */
[----:B------:R-:W4:Y:S01]  /*35fb0*/  LDL.LU R28, [R1+0x320] ;  /* 0x00032000011c7983 */ /* 0x000f220000300800 */
[----:B------:R-:W-:-:S03]  /*35fc0*/  LOP3.LUT R7, R24, 0xffff, RZ, 0xc0, !PT ;  /* 0x0000ffff18077812 */ /* 0x000fc600078ec0ff */
[----:B------:R-:W4:Y:S04]  /*35fd0*/  LDL.LU R24, [R1+0x44] ;  /* 0x0000440001187983 */ /* 0x000f280000300800 */
[----:B------:R-:W-:Y:S04]  /*35fe0*/  STL [R1+0x1a58], R10 ;  /* 0x001a580a01007387 */ /* 0x000fe80000100800 */
[----:B------:R0:W-:Y:S04]  /*35ff0*/  STL [R1+0x1a5c], R8 ;  /* 0x001a5c0801007387 */ /* 0x0001e80000100800 */
[----:B------:R-:W-:Y:S04]  /*36000*/  STL [R1+0x1a60], R9 ;  /* 0x001a600901007387 */ /* 0x000fe80000100800 */
[----:B------:R-:W4:Y:S01]  /*36010*/  LDL.LU R19, [R1+0x1a68] ;  /* 0x001a680001137983 */ /* 0x000f220000300800 */
[----:B------:R-:W-:-:S02]  /*36020*/  PRMT R5, R10, 0x3340, R1 ;  /* 0x000033400a057816 */ /* 0x000fc40000000001 */
[----:B------:R-:W-:Y:S02]  /*36030*/  PRMT R15, R15, 0x3340, R18 ;  /* 0x000033400f0f7816 */ /* 0x000fe40000000012 */
[----:B------:R-:W-:Y:S02]  /*36040*/  PRMT R4, R14, 0x5410, R4 ;  /* 0x000054100e047816 */ /* 0x000fe40000000004 */
[----:B------:R-:W-:Y:S02]  /*36050*/  PRMT R11, R8, 0x3340, R1 ;  /* 0x00003340080b7816 */ /* 0x000fe40000000001 */
[----:B------:R-:W-:Y:S02]  /*36060*/  PRMT R16, R16, 0x3340, R29 ;  /* 0x0000334010107816 */ /* 0x000fe4000000001d */
[----:B------:R-:W-:Y:S02]  /*36070*/  PRMT R13, R9, 0x3340, R1 ;  /* 0x00003340090d7816 */ /* 0x000fe40000000001 */
[----:B------:R-:W-:Y:S01]  /*36080*/  PRMT R17, R23, 0x3340, R7 ;  /* 0x0000334017117816 */ /* 0x000fe20000000007 */
[----:B------:R-:W4:Y:S01]  /*36090*/  LDL.LU R29, [R1+0x1a64] ;  /* 0x001a6400011d7983 */ /* 0x000f220000300800 */
[----:B0-----:R-:W-:-:S02]  /*360a0*/  PRMT R8, R15, 0x5410, R5 ;  /* 0x000054100f087816 */ /* 0x001fc40000000005 */
[----:B------:R-:W-:Y:S01]  /*360b0*/  PRMT R5, R16, 0x5410, R11 ;  /* 0x0000541010057816 */ /* 0x000fe2000000000b */
[----:B------:R0:W-:Y:S04]  /*360c0*/  STL [R1+0x3c0], R4 ;  /* 0x0003c00401007387 */ /* 0x0001e80000100800 */
[----:B------:R1:W-:Y:S04]  /*360d0*/  STL [R1+0x454], R8 ;  /* 0x0004540801007387 */ /* 0x0003e80000100800 */
[----:B------:R-:W-:Y:S01]  /*360e0*/  STL [R1+0x450], R5 ;  /* 0x0004500501007387 */ /* 0x000fe20000100800 */
[----:B0-----:R-:W-:-:S05]  /*360f0*/  PRMT R4, R17, 0x5410, R13 ;  /* 0x0000541011047816 */ /* 0x001fca000000000d */
[----:B------:R0:W-:Y:S01]  /*36100*/  STL [R1+0x44c], R4 ;  /* 0x00044c0401007387 */ /* 0x0001e20000100800 */
[----:B--2---:R-:W-:Y:S02]  /*36110*/  LOP3.LUT R16, R20, 0xffff, RZ, 0xc0, !PT ;  /* 0x0000ffff14107812 */ /* 0x004fe400078ec0ff */
[----:B------:R-:W-:-:S03]  /*36120*/  LOP3.LUT R26, R6, 0xffff, RZ, 0xc0, !PT ;  /* 0x0000ffff061a7812 */ /* 0x000fc600078ec0ff */
[----:B------:R-:W-:Y:S01]  /*36130*/  STL [R1+0x208], R16 ;  /* 0x0002081001007387 */ /* 0x000fe20000100800 */
[----:B---3--:R-:W-:Y:S02]  /*36140*/  LOP3.LUT R6, R2, 0xffff, RZ, 0xc0, !PT ;  /* 0x0000ffff02067812 */ /* 0x008fe400078ec0ff */
[----:B----4-:R-:W-:Y:S02]  /*36150*/  LOP3.LUT R15, R0, 0xffff, RZ, 0xc0, !PT ;  /* 0x0000ffff000f7812 */ /* 0x010fe400078ec0ff */
[----:B------:R-:W-:Y:S01]  /*36160*/  LOP3.LUT R17, R12, 0xffff, RZ, 0xc0, !PT ;  /* 0x0000ffff0c117812 */ /* 0x000fe200078ec0ff */
[----:B------:R-:W2:Y:S04]  /*36170*/  LDL.LU R0, [R1+0x874] ;  /* 0x0008740001007983 */ /* 0x000ea80000300800 */
[----:B------:R-:W-:Y:S04]  /*36180*/  STL [R1+0x28], R15 ;  /* 0x0000280f01007387 */ /* 0x000fe80000100800 */
[----:B------:R-:W-:Y:S01]  /*36190*/  STL [R1+0x20c], R6 ;  /* 0x00020c0601007387 */ /* 0x000fe20000100800 */
[----:B------:R-:W-:-:S03]  /*361a0*/  LOP3.LUT R9, R22, 0xffff, RZ, 0xc0, !PT ;  /* 0x0000ffff16097812 */ /* 0x000fc600078ec0ff */
[----:B------:R-:W-:Y:S01]  /*361b0*/  STL [R1+0xfc], R17 ;  /* 0x0000fc1101007387 */ /* 0x000fe20000100800 */
[----:B-1----:R-:W-:-:S03]  /*361c0*/  LOP3.LUT R8, R27, 0xffff, RZ, 0xc0, !PT ;  /* 0x0000ffff1b087812 */ /* 0x002fc600078ec0ff */
[----:B------:R-:W3:Y:S04]  /*361d0*/  LDL.LU R20, [R1+0x870] ;  /* 0x0008700001147983 */ /* 0x000ee80000300800 */
[----:B------:R-:W4:Y:S04]  /*361e0*/  LDL.LU R2, [R1+0x654] ;  /* 0x0006540001027983 */ /* 0x000f280000300800 */
[----:B------:R-:W4:Y:S01]  /*361f0*/  LDL.LU R12, [R1+0x650] ;  /* 0x00065000010c7983 */ /* 0x000f220000300800 */
[----:B------:R-:W-:-:S03]  /*36200*/  LOP3.LUT R3, R3, 0xffff, RZ, 0xc0, !PT ;  /* 0x0000ffff03037812 */ /* 0x000fc600078ec0ff */
[----:B------:R-:W-:Y:S04]  /*36210*/  STL [R1+0x200], R9 ;  /* 0x0002000901007387 */ /* 0x000fe80000100800 */
[----:B------:R-:W-:Y:S01]  /*36220*/  STL [R1+0x94], R8 ;  /* 0x0000940801007387 */ /* 0x000fe20000100800 */
[----:B------:R-:W-:Y:S02]  /*36230*/  LOP3.LUT R22, R28, 0xffff, RZ, 0xc0, !PT ;  /* 0x0000ffff1c167812 */ /* 0x000fe400078ec0ff */
[----:B0-----:R-:W-:Y:S02]  /*36240*/  LOP3.LUT R4, R19, 0xffff, RZ, 0xc0, !PT ;  /* 0x0000ffff13047812 */ /* 0x001fe400078ec0ff */
[----:B------:R-:W-:-:S03]  /*36250*/  LOP3.LUT R19, R24, 0xffff, RZ, 0xc0, !PT ;  /* 0x0000ffff18137812 */ /* 0x000fc600078ec0ff */
[----:B------:R0:W-:Y:S04]  /*36260*/  STL [R1+0x428], R4 ;  /* 0x0004280401007387 */ /* 0x0001e80000100800 */
[----:B------:R1:W-:Y:S04]  /*36270*/  STL [R1+0x98], R3 ;  /* 0x0000980301007387 */ /* 0x0003e80000100800 */
[----:B------:R-:W4:Y:S04]  /*36280*/  LDL.LU R27, [R1+0x5f4] ;  /* 0x0005f400011b7983 */ /* 0x000f280000300800 */
[----:B------:R-:W4:Y:S04]  /*36290*/  LDL.LU R24, [R1+0x5f0] ;  /* 0x0005f00001187983 */ /* 0x000f280000300800 */
[----:B------:R-:W4:Y:S01]  /*362a0*/  LDL.LU R10, [R1+0x590] ;  /* 0x00059000010a7983 */ /* 0x000f220000300800 */
[----:B------:R-:W-:-:S02]  /*362b0*/  PRMT R13, R3, 0x3340, R1 ;  /* 0x00003340030d7816 */ /* 0x000fc40000000001 */
[----:B------:R-:W-:Y:S02]  /*362c0*/  PRMT R14, R22, 0x3340, R19 ;  /* 0x00003340160e7816 */ /* 0x000fe40000000013 */
[--C-:B------:R-:W-:Y:S02]  /*362d0*/  PRMT R11, R8, 0x3340, R1.reuse ;  /* 0x00003340080b7816 */ /* 0x100fe40000000001 */
[----:B0-----:R-:W-:Y:S01]  /*362e0*/  PRMT R4, R4, 0x3340, R1 ;  /* 0x0000334004047816 */ /* 0x001fe20000000001 */
[----:B-1----:R-:W4:Y:S01]  /*362f0*/  LDL.LU R3, [R1+0x534] ;  /* 0x0005340001037983 */ /* 0x002f220000300800 */
[----:B------:R-:W-:-:S03]  /*36300*/  LOP3.LUT R25, R21, 0xffff, RZ, 0xc0, !PT ;  /* 0x0000ffff15197812 */ /* 0x000fc600078ec0ff */
[----:B------:R-:W4:Y:S01]  /*36310*/  LDL.LU R8, [R1+0x530] ;  /* 0x0005300001087983 */ /* 0x000f220000300800 */
[----:B------:R-:W-:-:S03]  /*36320*/  PRMT R16, R16, 0x3340, R17 ;  /* 0x0000334010107816 */ /* 0x000fc60000000011 */
[----:B------:R-:W4:Y:S01]  /*36330*/  LDL.LU R21, [R1+0x4d4] ;  /* 0x0004d40001157983 */ /* 0x000f220000300800 */
[----:B------:R-:W-:-:S03]  /*36340*/  PRMT R17, R6, 0x3340, R9 ;  /* 0x0000334006117816 */ /* 0x000fc60000000009 */
[----:B------:R-:W4:Y:S01]  /*36350*/  LDL.LU R28, [R1+0x4d0] ;  /* 0x0004d000011c7983 */ /* 0x000f220000300800 */
[----:B------:R-:W-:-:S03]  /*36360*/  PRMT R6, R14, 0x5410, R4 ;  /* 0x000054100e067816 */ /* 0x000fc60000000004 */
[----:B------:R-:W4:Y:S01]  /*36370*/  LDL.LU R4, [R1+0x594] ;  /* 0x0005940001047983 */ /* 0x000f220000300800 */
[----:B------:R-:W-:Y:S02]  /*36380*/  PRMT R5, R25, 0x3340, R1 ;  /* 0x0000334019057816 */ /* 0x000fe40000000001 */
[----:B------:R-:W-:Y:S01]  /*36390*/  PRMT R15, R26, 0x3340, R15 ;  /* 0x000033401a0f7816 */ /* 0x000fe2000000000f */
[----:B------:R0:W-:Y:S03]  /*363a0*/  STL [R1+0x448], R6 ;  /* 0x0004480601007387 */ /* 0x0001e60000100800 */
[----:B------:R-:W-:Y:S02]  /*363b0*/  PRMT R9, R15, 0x5410, R5 ;  /* 0x000054100f097816 */ /* 0x000fe40000000005 */
[----:B------:R-:W-:Y:S02]  /*363c0*/  PRMT R5, R17, 0x5410, R13 ;  /* 0x0000541011057816 */ /* 0x000fe4000000000d */
[----:B0-----:R-:W-:Y:S01]  /*363d0*/  PRMT R6, R16, 0x5410, R11 ;  /* 0x0000541010067816 */ /* 0x001fe2000000000b */
[----:B------:R0:W-:Y:S04]  /*363e0*/  STL [R1+0x43c], R9 ;  /* 0x00043c0901007387 */ /* 0x0001e80000100800 */
[----:B------:R1:W-:Y:S04]  /*363f0*/  STL [R1+0x438], R6 ;  /* 0x0004380601007387 */ /* 0x0003e80000100800 */
[----:B------:R1:W-:Y:S01]  /*36400*/  STL [R1+0x434], R5 ;  /* 0x0004340501007387 */ /* 0x0003e20000100800 */
[----:B--2---:R-:W-:-:S02]  /*36410*/  LOP3.LUT R0, R0, 0xffff, RZ, 0xc0, !PT ;  /* 0x0000ffff00007812 */ /* 0x004fc400078ec0ff */
[----:B---3--:R-:W-:Y:S02]  /*36420*/  LOP3.LUT R15, R20, 0xffff, RZ, 0xc0, !PT ;  /* 0x0000ffff140f7812 */ /* 0x008fe400078ec0ff */
[----:B----4-:R-:W-:Y:S02]  /*36430*/  LOP3.LUT R16, R2, 0xffff, RZ, 0xc0, !PT ;  /* 0x0000ffff02107812 */ /* 0x010fe400078ec0ff */
[----:B0-----:R-:W-:Y:S01]  /*36440*/  LOP3.LUT R9, R12, 0xffff, RZ, 0xc0, !PT ;  /* 0x0000ffff0c097812 */ /* 0x001fe200078ec0ff */
[----:B------:R-:W-:Y:S04]  /*36450*/  STL [R1+0x2c0], R0 ;  /* 0x0002c00001007387 */ /* 0x000fe80000100800 */
[----:B------:R-:W2:Y:S04]  /*36460*/  LDL.LU R12, [R1+0x3b4] ;  /* 0x0003b400010c7983 */ /* 0x000ea80000300800 */
[----:B------:R-:W-:Y:S04]  /*36470*/  STL [R1+0x260], R15 ;  /* 0x0002600f01007387 */ /* 0x000fe80000100800 */
[----:B-1----:R-:W3:Y:S04]  /*36480*/  LDL.LU R6, [R1+0x3b0] ;  /* 0x0003b00001067983 */ /* 0x002ee80000300800 */
[----:B------:R-:W-:Y:S04]  /*36490*/  STL [R1+0x31c], R16 ;  /* 0x00031c1001007387 */ /* 0x000fe80000100800 */
[----:B------:R-:W4:Y:S04]  /*364a0*/  LDL.LU R20, [R1+0x354] ;  /* 0x0003540001147983 */ /* 0x000f280000300800 */
[----:B------:R-:W-:Y:S04]  /*364b0*/  STL [R1+0x2c4], R9 ;  /* 0x0002c40901007387 */ /* 0x000fe80000100800 */
[----:B------:R-:W4:Y:S01]  /*364c0*/  LDL.LU R2, [R1+0x350] ;  /* 0x0003500001027983 */ /* 0x000f220000300800 */
[----:B------:R-:W-:-:S02]  /*364d0*/  LOP3.LUT R14, R27, 0xffff, RZ, 0xc0, !PT ;  /* 0x0000ffff1b0e7812 */ /* 0x000fc400078ec0ff */
[----:B------:R-:W-:Y:S01]  /*364e0*/  LOP3.LUT R24, R24, 0xffff, RZ, 0xc0, !PT ;  /* 0x0000ffff18187812 */ /* 0x000fe200078ec0ff */
[----:B------:R-:W4:Y:S01]  /*364f0*/  LDL.LU R27, [R1+0x2f0] ;  /* 0x0002f000011b7983 */ /* 0x000f220000300800 */
[----:B------:R-:W-:-:S03]  /*36500*/  LOP3.LUT R10, R10, 0xffff, RZ, 0xc0, !PT ;  /* 0x0000ffff0a0a7812 */ /* 0x000fc600078ec0ff */
[----:B------:R-:W-:Y:S04]  /*36510*/  STL [R1+0x2a8], R14 ;  /* 0x0002a80e01007387 */ /* 0x000fe80000100800 */
[----:B------:R-:W-:Y:S01]  /*36520*/  STL [R1+0x250], R24 ;  /* 0x0002501801007387 */ /* 0x000fe20000100800 */
[----:B------:R-:W-:Y:S02]  /*36530*/  LOP3.LUT R3, R3, 0xffff, RZ, 0xc0, !PT ;  /* 0x0000ffff03037812 */ /* 0x000fe400078ec0ff */
[----:B------:R-:W-:Y:S02]  /*36540*/  LOP3.LUT R5, R8, 0xffff, RZ, 0xc0, !PT ;  /* 0x0000ffff08057812 */ /* 0x000fe400078ec0ff */
[----:B------:R-:W-:Y:S02]  /*36550*/  LOP3.LUT R11, R21, 0xffff, RZ, 0xc0, !PT ;  /* 0x0000ffff150b7812 */ /* 0x000fe400078ec0ff */
[----:B------:R-:W-:-:S02]  /*36560*/  LOP3.LUT R17, R4, 0xffff, RZ, 0xc0, !PT ;  /* 0x0000ffff04117812 */ /* 0x000fc400078ec0ff */
[----:B------:R-:W-:-:S03]  /*36570*/  LOP3.LUT R13, R28, 0xffff, RZ, 0xc0, !PT ;  /* 0x0000ffff1c0d7812 */ /* 0x000fc600078ec0ff */
[----:B------:R-:W-:Y:S04]  /*36580*/  STL [R1+0x300], R17 ;  /* 0x0003001101007387 */ /* 0x000fe80000100800 */
[----:B------:R0:W-:Y:S04]  /*36590*/  STL [R1+0x2a0], R3 ;  /* 0x0002a00301007387 */ /* 0x0001e80000100800 */
[----:B------:R-:W-:Y:S04]  /*365a0*/  STL [R1+0x2b0], R10 ;  /* 0x0002b00a01007387 */ /* 0x000fe80000100800 */
[----:B------:R1:W-:Y:S04]  /*365b0*/  STL [R1+0x29c], R5 ;  /* 0x00029c0501007387 */ /* 0x0003e80000100800 */
[----:B------:R1:W-:Y:S04]  /*365c0*/  STL [R1+0x2f8], R11 ;  /* 0x0002f80b01007387 */ /* 0x0003e80000100800 */
[----:B------:R-:W4:Y:S04]  /*365d0*/  LDL.LU R21, [R1+0x12c] ;  /* 0x00012c0001157983 */ /* 0x000f280000300800 */
[----:B------:R-:W4:Y:S01]  /*365e0*/  LDL.LU R8, [R1+0xd4] ;  /* 0x0000d40001087983 */ /* 0x000f220000300800 */
[----:B------:R-:W-:-:S03]  /*365f0*/  PRMT R4, R3, 0x3340, R1 ;  /* 0x0000334003047816 */ /* 0x000fc60000000001 */
[----:B------:R1:W-:Y:S04]  /*36600*/  STL [R1+0x2f4], R13 ;  /* 0x0002f40d01007387 */ /* 0x0003e80000100800 */
[----:B0-----:R-:W4:Y:S04]  /*36610*/  LDL.LU R3, [R1+0xb8] ;  /* 0x0000b80001037983 */ /* 0x001f280000300800 */
[----:B------:R-:W4:Y:S01]  /*36620*/  LDL.LU R28, [R1+0x34] ;  /* 0x00003400011c7983 */ /* 0x000f220000300800 */
[----:B------:R-:W-:-:S03]  /*36630*/  PRMT R14, R0, 0x3340, R14 ;  /* 0x00003340000e7816 */ /* 0x000fc6000000000e */
[----:B------:R-:W4:Y:S01]  /*36640*/  LDL.LU R0, [R1+0x40] ;  /* 0x0000400001007983 */ /* 0x000f220000300800 */
[----:B------:R-:W-:-:S03]  /*36650*/  PRMT R15, R15, 0x3340, R24 ;  /* 0x000033400f0f7816 */ /* 0x000fc60000000018 */
[----:B------:R-:W4:Y:S01]  /*36660*/  LDL.LU R24, [R1+0x8] ;  /* 0x0000080001187983 */ /* 0x000f220000300800 */
[--C-:B-1----:R-:W-:Y:S02]  /*36670*/  PRMT R5, R5, 0x3340, R1.reuse ;  /* 0x0000334005057816 */ /* 0x102fe40000000001 */
[----:B------:R-:W-:Y:S02]  /*36680*/  PRMT R4, R14, 0x5410, R4 ;  /* 0x000054100e047816 */ /* 0x000fe40000000004 */
[----:B------:R-:W-:Y:S02]  /*36690*/  PRMT R11, R11, 0x3340, R1 ;  /* 0x000033400b0b7816 */ /* 0x000fe40000000001 */
        /* <DEDUP_REMOVED lines=11> */
[----:B--2---:R-:W-:Y:S02]  /*36750*/  LOP3.LUT R12, R12, 0xffff, RZ, 0xc0, !PT ;  /* 0x0000ffff0c0c7812 */ /* 0x004fe400078ec0ff */
[----:B---3--:R-:W-:Y:S02]  /*36760*/  LOP3.LUT R14, R6, 0xffff, RZ, 0xc0, !PT ;  /* 0x0000ffff060e7812 */ /* 0x008fe400078ec0ff */
[----:B----4-:R-:W-:Y:S01]  /*36770*/  LOP3.LUT R10, R20, 0xffff, RZ, 0xc0, !PT ;  /* 0x0000ffff140a7812 */ /* 0x010fe200078ec0ff */
[----:B------:R-:W-:Y:S01]  /*36780*/  STL [R1+0x2ec], R12 ;  /* 0x0002ec0c01007387 */ /* 0x000fe20000100800 */
[----:B------:R-:W-:-:S03]  /*36790*/  LOP3.LUT R16, R2, 0xffff, RZ, 0xc0, !PT ;  /* 0x0000ffff02107812 */ /* 0x000fc600078ec0ff */
[----:B------:R2:W-:Y:S04]  /*367a0*/  STL [R1+0x2d4], R14 ;  /* 0x0002d40e01007387 */ /* 0x0005e80000100800 */
[----:B------:R-:W3:Y:S04]  /*367b0*/  LDL.LU R6, [R1+0x878] ;  /* 0x0008780001067983 */ /* 0x000ee80000300800 */
[----:B------:R-:W-:Y:S04]  /*367c0*/  STL [R1+0x34c], R10 ;  /* 0x00034c0a01007387 */ /* 0x000fe80000100800 */
[----:B------:R-:W-:Y:S01]  /*367d0*/  STL [R1+0x33c], R16 ;  /* 0x00033c1001007387 */ /* 0x000fe20000100800 */
[----:B------:R-:W-:-:S05]  /*367e0*/  LOP3.LUT R15, R27, 0xffff, RZ, 0xc0, !PT ;  /* 0x0000ffff1b0f7812 */ /* 0x000fca00078ec0ff */
[----:B------:R4:W-:Y:S04]  /*367f0*/  STL [R1+0x2dc], R15 ;  /* 0x0002dc0f01007387 */ /* 0x0009e80000100800 */
[----:B------:R-:W3:Y:S04]  /*36800*/  LDL.LU R20, [R1+0x5e0] ;  /* 0x0005e00001147983 */ /* 0x000ee80000300800 */
[----:B------:R-:W3:Y:S04]  /*36810*/  LDL.LU R2, [R1+0x520] ;  /* 0x0005200001027983 */ /* 0x000ee80000300800 */
[----:B------:R-:W3:Y:S01]  /*36820*/  LDL.LU R27, [R1+0x394] ;  /* 0x00039400011b7983 */ /* 0x000ee20000300800 */
[----:B------:R-:W-:-:S02]  /*36830*/  LOP3.LUT R21, R21, 0xffff, RZ, 0xc0, !PT ;  /* 0x0000ffff15157812 */ /* 0x000fc400078ec0ff */
[----:B------:R-:W-:Y:S02]  /*36840*/  LOP3.LUT R17, R8, 0xffff, RZ, 0xc0, !PT ;  /* 0x0000ffff08117812 */ /* 0x000fe400078ec0ff */
[----:B-1----:R-:W-:Y:S02]  /*36850*/  LOP3.LUT R9, R3, 0xffff, RZ, 0xc0, !PT ;  /* 0x0000ffff03097812 */ /* 0x002fe400078ec0ff */
[----:B0-----:R-:W-:Y:S01]  /*36860*/  LOP3.LUT R4, R28, 0xffff, RZ, 0xc0, !PT ;  /* 0x0000ffff1c047812 */ /* 0x001fe200078ec0ff */
[----:B------:R-:W3:Y:S04]  /*36870*/  LDL.LU R3, [R1+0x390] ;  /* 0x0003900001037983 */ /* 0x000ee80000300800 */
[----:B------:R-:W-:Y:S01]  /*36880*/  STL [R1+0x2c8], R21 ;  /* 0x0002c81501007387 */ /* 0x000fe20000100800 */
[----:B------:R-:W-:-:S03]  /*36890*/  LOP3.LUT R0, R0, 0xffff, RZ, 0xc0, !PT ;  /* 0x0000ffff00007812 */ /* 0x000fc600078ec0ff */
[----:B------:R-:W-:Y:S04]  /*368a0*/  STL [R1+0x338], R17 ;  /* 0x0003381101007387 */ /* 0x000fe80000100800 */
[----:B------:R-:W-:Y:S01]  /*368b0*/  STL [R1+0x32c], R9 ;  /* 0x00032c0901007387 */ /* 0x000fe20000100800 */
[----:B------:R-:W-:-:S03]  /*368c0*/  LOP3.LUT R13, R24, 0xffff, RZ, 0xc0, !PT ;  /* 0x0000ffff180d7812 */ /* 0x000fc600078ec0ff */
[----:B------:R-:W-:Y:S04]  /*368d0*/  STL [R1+0x320], R4 ;  /* 0x0003200401007387 */ /* 0x000fe80000100800 */
[----:B------:R0:W-:Y:S04]  /*368e0*/  STL [R1+0x2cc], R0 ;  /* 0x0002cc0001007387 */ /* 0x0001e80000100800 */
[----:B------:R1:W-:Y:S04]  /*368f0*/  STL [R1+0x358], R11 ;  /* 0x0003580b01007387 */ /* 0x0003e80000100800 */
[----:B------:R-:W3:Y:S01]  /*36900*/  LDL.LU R8, [R1+0x330] ;  /* 0x0003300001087983 */ /* 0x000ee20000300800 */
[----:B------:R-:W-:-:S03]  /*36910*/  PRMT R5, R0, 0x3340, R1 ;  /* 0x0000334000057816 */ /* 0x000fc60000000001 */
[----:B------:R1:W-:Y:S01]  /*36920*/  STL [R1+0x328], R13 ;  /* 0x0003280d01007387 */ /* 0x0003e20000100800 */
[----:B--2---:R-:W-:Y:S02]  /*36930*/  PRMT R14, R14, 0x3340, R21 ;  /* 0x000033400e0e7816 */ /* 0x004fe40000000015 */
[----:B----4-:R-:W-:Y:S01]  /*36940*/  PRMT R15, R12, 0x3340, R15 ;  /* 0x000033400c0f7816 */ /* 0x010fe2000000000f */
[----:B0-----:R-:W2:Y:S04]  /*36950*/  LDL.LU R0, [R1+0x2d0] ;  /* 0x0002d00001007983 */ /* 0x001ea80000300800 */
[----:B------:R-:W4:Y:S04]  /*36960*/  LDL.LU R29, [R1+0x128] ;  /* 0x00012800011d7983 */ /* 0x000f280000300800 */
[----:B------:R-:W4:Y:S04]  /*36970*/  LDL.LU R21, [R1+0x3c] ;  /* 0x00003c0001157983 */ /* 0x000f280000300800 */
[----:B------:R-:W4:Y:S04]  /*36980*/  LDL.LU R28, [R1+0x30] ;  /* 0x00003000011c7983 */ /* 0x000f280000300800 */
[----:B------:R-:W4:Y:S04]  /*36990*/  LDL.LU R12, [R1+0x4] ;  /* 0x00000400010c7983 */ /* 0x000f280000300800 */
[----:B------:R-:W4:Y:S01]  /*369a0*/  LDL.LU R24, [R1+0xd0] ;  /* 0x0000d00001187983 */ /* 0x000f220000300800 */
[----:B------:R-:W-:-:S02]  /*369b0*/  PRMT R4, R4, 0x3340, R1 ;  /* 0x0000334004047816 */ /* 0x000fc40000000001 */
[----:B------:R-:W-:Y:S02]  /*369c0*/  PRMT R17, R10, 0x3340, R17 ;  /* 0x000033400a117816 */ /* 0x000fe40000000011 */
[----:B-1----:R-:W-:Y:S02]  /*369d0*/  PRMT R11, R11, 0x3340, R1 ;  /* 0x000033400b0b7816 */ /* 0x002fe40000000001 */
[----:B------:R-:W-:Y:S02]  /*369e0*/  PRMT R16, R16, 0x3340, R9 ;  /* 0x0000334010107816 */ /* 0x000fe40000000009 */
[----:B------:R-:W-:Y:S02]  /*369f0*/  PRMT R4, R14, 0x5410, R4 ;  /* 0x000054100e047816 */ /* 0x000fe40000000004 */
[----:B------:R-:W-:Y:S02]  /*36a00*/  PRMT R10, R15, 0x5410, R5 ;  /* 0x000054100f0a7816 */ /* 0x000fe40000000005 */
[----:B------:R-:W-:Y:S01]  /*36a10*/  PRMT R13, R13, 0x3340, R1 ;  /* 0x000033400d0d7816 */ /* 0x000fe20000000001 */
[----:B------:R-:W4:Y:S01]  /*36a20*/  LDL.LU R9, [R1+0x1a60] ;  /* 0x001a600001097983 */ /* 0x000f220000300800 */
[----:B------:R-:W-:-:S03]  /*36a30*/  PRMT R5, R16, 0x5410, R11 ;  /* 0x0000541010057816 */ /* 0x000fc6000000000b */
[----:B------:R0:W-:Y:S04]  /*36a40*/  STL [R1+0x374], R4 ;  /* 0x0003740401007387 */ /* 0x0001e80000100800 */
[----:B------:R3:W-:Y:S04]  /*36a50*/  STL [R1+0x36c], R10 ;  /* 0x00036c0a01007387 */ /* 0x0007e80000100800 */
[----:B------:R1:W-:Y:S01]  /*36a60*/  STL [R1+0x370], R5 ;  /* 0x0003700501007387 */ /* 0x0003e20000100800 */
[----:B0-----:R-:W-:-:S05]  /*36a70*/  PRMT R4, R17, 0x5410, R13 ;  /* 0x0000541011047816 */ /* 0x001fca000000000d */
[----:B------:R0:W-:Y:S01]  /*36a80*/  STL [R1+0x368], R4 ;  /* 0x0003680401007387 */ /* 0x0001e20000100800 */
[----:B---3--:R-:W-:-:S05]  /*36a90*/  LOP3.LUT R10, R6, 0xffff, RZ, 0xc0, !PT ;  /* 0x0000ffff060a7812 */ /* 0x008fca00078ec0ff */
[----:B------:R-:W-:Y:S01]  /*36aa0*/  STL [R1+0x1c8], R10 ;  /* 0x0001c80a01007387 */ /* 0x000fe20000100800 */
[----:B------:R-:W-:Y:S02]  /*36ab0*/  LOP3.LUT R17, R20, 0xffff, RZ, 0xc0, !PT ;  /* 0x0000ffff14117812 */ /* 0x000fe400078ec0ff */
[----:B------:R-:W-:Y:S02]  /*36ac0*/  LOP3.LUT R13, R2, 0xffff, RZ, 0xc0, !PT ;  /* 0x0000ffff020d7812 */ /* 0x000fe400078ec0ff */
[----:B------:R-:W-:Y:S01]  /*36ad0*/  LOP3.LUT R14, R27, 0xffff, RZ, 0xc0, !PT ;  /* 0x0000ffff1b0e7812 */ /* 0x000fe200078ec0ff */
[----:B------:R-:W-:Y:S04]  /*36ae0*/  STL [R1+0x1cc], R17 ;  /* 0x0001cc1101007387 */ /* 0x000fe80000100800 */
[----:B------:R-:W-:Y:S04]  /*36af0*/  STL [R1+0x1c4], R13 ;  /* 0x0001c40d01007387 */ /* 0x000fe80000100800 */
[----:B------:R3:W-:Y:S04]  /*36b00*/  STL [R1+0x40], R14 ;  /* 0x0000400e01007387 */ /* 0x0007e80000100800 */
[----:B------:R-:W3:Y:S04]  /*36b10*/  LDL.LU R6, [R1+0x880] ;  /* 0x0008800001067983 */ /* 0x000ee80000300800 */
[----:B------:R-:W3:Y:S04]  /*36b20*/  LDL.LU R20, [R1+0x87c] ;  /* 0x00087c0001147983 */ /* 0x000ee80000300800 */
[----:B------:R-:W3:Y:S01]  /*36b30*/  LDL.LU R27, [R1+0x640] ;  /* 0x00064000011b7983 */ /* 0x000ee20000300800 */
[----:B------:R-:W-:-:S05]  /*36b40*/  LOP3.LUT R2, R3, 0xffff, RZ, 0xc0, !PT ;  /* 0x0000ffff03027812 */ /* 0x000fca00078ec0ff */
[----:B------:R-:W-:Y:S04]  /*36b50*/  STL [R1+0x1b4], R2 ;  /* 0x0001b40201007387 */ /* 0x000fe80000100800 */
[----:B------:R-:W3:Y:S01]  /*36b60*/  LDL.LU R3, [R1+0x634] ;  /* 0x0006340001037983 */ /* 0x000ee20000300800 */
[----:B------:R-:W-:Y:S02]  /*36b70*/  LOP3.LUT R16, R8, 0xffff, RZ, 0xc0, !PT ;  /* 0x0000ffff08107812 */ /* 0x000fe400078ec0ff */
[----:B--2---:R-:W-:Y:S02]  /*36b80*/  LOP3.LUT R8, R0, 0xffff, RZ, 0xc0, !PT ;  /* 0x0000ffff00087812 */ /* 0x004fe400078ec0ff */
[----:B----4-:R-:W-:Y:S01]  /*36b90*/  LOP3.LUT R15, R29, 0xffff, RZ, 0xc0, !PT ;  /* 0x0000ffff1d0f7812 */ /* 0x010fe200078ec0ff */
[----:B------:R-:W2:Y:S01]  /*36ba0*/  LDL.LU R0, [R1+0x5e4] ;  /* 0x0005e40001007983 */ /* 0x000ea20000300800 */
[----:B-1----:R-:W-:-:S03]  /*36bb0*/  LOP3.LUT R5, R28, 0xffff, RZ, 0xc0, !PT ;  /* 0x0000ffff1c057812 */ /* 0x002fc600078ec0ff */
[----:B------:R-:W-:Y:S01]  /*36bc0*/  STL [R1+0x44], R16 ;  /* 0x0000441001007387 */ /* 0x000fe20000100800 */
[----:B------:R-:W-:Y:S02]  /*36bd0*/  LOP3.LUT R29, R21, 0xffff, RZ, 0xc0, !PT ;  /* 0x0000ffff151d7812 */ /* 0x000fe400078ec0ff */
[----:B------:R-:W-:Y:S01]  /*36be0*/  LOP3.LUT R11, R12, 0xffff, RZ, 0xc0, !PT ;  /* 0x0000ffff0c0b7812 */ /* 0x000fe200078ec0ff */
[----:B------:R1:W-:Y:S01]  /*36bf0*/  STL [R1+0x34], R8 ;  /* 0x0000340801007387 */ /* 0x0003e20000100800 */
[----:B------:R-:W-:-:S03]  /*36c00*/  LOP3.LUT R28, R24, 0xffff, RZ, 0xc0, !PT ;  /* 0x0000ffff181c7812 */ /* 0x000fc600078ec0ff */
[----:B------:R-:W-:Y:S04]  /*36c10*/  STL [R1+0x50], R15 ;  /* 0x0000500f01007387 */ /* 0x000fe80000100800 */
[----:B------:R4:W-:Y:S04]  /*36c20*/  STL [R1+0x3c], R5 ;  /* 0x00003c0501007387 */ /* 0x0009e80000100800 */
[----:B------:R-:W2:Y:S01]  /*36c30*/  LDL.LU R12, [R1+0x5d8] ;  /* 0x0005d800010c7983 */ /* 0x000ea20000300800 */
[----:B0-----:R-:W-:Y:S02]  /*36c40*/  PRMT R4, R29, 0x3340, R1 ;  /* 0x000033401d047816 */ /* 0x001fe40000000001 */
[----:B---3--:R-:W-:Y:S01]  /*36c50*/  PRMT R14, R14, 0x3340, R8 ;  /* 0x000033400e0e7816 */ /* 0x008fe20000000008 */
[----:B------:R-:W-:Y:S04]  /*36c60*/  STL [R1+0x8], R11 ;  /* 0x0000080b01007387 */ /* 0x000fe80000100800 */
[----:B------:R0:W-:Y:S04]  /*36c70*/  STL [R1+0x30], R28 ;  /* 0x0000301c01007387 */ /* 0x0001e80000100800 */
[----:B------:R-:W3:Y:S04]  /*36c80*/  LDL.LU R24, [R1+0x580] ;  /* 0x0005800001187983 */ /* 0x000ee80000300800 */
[----:B------:R-:W3:Y:S01]  /*36c90*/  LDL.LU R21, [R1+0x4b4] ;  /* 0x0004b40001157983 */ /* 0x000ee20000300800 */
[----:B------:R-:W-:-:S03]  /*36ca0*/  PRMT R14, R14, 0x5410, R4 ;  /* 0x000054100e0e7816 */ /* 0x000fc60000000004 */
[----:B-1----:R-:W3:Y:S01]  /*36cb0*/  LDL.LU R8, [R1+0x1a5c] ;  /* 0x001a5c0001087983 */ /* 0x002ee20000300800 */
[----:B----4-:R-:W-:Y:S02]  /*36cc0*/  PRMT R5, R5, 0x3340, R1 ;  /* 0x0000334005057816 */ /* 0x010fe40000000001 */
[----:B------:R-:W-:Y:S02]  /*36cd0*/  PRMT R15, R2, 0x3340, R15 ;  /* 0x00003340020f7816 */ /* 0x000fe4000000000f */
[----:B------:R-:W-:Y:S01]  /*36ce0*/  PRMT R16, R16, 0x3340, R28 ;  /* 0x0000334010107816 */ /* 0x000fe2000000001c */
[----:B------:R-:W4:Y:S04]  /*36cf0*/  LDL.LU R2, [R1+0x4c0] ;  /* 0x0004c00001027983 */ /* 0x000f280000300800 */
[----:B0-----:R-:W4:Y:S01]  /*36d00*/  LDL.LU R28, [R1+0x524] ;  /* 0x00052400011c7983 */ /* 0x001f220000300800 */
[----:B------:R-:W-:-:S03]  /*36d10*/  PRMT R17, R10, 0x3340, R17 ;  /* 0x000033400a117816 */ /* 0x000fc60000000011 */
[----:B------:R-:W4:Y:S01]  /*36d20*/  LDL.LU R4, [R1+0x518] ;  /* 0x0005180001047983 */ /* 0x000f220000300800 */
[----:B------:R-:W-:-:S03]  /*36d30*/  PRMT R10, R15, 0x5410, R5 ;  /* 0x000054100f0a7816 */ /* 0x000fc60000000005 */
[----:B------:R-:W-:Y:S04]  /*36d40*/  STL [R1+0x3d0], R14 ;  /* 0x0003d00e01007387 */ /* 0x000fe80000100800 */
[----:B------:R-:W4:Y:S01]  /*36d50*/  LDL.LU R5, [R1+0x574] ;  /* 0x0005740001057983 */ /* 0x000f220000300800 */
[--C-:B------:R-:W-:Y:S02]  /*36d60*/  PRMT R11, R11, 0x3340, R1.reuse ;  /* 0x000033400b0b7816 */ /* 0x100fe40000000001 */
[----:B------:R-:W-:Y:S01]  /*36d70*/  PRMT R13, R13, 0x3340, R1 ;  /* 0x000033400d0d7816 */ /* 0x000fe20000000001 */
[----:B------:R0:W-:Y:S01]  /*36d80*/  STL [R1+0x3cc], R10 ;  /* 0x0003cc0a01007387 */ /* 0x0001e20000100800 */
[----:B------:R-:W-:Y:S02]  /*36d90*/  PRMT R11, R16, 0x5410, R11 ;  /* 0x00005410100b7816 */ /* 0x000fe4000000000b */
[----:B0-----:R-:W-:-:S03]  /*36da0*/  PRMT R10, R17, 0x5410, R13 ;  /* 0x00005410110a7816 */ /* 0x001fc6000000000d */
[----:B------:R-:W-:Y:S04]  /*36db0*/  STL [R1+0x3c4], R11 ;  /* 0x0003c40b01007387 */ /* 0x000fe80000100800 */
[----:B------:R2:W-:Y:S01]  /*36dc0*/  STL [R1+0x3b4], R10 ;  /* 0x0003b40a01007387 */ /* 0x0005e20000100800 */
[----:B------:R-:W-:Y:S02]  /*36dd0*/  LOP3.LUT R17, R6, 0xffff, RZ, 0xc0, !PT ;  /* 0x0000ffff06117812 */ /* 0x000fe400078ec0ff */
[----:B------:R-:W-:Y:S02]  /*36de0*/  LOP3.LUT R14, R20, 0xffff, RZ, 0xc0, !PT ;  /* 0x0000ffff140e7812 */ /* 0x000fe400078ec0ff */
[----:B------:R-:W-:Y:S01]  /*36df0*/  LOP3.LUT R16, R27, 0xffff, RZ, 0xc0, !PT ;  /* 0x0000ffff1b107812 */ /* 0x000fe200078ec0ff */
[----:B------:R-:W-:Y:S04]  /*36e00*/  STL [R1+0x298], R17 ;  /* 0x0002981101007387 */ /* 0x000fe80000100800 */
[----:B------:R0:W-:Y:S04]  /*36e10*/  STL [R1+0x1b0], R14 ;  /* 0x0001b00e01007387 */ /* 0x0001e80000100800 */
[----:B------:R-:W-:Y:S01]  /*36e20*/  STL [R1+0x21c], R16 ;  /* 0x00021c1001007387 */ /* 0x000fe20000100800 */
[----:B------:R-:W-:-:S05]  /*36e30*/  LOP3.LUT R3, R3, 0xffff, RZ, 0xc0, !PT ;  /* 0x0000ffff03037812 */ /* 0x000fca00078ec0ff */
[----:B------:R-:W-:Y:S04]  /*36e40*/  STL [R1+0x1bc], R3 ;  /* 0x0001bc0301007387 */ /* 0x000fe80000100800 */
[----:B------:R-:W4:Y:S04]  /*36e50*/  LDL.LU R6, [R1+0x658] ;  /* 0x0006580001067983 */ /* 0x000f280000300800 */
[----:B------:R-:W4:Y:S01]  /*36e60*/  LDL.LU R20, [R1+0x644] ;  /* 0x0006440001147983 */ /* 0x000f220000300800 */
[----:B--2---:R-:W-:-:S03]  /*36e70*/  LOP3.LUT R10, R0, 0xffff, RZ, 0xc0, !PT ;  /* 0x0000ffff000a7812 */ /* 0x004fc600078ec0ff */
[----:B------:R-:W2:Y:S04]  /*36e80*/  LDL.LU R0, [R1+0x5f8] ;  /* 0x0005f80001007983 */ /* 0x000ea80000300800 */
[----:B------:R-:W-:Y:S01]  /*36e90*/  STL [R1+0x288], R10 ;  /* 0x0002880a01007387 */ /* 0x000fe20000100800 */
[----:B------:R-:W-:-:S03]  /*36ea0*/  LOP3.LUT R27, R12, 0xffff, RZ, 0xc0, !PT ;  /* 0x0000ffff0c1b7812 */ /* 0x000fc600078ec0ff */
[----:B------:R-:W2:Y:S01]  /*36eb0*/  LDL.LU R12, [R1+0x598] ;  /* 0x00059800010c7983 */ /* 0x000ea20000300800 */
[----:B---3--:R-:W-:-:S03]  /*36ec0*/  LOP3.LUT R24, R24, 0xffff, RZ, 0xc0, !PT ;  /* 0x0000ffff18187812 */ /* 0x008fc600078ec0ff */
[----:B------:R-:W-:Y:S04]  /*36ed0*/  STL [R1+0x1b8], R27 ;  /* 0x0001b81b01007387 */ /* 0x000fe80000100800 */
[----:B------:R-:W-:Y:S01]  /*36ee0*/  STL [R1+0x218], R24 ;  /* 0x0002181801007387 */ /* 0x000fe20000100800 */
[----:B----4-:R-:W-:Y:S02]  /*36ef0*/  LOP3.LUT R4, R4, 0xffff, RZ, 0xc0, !PT ;  /* 0x0000ffff04047812 */ /* 0x010fe400078ec0ff */
[----:B------:R-:W-:Y:S02]  /*36f00*/  LOP3.LUT R15, R5, 0xffff, RZ, 0xc0, !PT ;  /* 0x0000ffff050f7812 */ /* 0x000fe400078ec0ff */
[----:B------:R-:W-:Y:S02]  /*36f10*/  LOP3.LUT R5, R21, 0xffff, RZ, 0xc0, !PT ;  /* 0x0000ffff15057812 */ /* 0x000fe400078ec0ff */
[----:B------:R-:W-:-:S02]  /*36f20*/  LOP3.LUT R11, R2, 0xffff, RZ, 0xc0, !PT ;  /* 0x0000ffff020b7812 */ /* 0x000fc400078ec0ff */
[----:B------:R-:W-:Y:S01]  /*36f30*/  LOP3.LUT R13, R28, 0xffff, RZ, 0xc0, !PT ;  /* 0x0000ffff1c0d7812 */ /* 0x000fe200078ec0ff */
[----:B------:R1:W-:Y:S04]  /*36f40*/  STL [R1+0x1c0], R15 ;  /* 0x0001c00f01007387 */ /* 0x0003e80000100800 */
[----:B------:R3:W-:Y:S04]  /*36f50*/  STL [R1+0x1ac], R4 ;  /* 0x0001ac0401007387 */ /* 0x0007e80000100800 */
[----:B------:R-:W-:Y:S04]  /*36f60*/  STL [R1+0x364], R5 ;  /* 0x0003640501007387 */ /* 0x000fe80000100800 */
[----:B------:R-:W4:Y:S04]  /*36f70*/  LDL.LU R21, [R1+0x584] ;  /* 0x0005840001157983 */ /* 0x000f280000300800 */
[----:B------:R-:W4:Y:S04]  /*36f80*/  LDL.LU R2, [R1+0x4d8] ;  /* 0x0004d80001027983 */ /* 0x000f280000300800 */
[----:B------:R-:W-:Y:S04]  /*36f90*/  STL [R1+0x1f0], R11 ;  /* 0x0001f00b01007387 */ /* 0x000fe80000100800 */
[----:B------:R-:W4:Y:S01]  /*36fa0*/  LDL.LU R28, [R1+0x4c4] ;  /* 0x0004c400011c7983 */ /* 0x000f220000300800 */
[----:B0-----:R-:W-:-:S03]  /*36fb0*/  PRMT R14, R14, 0x3340, R27 ;  /* 0x000033400e0e7816 */ /* 0x001fc6000000001b */
[----:B------:R-:W-:Y:S01]  /*36fc0*/  STL [R1+0x2a4], R13 ;  /* 0x0002a40d01007387 */ /* 0x000fe20000100800 */
[----:B-1----:R-:W-:Y:S02]  /*36fd0*/  PRMT R15, R3, 0x3340, R15 ;  /* 0x00003340030f7816 */ /* 0x002fe4000000000f */
[----:B---3--:R-:W-:Y:S01]  /*36fe0*/  PRMT R4, R4, 0x3340, R1 ;  /* 0x0000334004047816 */ /* 0x008fe20000000001 */
[----:B------:R-:W3:Y:S01]  /*36ff0*/  LDL.LU R3, [R1+0x3a0] ;  /* 0x0003a00001037983 */ /* 0x000ee20000300800 */
[----:B------:R-:W-:-:S03]  /*37000*/  PRMT R16, R16, 0x3340, R24 ;  /* 0x0000334010107816 */ /* 0x000fc60000000018 */
[----:B------:R-:W3:Y:S04]  /*37010*/  LDL.LU R27, [R1+0x2e0] ;  /* 0x0002e000011b7983 */ /* 0x000ee80000300800 */
[----:B------:R-:W3:Y:S01]  /*37020*/  LDL.LU R24, [R1+0x5c] ;  /* 0x00005c0001187983 */ /* 0x000ee20000300800 */
[----:B------:R-:W-:Y:S02]  /*37030*/  PRMT R17, R17, 0x3340, R10 ;  /* 0x0000334011117816 */ /* 0x000fe4000000000a */
[----:B------:R-:W-:Y:S01]  /*37040*/  PRMT R4, R14, 0x5410, R4 ;  /* 0x000054100e047816 */ /* 0x000fe20000000004 */
[----:B------:R-:W3:Y:S04]  /*37050*/  LDL.LU R10, [R1+0x1a58] ;  /* 0x001a5800010a7983 */ /* 0x000ee80000300800 */
[----:B------:R-:W3:Y:S04]  /*37060*/  LDL.LU R14, [R1+0x884] ;  /* 0x00088400010e7983 */ /* 0x000ee80000300800 */
[----:B------:R0:W-:Y:S04]  /*37070*/  STL [R1+0x3b0], R4 ;  /* 0x0003b00401007387 */ /* 0x0001e80000100800 */
[----:B0-----:R-:W3:Y:S01]  /*37080*/  LDL.LU R4, [R1+0x538] ;  /* 0x0005380001047983 */ /* 0x001ee20000300800 */
[----:B------:R-:W-:-:S02]  /*37090*/  PRMT R5, R5, 0x3340, R1 ;  /* 0x0000334005057816 */ /* 0x000fc40000000001 */
[--C-:B------:R-:W-:Y:S02]  /*370a0*/  PRMT R11, R11, 0x3340, R1.reuse ;  /* 0x000033400b0b7816 */ /* 0x100fe40000000001 */
[----:B------:R-:W-:Y:S02]  /*370b0*/  PRMT R13, R13, 0x3340, R1 ;  /* 0x000033400d0d7816 */ /* 0x000fe40000000001 */
[----:B------:R-:W-:Y:S02]  /*370c0*/  PRMT R15, R15, 0x5410, R5 ;  /* 0x000054100f0f7816 */ /* 0x000fe40000000005 */
[----:B------:R-:W-:Y:S02]  /*370d0*/  PRMT R11, R16, 0x5410, R11 ;  /* 0x00005410100b7816 */ /* 0x000fe4000000000b */
[----:B------:R-:W-:Y:S01]  /*370e0*/  PRMT R5, R17, 0x5410, R13 ;  /* 0x0000541011057816 */ /* 0x000fe2000000000d */
[----:B------:R0:W-:Y:S04]  /*370f0*/  STL [R1+0x394], R15 ;  /* 0x0003940f01007387 */ /* 0x0001e80000100800 */
[----:B------:R1:W-:Y:S04]  /*37100*/  STL [R1+0x390], R11 ;  /* 0x0003900b01007387 */ /* 0x0003e80000100800 */
[----:B------:R1:W-:Y:S01]  /*37110*/  STL [R1+0x35c], R5 ;  /* 0x00035c0501007387 */ /* 0x0003e20000100800 */
[----:B------:R-:W-:-:S02]  /*37120*/  LOP3.LUT R16, R6, 0xffff, RZ, 0xc0, !PT ;  /* 0x0000ffff06107812 */ /* 0x000fc400078ec0ff */
[----:B0-----:R-:W-:Y:S02]  /*37130*/  LOP3.LUT R15, R20, 0xffff, RZ, 0xc0, !PT ;  /* 0x0000ffff140f7812 */ /* 0x001fe400078ec0ff */
[----:B--2---:R-:W-:Y:S02]  /*37140*/  LOP3.LUT R6, R0, 0xffff, RZ, 0xc0, !PT ;  /* 0x0000ffff00067812 */ /* 0x004fe400078ec0ff */
[----:B------:R-:W-:Y:S02]  /*37150*/  LOP3.LUT R20, R12, 0xffff, RZ, 0xc0, !PT ;  /* 0x0000ffff0c147812 */ /* 0x000fe400078ec0ff */
[----:B----4-:R-:W-:Y:S02]  /*37160*/  LOP3.LUT R21, R21, 0xffff, RZ, 0xc0, !PT ;  /* 0x0000ffff15157812 */ /* 0x010fe400078ec0ff */
[----:B-1----:R-:W-:Y:S02]  /*37170*/  LOP3.LUT R11, R2, 0xffff, RZ, 0xc0, !PT ;  /* 0x0000ffff020b7812 */ /* 0x002fe400078ec0ff */
[----:B------:R-:W-:-:S02]  /*37180*/  LOP3.LUT R5, R28, 0xffff, RZ, 0xc0, !PT ;  /* 0x0000ffff1c057812 */ /* 0x000fc400078ec0ff */
[----:B---3--:R-:W-:-:S05]  /*37190*/  LOP3.LUT R14, R14, 0xffff, RZ, 0xc0, !PT ;  /* 0x0000ffff0e0e7812 */ /* 0x008fca00078ec0ff */
[----:B------:R0:W-:Y:S04]  /*371a0*/  STL [R1+0x248], R14 ;  /* 0x0002480e01007387 */ /* 0x0001e80000100800 */
[----:B------:R-:W-:Y:S04]  /*371b0*/  STL [R1+0x27c], R16 ;  /* 0x00027c1001007387 */ /* 0x000fe80000100800 */
[----:B------:R-:W-:Y:S04]  /*371c0*/  STL [R1+0x244], R6 ;  /* 0x0002440601007387 */ /* 0x000fe80000100800 */
[----:B------:R-:W-:Y:S04]  /*371d0*/  STL [R1+0x304], R15 ;  /* 0x0003040f01007387 */ /* 0x000fe80000100800 */
[----:B------:R-:W2:Y:S04]  /*371e0*/  LDL.LU R0, [R1+0x3a4] ;  /* 0x0003a40001007983 */ /* 0x000ea80000300800 */
[----:B------:R-:W3:Y:S01]  /*371f0*/  LDL.LU R12, [R1+0x344] ;  /* 0x00034400010c7983 */ /* 0x000ee20000300800 */
[----:B------:R-:W-:-:S03]  /*37200*/  LOP3.LUT R4, R4, 0xffff, RZ, 0xc0, !PT ;  /* 0x0000ffff04047812 */ /* 0x000fc600078ec0ff */
[----:B------:R-:W-:Y:S04]  /*37210*/  STL [R1+0x274], R20 ;  /* 0x0002741401007387 */ /* 0x000fe80000100800 */
[----:B------:R-:W-:Y:S01]  /*37220*/  STL [R1+0x2fc], R21 ;  /* 0x0002fc1501007387 */ /* 0x000fe20000100800 */
[----:B------:R-:W-:-:S03]  /*37230*/  LOP3.LUT R17, R3, 0xffff, RZ, 0xc0, !PT ;  /* 0x0000ffff03117812 */ /* 0x000fc600078ec0ff */
[----:B------:R1:W-:Y:S04]  /*37240*/  STL [R1+0x240], R4 ;  /* 0x0002400401007387 */ /* 0x0003e80000100800 */
[----:B------:R-:W4:Y:S04]  /*37250*/  LDL.LU R2, [R1+0x2e4] ;  /* 0x0002e40001027983 */ /* 0x000f280000300800 */
[----:B------:R-:W-:Y:S01]  /*37260*/  STL [R1+0x294], R11 ;  /* 0x0002940b01007387 */ /* 0x000fe20000100800 */
[----:B------:R-:W-:-:S03]  /*37270*/  LOP3.LUT R27, R27, 0xffff, RZ, 0xc0, !PT ;  /* 0x0000ffff1b1b7812 */ /* 0x000fc600078ec0ff */
[----:B------:R1:W-:Y:S01]  /*37280*/  STL [R1+0x2f0], R5 ;  /* 0x0002f00501007387 */ /* 0x0003e20000100800 */
[----:B------:R-:W-:-:S03]  /*37290*/  LOP3.LUT R13, R24, 0xffff, RZ, 0xc0, !PT ;  /* 0x0000ffff180d7812 */ /* 0x000fc600078ec0ff */
[----:B------:R-:W4:Y:S04]  /*372a0*/  LDL.LU R28, [R1+0x124] ;  /* 0x00012400011c7983 */ /* 0x000f280000300800 */
[----:B------:R-:W4:Y:S04]  /*372b0*/  LDL.LU R3, [R1+0x120] ;  /* 0x0001200001037983 */ /* 0x000f280000300800 */
[----:B------:R1:W-:Y:S01]  /*372c0*/  STL [R1+0x268], R17 ;  /* 0x0002681101007387 */ /* 0x0003e20000100800 */
[----:B0-----:R-:W-:Y:S02]  /*372d0*/  PRMT R14, R14, 0x3340, R6 ;  /* 0x000033400e0e7816 */ /* 0x001fe40000000006 */
[--C-:B-1----:R-:W-:Y:S01]  /*372e0*/  PRMT R4, R4, 0x3340, R1.reuse ;  /* 0x0000334004047816 */ /* 0x102fe20000000001 */
[----:B------:R0:W-:Y:S04]  /*372f0*/  STL [R1+0x264], R27 ;  /* 0x0002641b01007387 */ /* 0x0001e80000100800 */
[----:B------:R1:W-:Y:S04]  /*37300*/  STL [R1+0x258], R13 ;  /* 0x0002580d01007387 */ /* 0x0003e80000100800 */
[----:B------:R-:W4:Y:S01]  /*37310*/  LDL.LU R24, [R1+0xf8] ;  /* 0x0000f80001187983 */ /* 0x000f220000300800 */
[----:B------:R-:W-:-:S02]  /*37320*/  PRMT R5, R5, 0x3340, R1 ;  /* 0x0000334005057816 */ /* 0x000fc40000000001 */
[----:B------:R-:W-:Y:S01]  /*37330*/  PRMT R15, R15, 0x3340, R21 ;  /* 0x000033400f0f7816 */ /* 0x000fe20000000015 */
[----:B------:R-:W4:Y:S01]  /*37340*/  LDL.LU R6, [R1+0x1a54] ;  /* 0x001a540001067983 */ /* 0x000f220000300800 */
[----:B------:R-:W-:-:S03]  /*37350*/  PRMT R14, R14, 0x5410, R4 ;  /* 0x000054100e0e7816 */ /* 0x000fc60000000004 */
[----:B------:R-:W4:Y:S01]  /*37360*/  LDL.LU R21, [R1+0x1a50] ;  /* 0x001a500001157983 */ /* 0x000f220000300800 */
[----:B------:R-:W-:Y:S02]  /*37370*/  PRMT R16, R16, 0x3340, R20 ;  /* 0x0000334010107816 */ /* 0x000fe40000000014 */
[----:B------:R-:W-:Y:S01]  /*37380*/  PRMT R11, R11, 0x3340, R1 ;  /* 0x000033400b0b7816 */ /* 0x000fe20000000001 */
[----:B------:R-:W4:Y:S01]  /*37390*/  LDL.LU R20, [R1+0x1a4c] ;  /* 0x001a4c0001147983 */ /* 0x000f220000300800 */
[----:B------:R-:W-:-:S03]  /*373a0*/  PRMT R17, R17, 0x3340, R27 ;  /* 0x0000334011117816 */ /* 0x000fc6000000001b */
[----:B0-----:R-:W4:Y:S01]  /*373b0*/  LDL.LU R27, [R1+0x1a48] ;  /* 0x001a4800011b7983 */ /* 0x001f220000300800 */
[----:B------:R-:W-:-:S03]  /*373c0*/  PRMT R15, R15, 0x5410, R5 ;  /* 0x000054100f0f7816 */ /* 0x000fc60000000005 */
[----:B------:R-:W4:Y:S04]  /*373d0*/  LDL.LU R4, [R1+0x9c] ;  /* 0x00009c0001047983 */ /* 0x000f280000300800 */
[----:B------:R0:W-:Y:S04]  /*373e0*/  STL [R1+0x350], R14 ;  /* 0x0003500e01007387 */ /* 0x0001e80000100800 */
[----:B------:R-:W4:Y:S01]  /*373f0*/  LDL.LU R5, [R1+0x2c] ;  /* 0x00002c0001057983 */ /* 0x000f220000300800 */
[----:B-1----:R-:W-:-:S03]  /*37400*/  PRMT R13, R13, 0x3340, R1 ;  /* 0x000033400d0d7816 */ /* 0x002fc60000000001 */
[----:B------:R-:W-:Y:S01]  /*37410*/  STL [R1+0x354], R15 ;  /* 0x0003540f01007387 */ /* 0x000fe20000100800 */
[----:B0-----:R-:W-:-:S03]  /*37420*/  PRMT R14, R16, 0x5410, R11 ;  /* 0x00005410100e7816 */ /* 0x001fc6000000000b */
[----:B------:R-:W4:Y:S04]  /*37430*/  LDL.LU R16, [R1+0x340] ;  /* 0x0003400001107983 */ /* 0x000f280000300800 */
[----:B------:R-:W4:Y:S04]  /*37440*/  LDL.LU R11, [R1+0x14] ;  /* 0x00001400010b7983 */ /* 0x000f280000300800 */
[----:B------:R0:W-:Y:S02]  /*37450*/  STL [R1+0x348], R14 ;  /* 0x0003480e01007387 */ /* 0x0001e40000100800 */
[----:B0-----:R-:W-:-:S02]  /*37460*/  PRMT R14, R17, 0x5410, R13 ;  /* 0x00005410110e7816 */ /* 0x001fc4000000000d */
[----:B------:R-:W4:Y:S04]  /*37470*/  LDL.LU R17, [R1+0x334] ;  /* 0x0003340001117983 */ /* 0x000f280000300800 */
[----:B------:R-:W4:Y:S04]  /*37480*/  LDL.LU R13, [R1+0x10] ;  /* 0x00001000010d7983 */ /* 0x000f280000300800 */
[----:B------:R2:W-:Y:S02]  /*37490*/  STL [R1+0x330], R14 ;  /* 0x0003300e01007387 */ /* 0x0005e40000100800 */
[----:B--2---:R-:W-:-:S02]  /*374a0*/  LOP3.LUT R14, R0, 0xffff, RZ, 0xc0, !PT ;  /* 0x0000ffff000e7812 */ /* 0x004fc400078ec0ff */
[----:B---3--:R-:W-:Y:S01]  /*374b0*/  LOP3.LUT R15, R12, 0xffff, RZ, 0xc0, !PT ;  /* 0x0000ffff0c0f7812 */ /* 0x008fe200078ec0ff */
[----:B------:R-:W2:Y:S04]  /*374c0*/  LDL.LU R0, [R1+0x578] ;  /* 0x0005780001007983 */ /* 0x000ea80000300800 */
[----:B------:R-:W3:Y:S04]  /*374d0*/  LDL.LU R12, [R1+0x56c] ;  /* 0x00056c00010c7983 */ /* 0x000ee80000300800 */
[----:B------:R0:W-:Y:S04]  /*374e0*/  STL [R1+0x25c], R14 ;  /* 0x00025c0e01007387 */ /* 0x0001e80000100800 */
[----:B------:R1:W-:Y:S01]  /*374f0*/  STL [R1+0x28c], R15 ;  /* 0x00028c0f01007387 */ /* 0x0003e20000100800 */
[----:B----4-:R-:W-:-:S02]  /*37500*/  LOP3.LUT R2, R2, 0xffff, RZ, 0xc0, !PT ;  /* 0x0000ffff02027812 */ /* 0x010fc400078ec0ff */
[----:B------:R-:W-:Y:S02]  /*37510*/  LOP3.LUT R28, R28, 0xffff, RZ, 0xc0, !PT ;  /* 0x0000ffff1c1c7812 */ /* 0x000fe400078ec0ff */
[----:B------:R-:W-:Y:S02]  /*37520*/  LOP3.LUT R3, R3, 0xffff, RZ, 0xc0, !PT ;  /* 0x0000ffff03037812 */ /* 0x000fe400078ec0ff */
[----:B0-----:R-:W-:Y:S02]  /*37530*/  PRMT R14, R14, 0x3340, R2 ;  /* 0x000033400e0e7816 */ /* 0x001fe40000000002 */
[----:B------:R-:W-:Y:S02]  /*37540*/  LOP3.LUT R24, R24, 0xffff, RZ, 0xc0, !PT ;  /* 0x0000ffff18187812 */ /* 0x000fe400078ec0ff */
[----:B-1----:R-:W-:Y:S02]  /*37550*/  PRMT R15, R15, 0x3340, R28 ;  /* 0x000033400f0f7816 */ /* 0x002fe4000000001c */
[----:B------:R-:W-:-:S02]  /*37560*/  LOP3.LUT R4, R4, 0xffff, RZ, 0xc0, !PT ;  /* 0x0000ffff04047812 */ /* 0x000fc400078ec0ff */
[----:B------:R-:W-:Y:S02]  /*37570*/  LOP3.LUT R5, R5, 0xffff, RZ, 0xc0, !PT ;  /* 0x0000ffff05057812 */ /* 0x000fe400078ec0ff */
[----:B------:R-:W-:Y:S02]  /*37580*/  LOP3.LUT R16, R16, 0xffff, RZ, 0xc0, !PT ;  /* 0x0000ffff10107812 */ /* 0x000fe400078ec0ff */
[----:B------:R-:W-:-:S03]  /*37590*/  LOP3.LUT R11, R11, 0xffff, RZ, 0xc0, !PT ;  /* 0x0000ffff0b0b7812 */ /* 0x000fc600078ec0ff */
[----:B------:R-:W-:Y:S04]  /*375a0*/  STL [R1+0x290], R16 ;  /* 0x0002901001007387 */ /* 0x000fe80000100800 */
[----:B------:R0:W-:Y:S01]  /*375b0*/  STL [R1+0x254], R2 ;  /* 0x0002540201007387 */ /* 0x0001e20000100800 */
[----:B------:R-:W-:Y:S02]  /*375c0*/  LOP3.LUT R17, R17, 0xffff, RZ, 0xc0, !PT ;  /* 0x0000ffff11117812 */ /* 0x000fe400078ec0ff */
[----:B------:R-:W-:-:S03]  /*375d0*/  LOP3.LUT R13, R13, 0xffff, RZ, 0xc0, !PT ;  /* 0x0000ffff0d0d7812 */ /* 0x000fc600078ec0ff */
[----:B------:R-:W-:Y:S04]  /*375e0*/  STL [R1+0x2e8], R17 ;  /* 0x0002e81101007387 */ /* 0x000fe80000100800 */
[----:B------:R1:W-:Y:S04]  /*375f0*/  STL [R1+0x280], R28 ;  /* 0x0002801c01007387 */ /* 0x0003e80000100800 */
[----:B------:R-:W-:Y:S04]  /*37600*/  STL [R1+0x284], R3 ;  /* 0x0002840301007387 */ /* 0x000fe80000100800 */
[----:B------:R4:W-:Y:S04]  /*37610*/  STL [R1+0x5c], R4 ;  /* 0x00005c0401007387 */ /* 0x0009e80000100800 */
[----:B------:R-:W-:Y:S04]  /*37620*/  STL [R1+0x2d0], R24 ;  /* 0x0002d01801007387 */ /* 0x000fe80000100800 */
[----:B------:R4:W-:Y:S04]  /*37630*/  STL [R1+0x24c], R5 ;  /* 0x00024c0501007387 */ /* 0x0009e80000100800 */
[----:B------:R4:W-:Y:S04]  /*37640*/  STL [R1+0x2b8], R11 ;  /* 0x0002b80b01007387 */ /* 0x0009e80000100800 */
[----:B------:R4:W-:Y:S04]  /*37650*/  STL [R1+0x2b4], R13 ;  /* 0x0002b40d01007387 */ /* 0x0009e80000100800 */
[----:B0-----:R-:W3:Y:S04]  /*37660*/  LDL.LU R2, [R1+0x1a44] ;  /* 0x001a440001027983 */ /* 0x001ee80000300800 */
[----:B-1----:R-:W3:Y:S01]  /*37670*/  LDL.LU R28, [R1+0x1a40] ;  /* 0x001a4000011c7983 */ /* 0x002ee20000300800 */
[----:B----4-:R-:W-:-:S02]  /*37680*/  PRMT R4, R4, 0x3340, R1 ;  /* 0x0000334004047816 */ /* 0x010fc40000000001 */
[----:B------:R-:W-:Y:S02]  /*37690*/  PRMT R5, R5, 0x3340, R1 ;  /* 0x0000334005057816 */ /* 0x000fe40000000001 */
[----:B------:R-:W-:Y:S02]  /*376a0*/  PRMT R16, R16, 0x3340, R3 ;  /* 0x0000334010107816 */ /* 0x000fe40000000003 */
[----:B------:R-:W-:Y:S02]  /*376b0*/  PRMT R4, R14, 0x5410, R4 ;  /* 0x000054100e047816 */ /* 0x000fe40000000004 */
[----:B------:R-:W-:Y:S01]  /*376c0*/  PRMT R11, R11, 0x3340, R1 ;  /* 0x000033400b0b7816 */ /* 0x000fe20000000001 */
[----:B------:R-:W4:Y:S01]  /*376d0*/  LDL.LU R3, [R1+0x1a3c] ;  /* 0x001a3c0001037983 */ /* 0x000f220000300800 */
[----:B------:R-:W-:-:S03]  /*376e0*/  PRMT R17, R17, 0x3340, R24 ;  /* 0x0000334011117816 */ /* 0x000fc60000000018 */
[----:B------:R-:W4:Y:S01]  /*376f0*/  LDL.LU R24, [R1+0x1a38] ;  /* 0x001a380001187983 */ /* 0x000f220000300800 */
[----:B------:R-:W-:-:S03]  /*37700*/  PRMT R5, R15, 0x5410, R5 ;  /* 0x000054100f057816 */ /* 0x000fc60000000005 */
[----:B------:R-:W4:Y:S04]  /*37710*/  LDL.LU R14, [R1+0x62c] ;  /* 0x00062c00010e7983 */ /* 0x000f280000300800 */
[----:B------:R0:W-:Y:S01]  /*37720*/  STL [R1+0x310], R4 ;  /* 0x0003100401007387 */ /* 0x0001e20000100800 */
[----:B------:R-:W-:Y:S02]  /*37730*/  PRMT R11, R16, 0x5410, R11 ;  /* 0x00005410100b7816 */ /* 0x000fe4000000000b */
[----:B------:R-:W-:Y:S01]  /*37740*/  PRMT R13, R13, 0x3340, R1 ;  /* 0x000033400d0d7816 */ /* 0x000fe20000000001 */
[----:B0-----:R-:W4:Y:S04]  /*37750*/  LDL.LU R4, [R1+0x64] ;  /* 0x0000640001047983 */ /* 0x001f280000300800 */
[----:B------:R-:W4:Y:S04]  /*37760*/  LDL.LU R15, [R1+0x324] ;  /* 0x00032400010f7983 */ /* 0x000f280000300800 */
[----:B------:R0:W-:Y:S01]  /*37770*/  STL [R1+0x30c], R5 ;  /* 0x00030c0501007387 */ /* 0x0001e20000100800 */
[----:B------:R-:W-:-:S03]  /*37780*/  PRMT R17, R17, 0x5410, R13 ;  /* 0x0000541011117816 */ /* 0x000fc6000000000d */
[----:B0-----:R-:W4:Y:S04]  /*37790*/  LDL.LU R5, [R1+0xf4] ;  /* 0x0000f40001057983 */ /* 0x001f280000300800 */
[----:B------:R-:W4:Y:S04]  /*377a0*/  LDL.LU R16, [R1+0x638] ;  /* 0x0006380001107983 */ /* 0x000f280000300800 */
[----:B------:R0:W-:Y:S04]  /*377b0*/  STL [R1+0x308], R11 ;  /* 0x0003080b01007387 */ /* 0x0001e80000100800 */
[----:B0-----:R-:W4:Y:S04]  /*377c0*/  LDL.LU R11, [R1+0x4ac] ;  /* 0x0004ac00010b7983 */ /* 0x001f280000300800 */
[----:B------:R-:W4:Y:S04]  /*377d0*/  LDL.LU R13, [R1+0x4b8] ;  /* 0x0004b800010d7983 */ /* 0x000f280000300800 */
[----:B------:R-:W-:Y:S01]  /*377e0*/  STL [R1+0x334], R17 ;  /* 0x0003341101007387 */ /* 0x000fe20000100800 */
[----:B--2---:R-:W-:-:S02]  /*377f0*/  LOP3.LUT R0, R0, 0xffff, RZ, 0xc0, !PT ;  /* 0x0000ffff00007812 */ /* 0x004fc400078ec0ff */
[----:B---3--:R-:W-:Y:S02]  /*37800*/  LOP3.LUT R12, R12, 0xffff, RZ, 0xc0, !PT ;  /* 0x0000ffff0c0c7812 */ /* 0x008fe400078ec0ff */
[----:B----4-:R-:W-:Y:S02]  /*37810*/  LOP3.LUT R14, R14, 0xffff, RZ, 0xc0, !PT ;  /* 0x0000ffff0e0e7812 */ /* 0x010fe400078ec0ff */
[----:B------:R-:W-:-:S05]  /*37820*/  LOP3.LUT R16, R16, 0xffff, RZ, 0xc0, !PT ;  /* 0x0000ffff10107812 */ /* 0x000fca00078ec0ff */
[----:B------:R-:W-:Y:S04]  /*37830*/  STL [R1+0x2bc], R16 ;  /* 0x0002bc1001007387 */ /* 0x000fe80000100800 */
[----:B------:R-:W-:Y:S04]  /*37840*/  STL [R1+0x2ac], R0 ;  /* 0x0002ac0001007387 */ /* 0x000fe80000100800 */
[----:B------:R-:W-:Y:S01]  /*37850*/  STL [R1+0x318], R14 ;  /* 0x0003180e01007387 */ /* 0x000fe20000100800 */
[----:B------:R-:W-:-:S05]  /*37860*/  LOP3.LUT R13, R13, 0xffff, RZ, 0xc0, !PT ;  /* 0x0000ffff0d0d7812 */ /* 0x000fca00078ec0ff */
[----:B------:R0:W-:Y:S04]  /*37870*/  STL [R1+0x14], R13 ;  /* 0x0000140d01007387 */ /* 0x0001e80000100800 */
[----:B------:R-:W-:Y:S01]  /*37880*/  STL [R1+0x314], R12 ;  /* 0x0003140c01007387 */ /* 0x000fe20000100800 */
[----:B0-----:R-:W-:Y:S02]  /*37890*/  LOP3.LUT R13, R11, 0xffff, RZ, 0xc0, !PT ;  /* 0x0000ffff0b0d7812 */ /* 0x001fe400078ec0ff */
[----:B------:R-:W-:-:S03]  /*378a0*/  LOP3.LUT R11, R24, 0xffff, RZ, 0xc0, !PT ;  /* 0x0000ffff180b7812 */ /* 0x000fc600078ec0ff */
[----:B------:R0:W-:Y:S04]  /*378b0*/  STL [R1+0x2e4], R13 ;  /* 0x0002e40d01007387 */ /* 0x0001e80000100800 */
[----:B------:R-:W2:Y:S01]  /*378c0*/  LDL.LU R24, [R1+0x14] ;  /* 0x0000140001187983 */ /* 0x000ea20000300800 */
[----:B------:R-:W-:Y:S02]  /*378d0*/  LOP3.LUT R15, R15, 0xffff, RZ, 0xc0, !PT ;  /* 0x0000ffff0f0f7812 */ /* 0x000fe400078ec0ff */
[----:B------:R-:W-:Y:S02]  /*378e0*/  LOP3.LUT R17, R5, 0xffff, RZ, 0xc0, !PT ;  /* 0x0000ffff05117812 */ /* 0x000fe400078ec0ff */
[----:B------:R-:W-:Y:S01]  /*378f0*/  PRMT R16, R16, 0x3340, R0 ;  /* 0x0000334010107816 */ /* 0x000fe20000000000 */
[----:B------:R1:W-:Y:S04]  /*37900*/  STL [R1+0x10], R11 ;  /* 0x0000100b01007387 */ /* 0x0003e80000100800 */
[----:B------:R3:W-:Y:S01]  /*37910*/  STL [R1+0x2e0], R15 ;  /* 0x0002e00f01007387 */ /* 0x0007e20000100800 */
[----:B------:R-:W-:-:S03]  /*37920*/  SHF.R.U32.HI R4, RZ, 0x8, R4 ;  /* 0x00000008ff047819 */ /* 0x000fc60000011604 */
[----:B------:R4:W-:Y:S04]  /*37930*/  STL [R1+0x2d8], R17 ;  /* 0x0002d81101007387 */ /* 0x0009e80000100800 */
[----:B------:R-:W2:Y:S01]  /*37940*/  LDL.LU R0, [R1+0x1a34] ;  /* 0x001a340001007983 */ /* 0x000ea20000300800 */
[--C-:B0-----:R-:W-:Y:S02]  /*37950*/  PRMT R13, R13, 0x3340, R1.reuse ;  /* 0x000033400d0d7816 */ /* 0x101fe40000000001 */
[----:B------:R-:W-:Y:S02]  /*37960*/  PRMT R14, R14, 0x3340, R12 ;  /* 0x000033400e0e7816 */ /* 0x000fe4000000000c */
[----:B-1----:R-:W-:Y:S02]  /*37970*/  PRMT R11, R11, 0x3340, R1 ;  /* 0x000033400b0b7816 */ /* 0x002fe40000000001 */
[----:B---3--:R-:W-:-:S02]  /*37980*/  PRMT R15, R15, 0x3340, R17 ;  /* 0x000033400f0f7816 */ /* 0x008fc40000000011 */
[----:B----4-:R-:W3:Y:S04]  /*37990*/  LDL.LU R17, [R1+0xa0] ;  /* 0x0000a00001117983 */ /* 0x010ee80000300800 */
[----:B------:R-:W4:Y:S01]  /*379a0*/  LDL.LU R12, [R1+0x1a30] ;  /* 0x001a3000010c7983 */ /* 0x000f220000300800 */
[----:B------:R-:W-:Y:S02]  /*379b0*/  PRMT R15, R15, 0x5410, R11 ;  /* 0x000054100f0f7816 */ /* 0x000fe4000000000b */
[----:B------:R-:W-:Y:S02]  /*379c0*/  LOP3.LUT R4, R4, 0xffff, RZ, 0xc0, !PT ;  /* 0x0000ffff04047812 */ /* 0x000fe400078ec0ff */
[----:B------:R-:W-:Y:S02]  /*379d0*/  PRMT R13, R14, 0x5410, R13 ;  /* 0x000054100e0d7816 */ /* 0x000fe4000000000d */
[----:B------:R-:W-:-:S02]  /*379e0*/  PRMT R4, R4, 0x3340, R1 ;  /* 0x0000334004047816 */ /* 0x000fc40000000001 */
[----:B--2---:R-:W-:-:S04]  /*379f0*/  PRMT R5, R24, 0x3340, R1 ;  /* 0x0000334018057816 */ /* 0x004fc80000000001 */
[----:B------:R-:W-:Y:S02]  /*37a00*/  PRMT R16, R16, 0x5410, R5 ;  /* 0x0000541010107816 */ /* 0x000fe40000000005 */
[----:B------:R-:W2:Y:S04]  /*37a10*/  LDL.LU R5, [R1+0x78] ;  /* 0x0000780001057983 */ /* 0x000ea80000300800 */
[----:B------:R0:W-:Y:S04]  /*37a20*/  STL [R1+0x324], R16 ;  /* 0x0003241001007387 */ /* 0x0001e80000100800 */
[----:B0-----:R-:W3:Y:S04]  /*37a30*/  LDL.LU R16, [R1+0x58] ;  /* 0x0000580001107983 */ /* 0x001ee80000300800 */
[----:B------:R-:W4:Y:S04]  /*37a40*/  LDL.LU R11, [R1+0x84] ;  /* 0x00008400010b7983 */ /* 0x000f280000300800 */
[----:B------:R0:W-:Y:S04]  /*37a50*/  STL [R1+0x340], R15 ;  /* 0x0003400f01007387 */ /* 0x0001e80000100800 */
[----:B0-----:R-:W3:Y:S04]  /*37a60*/  LDL.LU R15, [R1+0x60] ;  /* 0x00006000010f7983 */ /* 0x001ee80000300800 */
[----:B------:R-:W3:Y:S04]  /*37a70*/  LDL.LU R14, [R1+0x7c] ;  /* 0x00007c00010e7983 */ /* 0x000ee80000300800 */
[----:B------:R0:W-:Y:S04]  /*37a80*/  STL [R1+0x344], R13 ;  /* 0x0003440d01007387 */ /* 0x0001e80000100800 */
[----:B0-----:R-:W3:Y:S04]  /*37a90*/  LDL.LU R13, [R1+0x70] ;  /* 0x00007000010d7983 */ /* 0x001ee80000300800 */
[----:B------:R0:W-:Y:S04]  /*37aa0*/  STL [R1+0x158], R4 ;  /* 0x0001580401007387 */ /* 0x0001e80000100800 */
[----:B0-----:R-:W3:Y:S01]  /*37ab0*/  LDL.LU R4, [R1+0x74] ;  /* 0x0000740001047983 */ /* 0x001ee20000300800 */
[----:B--2---:R-:W-:-:S04]  /*37ac0*/  SHF.R.U32.HI R5, RZ, 0x8, R5 ;  /* 0x00000008ff057819 */ /* 0x004fc80000011605 */
[----:B------:R-:W-:Y:S02]  /*37ad0*/  LOP3.LUT R5, R5, 0xffff, RZ, 0xc0, !PT ;  /* 0x0000ffff05057812 */ /* 0x000fe400078ec0ff */
[----:B----4-:R-:W-:Y:S02]  /*37ae0*/  SHF.R.U32.HI R11, RZ, 0x8, R11 ;  /* 0x00000008ff0b7819 */ /* 0x010fe4000001160b */
[----:B---3--:R-:W-:-:S04]  /*37af0*/  SHF.R.U32.HI R14, RZ, 0x8, R14 ;  /* 0x00000008ff0e7819 */ /* 0x008fc8000001160e */
[----:B------:R-:W-:Y:S02]  /*37b00*/  LOP3.LUT R14, R14, 0xffff, RZ, 0xc0, !PT ;  /* 0x0000ffff0e0e7812 */ /* 0x000fe400078ec0ff */
[----:B------:R-:W-:-:S04]  /*37b10*/  SHF.R.U32.HI R13, RZ, 0x8, R13 ;  /* 0x00000008ff0d7819 */ /* 0x000fc8000001160d */
[----:B------:R-:W-:Y:S02]  /*37b20*/  LOP3.LUT R13, R13, 0xffff, RZ, 0xc0, !PT ;  /* 0x0000ffff0d0d7812 */ /* 0x000fe400078ec0ff */
[----:B------:R-:W-:Y:S02]  /*37b30*/  SHF.R.U32.HI R4, RZ, 0x8, R4 ;  /* 0x00000008ff047819 */ /* 0x000fe40000011604 */
[----:B------:R-:W-:Y:S02]  /*37b40*/  PRMT R14, R14, 0x3340, R13 ;  /* 0x000033400e0e7816 */ /* 0x000fe4000000000d */
[----:B------:R-:W-:Y:S01]  /*37b50*/  LOP3.LUT R11, R11, 0xffff, RZ, 0xc0, !PT ;  /* 0x0000ffff0b0b7812 */ /* 0x000fe200078ec0ff */
[----:B------:R-:W2:Y:S01]  /*37b60*/  LDL.LU R13, [R1+0x68] ;  /* 0x00006800010d7983 */ /* 0x000ea20000300800 */
[----:B------:R-:W-:-:S03]  /*37b70*/  LOP3.LUT R4, R4, 0xffff, RZ, 0xc0, !PT ;  /* 0x0000ffff04047812 */ /* 0x000fc600078ec0ff */
[----:B------:R0:W-:Y:S01]  /*37b80*/  STL [R1+0x1a4], R14 ;  /* 0x0001a40e01007387 */ /* 0x0001e20000100800 */
[----:B------:R-:W-:Y:S02]  /*37b90*/  PRMT R4, R4, 0x3340, R1 ;  /* 0x0000334004047816 */ /* 0x000fe40000000001 */
[----:B------:R-:W-:Y:S01]  /*37ba0*/  PRMT R5, R11, 0x3340, R5 ;  /* 0x000033400b057816 */ /* 0x000fe20000000005 */
[----:B0-----:R-:W3:Y:S04]  /*37bb0*/  LDL.LU R14, [R1+0x88] ;  /* 0x00008800010e7983 */ /* 0x001ee80000300800 */
[----:B------:R0:W-:Y:S04]  /*37bc0*/  STL [R1+0x130], R4 ;  /* 0x0001300401007387 */ /* 0x0001e80000100800 */
[----:B0-----:R-:W4:Y:S04]  /*37bd0*/  LDL.LU R4, [R1+0x8c] ;  /* 0x00008c0001047983 */ /* 0x001f280000300800 */
[----:B------:R-:W4:Y:S04]  /*37be0*/  LDL.LU R11, [R1+0x6c] ;  /* 0x00006c00010b7983 */ /* 0x000f280000300800 */
[----:B------:R0:W-:Y:S04]  /*37bf0*/  STL [R1+0x1a0], R5 ;  /* 0x0001a00501007387 */ /* 0x0001e80000100800 */
[----:B0-----:R-:W4:Y:S01]  /*37c00*/  LDL.LU R5, [R1+0x80] ;  /* 0x0000800001057983 */ /* 0x001f220000300800 */
[----:B------:R-:W-:-:S02]  /*37c10*/  SHF.R.U32.HI R15, RZ, 0x8, R15 ;  /* 0x00000008ff0f7819 */ /* 0x000fc4000001160f */
[----:B------:R-:W-:Y:S02]  /*37c20*/  SHF.R.U32.HI R16, RZ, 0x8, R16 ;  /* 0x00000008ff107819 */ /* 0x000fe40000011610 */
[----:B------:R-:W-:Y:S02]  /*37c30*/  LOP3.LUT R15, R15, 0xffff, RZ, 0xc0, !PT ;  /* 0x0000ffff0f0f7812 */ /* 0x000fe400078ec0ff */
[----:B------:R-:W-:-:S04]  /*37c40*/  LOP3.LUT R16, R16, 0xffff, RZ, 0xc0, !PT ;  /* 0x0000ffff10107812 */ /* 0x000fc800078ec0ff */
[----:B------:R-:W-:Y:S02]  /*37c50*/  PRMT R15, R15, 0x3340, R16 ;  /* 0x000033400f0f7816 */ /* 0x000fe40000000010 */
[----:B------:R-:W4:Y:S04]  /*37c60*/  LDL.LU R16, [R1+0x10c] ;  /* 0x00010c0001107983 */ /* 0x000f280000300800 */
[----:B------:R4:W-:Y:S01]  /*37c70*/  STL [R1+0x1f4], R15 ;  /* 0x0001f40f01007387 */ /* 0x0009e20000100800 */
[----:B--2---:R-:W-:-:S04]  /*37c80*/  SHF.R.U32.HI R13, RZ, 0x8, R13 ;  /* 0x00000008ff0d7819 */ /* 0x004fc8000001160d */
[----:B------:R-:W-:Y:S02]  /*37c90*/  LOP3.LUT R13, R13, 0xffff, RZ, 0xc0, !PT ;  /* 0x0000ffff0d0d7812 */ /* 0x000fe400078ec0ff */
[----:B---3--:R-:W-:Y:S02]  /*37ca0*/  SHF.R.U32.HI R14, RZ, 0x8, R14 ;  /* 0x00000008ff0e7819 */ /* 0x008fe4000001160e */
[----:B----4-:R-:W-:-:S04]  /*37cb0*/  SHF.R.U32.HI R15, RZ, 0x8, R11 ;  /* 0x00000008ff0f7819 */ /* 0x010fc8000001160b */
[----:B------:R-:W-:Y:S02]  /*37cc0*/  LOP3.LUT R15, R15, 0xffff, RZ, 0xc0, !PT ;  /* 0x0000ffff0f0f7812 */ /* 0x000fe400078ec0ff */
[----:B------:R-:W-:Y:S02]  /*37cd0*/  LOP3.LUT R14, R14, 0xffff, RZ, 0xc0, !PT ;  /* 0x0000ffff0e0e7812 */ /* 0x000fe400078ec0ff */
[----:B------:R-:W-:Y:S02]  /*37ce0*/  SHF.R.U32.HI R11, RZ, 0x8, R5 ;  /* 0x00000008ff0b7819 */ /* 0x000fe40000011605 */
[----:B------:R-:W-:Y:S02]  /*37cf0*/  PRMT R15, R15, 0x3340, R1 ;  /* 0x000033400f0f7816 */ /* 0x000fe40000000001 */
[----:B------:R-:W-:Y:S02]  /*37d00*/  LOP3.LUT R11, R11, 0xffff, RZ, 0xc0, !PT ;  /* 0x0000ffff0b0b7812 */ /* 0x000fe400078ec0ff */
[----:B------:R-:W-:-:S02]  /*37d10*/  SHF.R.U32.HI R5, RZ, 0x8, R17 ;  /* 0x00000008ff057819 */ /* 0x000fc40000011611 */
[----:B------:R-:W-:Y:S01]  /*37d20*/  SHF.R.U32.HI R4, RZ, 0x8, R4 ;  /* 0x00000008ff047819 */ /* 0x000fe20000011604 */
[----:B------:R-:W2:Y:S01]  /*37d30*/  LDL.LU R17, [R1+0xa4] ;  /* 0x0000a40001117983 */ /* 0x000ea20000300800 */
[----:B------:R-:W-:-:S03]  /*37d40*/  PRMT R13, R11, 0x3340, R13 ;  /* 0x000033400b0d7816 */ /* 0x000fc6000000000d */
[----:B------:R0:W-:Y:S01]  /*37d50*/  STL [R1+0x128], R15 ;  /* 0x0001280f01007387 */ /* 0x0001e20000100800 */
[----:B------:R-:W-:Y:S02]  /*37d60*/  PRMT R14, R14, 0x3340, R1 ;  /* 0x000033400e0e7816 */ /* 0x000fe40000000001 */
[----:B------:R-:W-:Y:S02]  /*37d70*/  LOP3.LUT R5, R5, 0xffff, RZ, 0xc0, !PT ;  /* 0x0000ffff05057812 */ /* 0x000fe400078ec0ff */
[----:B------:R-:W-:Y:S01]  /*37d80*/  LOP3.LUT R4, R4, 0xffff, RZ, 0xc0, !PT ;  /* 0x0000ffff04047812 */ /* 0x000fe200078ec0ff */
[----:B0-----:R-:W3:Y:S04]  /*37d90*/  LDL.LU R15, [R1+0x18] ;  /* 0x00001800010f7983 */ /* 0x001ee80000300800 */
[----:B------:R-:W4:Y:S04]  /*37da0*/  LDL.LU R11, [R1+0x1c] ;  /* 0x00001c00010b7983 */ /* 0x000f280000300800 */
[----:B------:R0:W-:Y:S01]  /*37db0*/  STL [R1+0x19c], R13 ;  /* 0x00019c0d01007387 */ /* 0x0001e20000100800 */
[----:B------:R-:W-:-:S03]  /*37dc0*/  PRMT R4, R4, 0x3340, R5 ;  /* 0x0000334004047816 */ /* 0x000fc60000000005 */
[----:B0-----:R-:W2:Y:S04]  /*37dd0*/  LDL.LU R13, [R1+0xe0] ;  /* 0x0000e000010d7983 */ /* 0x001ea80000300800 */
[----:B------:R0:W-:Y:S04]  /*37de0*/  STL [R1+0x124], R14 ;  /* 0x0001240e01007387 */ /* 0x0001e80000100800 */
[----:B0-----:R-:W2:Y:S04]  /*37df0*/  LDL.LU R14, [R1+0x100] ;  /* 0x00010000010e7983 */ /* 0x001ea80000300800 */
[----:B------:R-:W2:Y:S04]  /*37e00*/  LDL.LU R5, [R1+0x54] ;  /* 0x0000540001057983 */ /* 0x000ea80000300800 */
[----:B------:R0:W-:Y:S02]  /*37e10*/  STL [R1+0x194], R4 ;  /* 0x0001940401007387 */ /* 0x0001e40000100800 */
[----:B0-----:R-:W-:-:S02]  /*37e20*/  SHF.R.U32.HI R4, RZ, 0x8, R16 ;  /* 0x00000008ff047819 */ /* 0x001fc40000011610 */
[----:B------:R-:W2:Y:S01]  /*37e30*/  LDL.LU R16, [R1+0xe4] ;  /* 0x0000e40001107983 */ /* 0x000ea20000300800 */
[----:B---3--:R-:W-:Y:S02]  /*37e40*/  SHF.R.U32.HI R15, RZ, 0x8, R15 ;  /* 0x00000008ff0f7819 */ /* 0x008fe4000001160f */
[----:B----4-:R-:W-:Y:S02]  /*37e50*/  SHF.R.U32.HI R11, RZ, 0x8, R11 ;  /* 0x00000008ff0b7819 */ /* 0x010fe4000001160b */
[----:B------:R-:W-:Y:S02]  /*37e60*/  LOP3.LUT R15, R15, 0xffff, RZ, 0xc0, !PT ;  /* 0x0000ffff0f0f7812 */ /* 0x000fe400078ec0ff */
[----:B------:R-:W-:Y:S02]  /*37e70*/  LOP3.LUT R11, R11, 0xffff, RZ, 0xc0, !PT ;  /* 0x0000ffff0b0b7812 */ /* 0x000fe400078ec0ff */
[----:B------:R-:W-:Y:S02]  /*37e80*/  PRMT R15, R15, 0x3340, R1 ;  /* 0x000033400f0f7816 */ /* 0x000fe40000000001 */
[----:B--2---:R-:W-:-:S04]  /*37e90*/  SHF.R.U32.HI R13, RZ, 0x8, R13 ;  /* 0x00000008ff0d7819 */ /* 0x004fc8000001160d */
[----:B------:R-:W-:Y:S02]  /*37ea0*/  LOP3.LUT R13, R13, 0xffff, RZ, 0xc0, !PT ;  /* 0x0000ffff0d0d7812 */ /* 0x000fe400078ec0ff */
[----:B------:R-:W-:-:S04]  /*37eb0*/  SHF.R.U32.HI R5, RZ, 0x8, R5 ;  /* 0x00000008ff057819 */ /* 0x000fc80000011605 */
[----:B------:R-:W-:Y:S01]  /*37ec0*/  LOP3.LUT R5, R5, 0xffff, RZ, 0xc0, !PT ;  /* 0x0000ffff05057812 */ /* 0x000fe200078ec0ff */
[----:B------:R0:W-:Y:S01]  /*37ed0*/  STL [R1+0x118], R15 ;  /* 0x0001180f01007387 */ /* 0x0001e20000100800 */
[----:B------:R-:W-:Y:S02]  /*37ee0*/  PRMT R13, R13, 0x3340, R1 ;  /* 0x000033400d0d7816 */ /* 0x000fe40000000001 */
[----:B------:R-:W-:Y:S01]  /*37ef0*/  PRMT R11, R5, 0x3340, R11 ;  /* 0x00003340050b7816 */ /* 0x000fe2000000000b */
[----:B0-----:R-:W2:Y:S04]  /*37f00*/  LDL.LU R15, [R1+0xc0] ;  /* 0x0000c000010f7983 */ /* 0x001ea80000300800 */
[----:B------:R-:W3:Y:S04]  /*37f10*/  LDL.LU R5, [R1+0xac] ;  /* 0x0000ac0001057983 */ /* 0x000ee80000300800 */
[----:B------:R0:W-:Y:S04]  /*37f20*/  STL [R1+0x190], R11 ;  /* 0x0001900b01007387 */ /* 0x0001e80000100800 */
[----:B0-----:R-:W4:Y:S04]  /*37f30*/  LDL.LU R11, [R1+0xa8] ;  /* 0x0000a800010b7983 */ /* 0x001f280000300800 */
[----:B------:R0:W-:Y:S04]  /*37f40*/  STL [R1+0x114], R13 ;  /* 0x0001140d01007387 */ /* 0x0001e80000100800 */
[----:B0-----:R-:W4:Y:S01]  /*37f50*/  LDL.LU R13, [R1+0xc4] ;  /* 0x0000c400010d7983 */ /* 0x001f220000300800 */
[----:B------:R-:W-:-:S02]  /*37f60*/  SHF.R.U32.HI R14, RZ, 0x8, R14 ;  /* 0x00000008ff0e7819 */ /* 0x000fc4000001160e */
[----:B------:R-:W-:Y:S02]  /*37f70*/  LOP3.LUT R4, R4, 0xffff, RZ, 0xc0, !PT ;  /* 0x0000ffff04047812 */ /* 0x000fe400078ec0ff */
[----:B------:R-:W-:-:S04]  /*37f80*/  LOP3.LUT R14, R14, 0xffff, RZ, 0xc0, !PT ;  /* 0x0000ffff0e0e7812 */ /* 0x000fc800078ec0ff */
[----:B------:R-:W-:Y:S02]  /*37f90*/  PRMT R4, R4, 0x3340, R14 ;  /* 0x0000334004047816 */ /* 0x000fe4000000000e */
[----:B------:R-:W-:-:S03]  /*37fa0*/  SHF.R.U32.HI R14, RZ, 0x8, R12 ;  /* 0x00000008ff0e7819 */ /* 0x000fc6000001160c */
[----:B------:R3:W-:Y:S01]  /*37fb0*/  STL [R1+0x18c], R4 ;  /* 0x00018c0401007387 */ /* 0x0007e20000100800 */
[----:B--2---:R-:W-:Y:S02]  /*37fc0*/  SHF.R.U32.HI R15, RZ, 0x8, R15 ;  /* 0x00000008ff0f7819 */ /* 0x004fe4000001160f */
[----:B---3--:R-:W-:Y:S02]  /*37fd0*/  SHF.R.U32.HI R4, RZ, 0x8, R5 ;  /* 0x00000008ff047819 */ /* 0x008fe40000011605 */
[----:B------:R-:W-:Y:S02]  /*37fe0*/  LOP3.LUT R12, R15, 0xffff, RZ, 0xc0, !PT ;  /* 0x0000ffff0f0c7812 */ /* 0x000fe400078ec0ff */
[----:B----4-:R-:W-:Y:S02]  /*37ff0*/  SHF.R.U32.HI R5, RZ, 0x8, R11 ;  /* 0x00000008ff057819 */ /* 0x010fe4000001160b */
[----:B------:R-:W-:Y:S02]  /*38000*/  SHF.R.U32.HI R11, RZ, 0x8, R17 ;  /* 0x00000008ff0b7819 */ /* 0x000fe40000011611 */
[----:B------:R-:W2:Y:S04]  /*38010*/  LDL.LU R17, [R1+0x11c] ;  /* 0x00011c0001117983 */ /* 0x000ea80000300800 */
[----:B------:R-:W3:Y:S01]  /*38020*/  LDL.LU R15, [R1+0x110] ;  /* 0x00011000010f7983 */ /* 0x000ee20000300800 */
[----:B------:R-:W-:-:S04]  /*38030*/  SHF.R.U32.HI R13, RZ, 0x8, R13 ;  /* 0x00000008ff0d7819 */ /* 0x000fc8000001160d */
[----:B------:R-:W-:-:S04]  /*38040*/  LOP3.LUT R13, R13, 0xffff, RZ, 0xc0, !PT ;  /* 0x0000ffff0d0d7812 */ /* 0x000fc800078ec0ff */
[----:B------:R-:W-:Y:S02]  /*38050*/  PRMT R12, R12, 0x3340, R13 ;  /* 0x000033400c0c7816 */ /* 0x000fe4000000000d */
[----:B------:R-:W4:Y:S01]  /*38060*/  LDL.LU R13, [R1+0xe8] ;  /* 0x0000e800010d7983 */ /* 0x000f220000300800 */
[----:B------:R-:W-:Y:S02]  /*38070*/  LOP3.LUT R14, R14, 0xffff, RZ, 0xc0, !PT ;  /* 0x0000ffff0e0e7812 */ /* 0x000fe400078ec0ff */
[----:B------:R-:W-:Y:S02]  /*38080*/  LOP3.LUT R4, R4, 0xffff, RZ, 0xc0, !PT ;  /* 0x0000ffff04047812 */ /* 0x000fe400078ec0ff */
[----:B------:R-:W-:Y:S01]  /*38090*/  LOP3.LUT R5, R5, 0xffff, RZ, 0xc0, !PT ;  /* 0x0000ffff05057812 */ /* 0x000fe200078ec0ff */
[----:B------:R0:W-:Y:S01]  /*380a0*/  STL [R1+0x1a8], R12 ;  /* 0x0001a80c01007387 */ /* 0x0001e20000100800 */
[----:B------:R-:W-:Y:S02]  /*380b0*/  LOP3.LUT R11, R11, 0xffff, RZ, 0xc0, !PT ;  /* 0x0000ffff0b0b7812 */ /* 0x000fe400078ec0ff */
[----:B------:R-:W-:-:S02]  /*380c0*/  PRMT R5, R4, 0x3340, R5 ;  /* 0x0000334004057816 */ /* 0x000fc40000000005 */
[--C-:B------:R-:W-:Y:S02]  /*380d0*/  PRMT R11, R11, 0x3340, R1.reuse ;  /* 0x000033400b0b7816 */ /* 0x100fe40000000001 */
[----:B0-----:R-:W-:-:S05]  /*380e0*/  PRMT R12, R14, 0x3340, R1 ;  /* 0x000033400e0c7816 */ /* 0x001fca0000000001 */
[----:B------:R-:W-:Y:S04]  /*380f0*/  STL [R1+0xd8], R12 ;  /* 0x0000d80c01007387 */ /* 0x000fe80000100800 */
[----:B------:R0:W-:Y:S04]  /*38100*/  STL [R1+0x188], R5 ;  /* 0x0001880501007387 */ /* 0x0001e80000100800 */
[----:B------:R1:W-:Y:S04]  /*38110*/  STL [R1+0x100], R11 ;  /* 0x0001000b01007387 */ /* 0x0003e80000100800 */
[----:B------:R-:W3:Y:S01]  /*38120*/  LDL.LU R14, [R1+0xcc] ;  /* 0x0000cc00010e7983 */ /* 0x000ee20000300800 */
[----:B0-----:R-:W-:-:S02]  /*38130*/  SHF.R.U32.HI R5, RZ, 0x8, R16 ;  /* 0x00000008ff057819 */ /* 0x001fc40000011610 */
[----:B-1----:R-:W-:Y:S02]  /*38140*/  SHF.R.U32.HI R11, RZ, 0x8, R27 ;  /* 0x00000008ff0b7819 */ /* 0x002fe4000001161b */
[----:B------:R-:W-:Y:S02]  /*38150*/  SHF.R.U32.HI R12, RZ, 0x8, R2 ;  /* 0x00000008ff0c7819 */ /* 0x000fe40000011602 */
[----:B------:R-:W-:Y:S02]  /*38160*/  LOP3.LUT R5, R5, 0xffff, RZ, 0xc0, !PT ;  /* 0x0000ffff05057812 */ /* 0x000fe400078ec0ff */
[----:B------:R-:W-:Y:S02]  /*38170*/  SHF.R.U32.HI R2, RZ, 0x8, R28 ;  /* 0x00000008ff027819 */ /* 0x000fe4000001161c */
[----:B----4-:R-:W-:Y:S02]  /*38180*/  SHF.R.U32.HI R4, RZ, 0x8, R13 ;  /* 0x00000008ff047819 */ /* 0x010fe4000001160d */
[----:B------:R-:W4:Y:S04]  /*38190*/  LDL.LU R13, [R1+0xb0] ;  /* 0x0000b000010d7983 */ /* 0x000f280000300800 */
[----:B------:R-:W4:Y:S01]  /*381a0*/  LDL.LU R16, [R1+0x24] ;  /* 0x0000240001107983 */ /* 0x000f220000300800 */
[----:B------:R-:W-:-:S03]  /*381b0*/  LOP3.LUT R4, R4, 0xffff, RZ, 0xc0, !PT ;  /* 0x0000ffff04047812 */ /* 0x000fc600078ec0ff */
[----:B------:R-:W4:Y:S04]  /*381c0*/  LDL.LU R27, [R1+0x104] ;  /* 0x00010400011b7983 */ /* 0x000f280000300800 */
[----:B------:R-:W4:Y:S01]  /*381d0*/  LDL.LU R28, [R1+0x108] ;  /* 0x00010800011c7983 */ /* 0x000f220000300800 */
[----:B------:R-:W-:-:S03]  /*381e0*/  PRMT R5, R4, 0x3340, R5 ;  /* 0x0000334004057816 */ /* 0x000fc60000000005 */
[----:B------:R-:W4:Y:S04]  /*381f0*/  LDL.LU R4, [R1+0xc8] ;  /* 0x0000c80001047983 */ /* 0x000f280000300800 */
[----:B------:R0:W-:Y:S04]  /*38200*/  STL [R1+0x184], R5 ;  /* 0x0001840501007387 */ /* 0x0001e80000100800 */
[----:B0-----:R-:W4:Y:S01]  /*38210*/  LDL.LU R5, [R1+0xec] ;  /* 0x0000ec0001057983 */ /* 0x001f220000300800 */
[----:B------:R-:W-:Y:S02]  /*38220*/  SHF.R.U32.HI R0, RZ, 0x8, R0 ;  /* 0x00000008ff007819 */ /* 0x000fe40000011600 */
[----:B------:R-:W-:-:S02]  /*38230*/  SHF.R.U32.HI R3, RZ, 0x8, R3 ;  /* 0x00000008ff037819 */ /* 0x000fc40000011603 */
[----:B------:R-:W-:Y:S02]  /*38240*/  LOP3.LUT R0, R0, 0xffff, RZ, 0xc0, !PT ;  /* 0x0000ffff00007812 */ /* 0x000fe400078ec0ff */
[----:B------:R-:W-:Y:S02]  /*38250*/  LOP3.LUT R11, R11, 0xffff, RZ, 0xc0, !PT ;  /* 0x0000ffff0b0b7812 */ /* 0x000fe400078ec0ff */
[----:B------:R-:W-:Y:S02]  /*38260*/  LOP3.LUT R12, R12, 0xffff, RZ, 0xc0, !PT ;  /* 0x0000ffff0c0c7812 */ /* 0x000fe400078ec0ff */
[----:B------:R-:W-:Y:S02]  /*38270*/  PRMT R0, R0, 0x3340, R1 ;  /* 0x0000334000007816 */ /* 0x000fe40000000001 */
[----:B------:R-:W-:Y:S02]  /*38280*/  LOP3.LUT R2, R2, 0xffff, RZ, 0xc0, !PT ;  /* 0x0000ffff02027812 */ /* 0x000fe400078ec0ff */
[----:B------:R-:W-:-:S02]  /*38290*/  LOP3.LUT R3, R3, 0xffff, RZ, 0xc0, !PT ;  /* 0x0000ffff03037812 */ /* 0x000fc400078ec0ff */
[----:B------:R-:W-:Y:S01]  /*382a0*/  PRMT R12, R11, 0x3340, R12 ;  /* 0x000033400b0c7816 */ /* 0x000fe2000000000c */
[----:B------:R0:W-:Y:S04]  /*382b0*/  STL [R1+0xd4], R0 ;  /* 0x0000d40001007387 */ /* 0x0001e80000100800 */
[----:B------:R1:W-:Y:S01]  /*382c0*/  STL [R1+0x180], R12 ;  /* 0x0001800c01007387 */ /* 0x0003e20000100800 */
[----:B0-----:R-:W-:Y:S02]  /*382d0*/  PRMT R0, R2, 0x3340, R3 ;  /* 0x0000334002007816 */ /* 0x001fe40000000003 */
[----:B--2---:R-:W-:-:S03]  /*382e0*/  SHF.R.U32.HI R2, RZ, 0x8, R17 ;  /* 0x00000008ff027819 */ /* 0x004fc60000011611 */
[----:B------:R3:W-:Y:S04]  /*382f0*/  STL [R1+0x198], R0 ;  /* 0x0001980001007387 */ /* 0x0007e80000100800 */
[----:B-1----:R-:W2:Y:S01]  /*38300*/  LDL.LU R12, [R1+0x90] ;  /* 0x00009000010c7983 */ /* 0x002ea20000300800 */
[----:B---3--:R-:W-:Y:S02]  /*38310*/  SHF.R.U32.HI R0, RZ, 0x8, R15 ;  /* 0x00000008ff007819 */ /* 0x008fe4000001160f */
[----:B----4-:R-:W-:Y:S02]  /*38320*/  SHF.R.U32.HI R11, RZ, 0x8, R4 ;  /* 0x00000008ff0b7819 */ /* 0x010fe40000011604 */
[----:B------:R-:W-:Y:S02]  /*38330*/  SHF.R.U32.HI R4, RZ, 0x8, R28 ;  /* 0x00000008ff047819 */ /* 0x000fe4000001161c */
[----:B------:R-:W3:Y:S01]  /*38340*/  LDL.LU R28, [R1+0x138] ;  /* 0x00013800011c7983 */ /* 0x000ee20000300800 */
[----:B------:R-:W-:-:S02]  /*38350*/  LOP3.LUT R11, R11, 0xffff, RZ, 0xc0, !PT ;  /* 0x0000ffff0b0b7812 */ /* 0x000fc400078ec0ff */
[----:B------:R-:W-:Y:S02]  /*38360*/  LOP3.LUT R4, R4, 0xffff, RZ, 0xc0, !PT ;  /* 0x0000ffff04047812 */ /* 0x000fe400078ec0ff */
[----:B------:R-:W-:Y:S02]  /*38370*/  PRMT R17, R11, 0x3340, R1 ;  /* 0x000033400b117816 */ /* 0x000fe40000000001 */
[----:B------:R-:W-:Y:S02]  /*38380*/  SHF.R.U32.HI R3, RZ, 0x8, R5 ;  /* 0x00000008ff037819 */ /* 0x000fe40000011605 */
[----:B------:R-:W-:Y:S02]  /*38390*/  SHF.R.U32.HI R5, RZ, 0x8, R27 ;  /* 0x00000008ff057819 */ /* 0x000fe4000001161b */
[----:B------:R-:W4:Y:S01]  /*383a0*/  LDL.LU R27, [R1+0xf0] ;  /* 0x0000f000011b7983 */ /* 0x000f220000300800 */
[----:B------:R-:W-:-:S03]  /*383b0*/  LOP3.LUT R3, R3, 0xffff, RZ, 0xc0, !PT ;  /* 0x0000ffff03037812 */ /* 0x000fc600078ec0ff */
[----:B------:R-:W2:Y:S04]  /*383c0*/  LDL.LU R11, [R1+0x48] ;  /* 0x00004800010b7983 */ /* 0x000ea80000300800 */
[----:B------:R-:W4:Y:S04]  /*383d0*/  LDL.LU R15, [R1+0x20] ;  /* 0x00002000010f7983 */ /* 0x000f280000300800 */
[----:B------:R0:W-:Y:S01]  /*383e0*/  STL [R1], R17 ;  /* 0x0000001101007387 */ /* 0x0001e20000100800 */
[----:B------:R-:W-:-:S03]  /*383f0*/  PRMT R3, R3, 0x3340, R4 ;  /* 0x0000334003037816 */ /* 0x000fc60000000004 */
[----:B0-----:R-:W4:Y:S04]  /*38400*/  LDL.LU R17, [R1+0x4c] ;  /* 0x00004c0001117983 */ /* 0x001f280000300800 */
[----:B------:R-:W3:Y:S01]  /*38410*/  LDL.LU R4, [R1+0xb4] ;  /* 0x0000b40001047983 */ /* 0x000ee20000300800 */
[----:B------:R-:W-:Y:S02]  /*38420*/  LOP3.LUT R0, R0, 0xffff, RZ, 0xc0, !PT ;  /* 0x0000ffff00007812 */ /* 0x000fe400078ec0ff */
[----:B------:R-:W-:Y:S02]  /*38430*/  LOP3.LUT R2, R2, 0xffff, RZ, 0xc0, !PT ;  /* 0x0000ffff02027812 */ /* 0x000fe400078ec0ff */
[----:B------:R-:W-:Y:S02]  /*38440*/  LOP3.LUT R5, R5, 0xffff, RZ, 0xc0, !PT ;  /* 0x0000ffff05057812 */ /* 0x000fe400078ec0ff */
[----:B------:R-:W-:Y:S01]  /*38450*/  PRMT R0, R0, 0x3340, R2 ;  /* 0x0000334000007816 */ /* 0x000fe20000000002 */
[----:B------:R0:W-:Y:S02]  /*38460*/  STL [R1+0x17c], R3 ;  /* 0x00017c0301007387 */ /* 0x0001e40000100800 */
[----:B0-----:R-:W-:-:S05]  /*38470*/  PRMT R3, R5, 0x3340, R1 ;  /* 0x0000334005037816 */ /* 0x001fca0000000001 */
[----:B------:R-:W-:Y:S04]  /*38480*/  STL [R1+0x84], R3 ;  /* 0x0000840301007387 */ /* 0x000fe80000100800 */
[----:B------:R0:W-:Y:S02]  /*38490*/  STL [R1+0x178], R0 ;  /* 0x0001780001007387 */ /* 0x0001e40000100800 */
[----:B0-----:R-:W-:Y:S02]  /*384a0*/  SHF.R.U32.HI R0, RZ, 0x8, R13 ;  /* 0x00000008ff007819 */ /* 0x001fe4000001160d */
[----:B------:R-:W4:Y:S01]  /*384b0*/  LDL.LU R13, [R1+0x150] ;  /* 0x00015000010d7983 */ /* 0x000f220000300800 */
[----:B------:R-:W-:Y:S02]  /*384c0*/  SHF.R.U32.HI R3, RZ, 0x8, R16 ;  /* 0x00000008ff037819 */ /* 0x000fe40000011610 */
[----:B------:R-:W-:-:S02]  /*384d0*/  SHF.R.U32.HI R5, RZ, 0x8, R20 ;  /* 0x00000008ff057819 */ /* 0x000fc40000011614 */
[----:B------:R-:W-:Y:S02]  /*384e0*/  LOP3.LUT R0, R0, 0xffff, RZ, 0xc0, !PT ;  /* 0x0000ffff00007812 */ /* 0x000fe400078ec0ff */
[----:B------:R-:W-:Y:S02]  /*384f0*/  LOP3.LUT R3, R3, 0xffff, RZ, 0xc0, !PT ;  /* 0x0000ffff03037812 */ /* 0x000fe400078ec0ff */
[----:B------:R-:W-:Y:S02]  /*38500*/  LOP3.LUT R5, R5, 0xffff, RZ, 0xc0, !PT ;  /* 0x0000ffff05057812 */ /* 0x000fe400078ec0ff */
[----:B--2---:R-:W-:-:S04]  /*38510*/  SHF.R.U32.HI R11, RZ, 0x8, R11 ;  /* 0x00000008ff0b7819 */ /* 0x004fc8000001160b */
[----:B------:R-:W-:Y:S02]  /*38520*/  LOP3.LUT R11, R11, 0xffff, RZ, 0xc0, !PT ;  /* 0x0000ffff0b0b7812 */ /* 0x000fe400078ec0ff */
[----:B---3--:R-:W-:Y:S02]  /*38530*/  SHF.R.U32.HI R2, RZ, 0x8, R4 ;  /* 0x00000008ff027819 */ /* 0x008fe40000011604 */
[----:B------:R-:W-:Y:S02]  /*38540*/  SHF.R.U32.HI R4, RZ, 0x8, R14 ;  /* 0x00000008ff047819 */ /* 0x000fe4000001160e */
[----:B------:R-:W-:Y:S02]  /*38550*/  PRMT R11, R11, 0x3340, R1 ;  /* 0x000033400b0b7816 */ /* 0x000fe40000000001 */
[----:B------:R-:W-:Y:S02]  /*38560*/  LOP3.LUT R2, R2, 0xffff, RZ, 0xc0, !PT ;  /* 0x0000ffff02027812 */ /* 0x000fe400078ec0ff */
[----:B------:R-:W-:-:S04]  /*38570*/  LOP3.LUT R4, R4, 0xffff, RZ, 0xc0, !PT ;  /* 0x0000ffff04047812 */ /* 0x000fc800078ec0ff */
[----:B------:R-:W-:Y:S01]  /*38580*/  PRMT R2, R2, 0x3340, R4 ;  /* 0x0000334002027816 */ /* 0x000fe20000000004 */
[----:B------:R-:W-:Y:S04]  /*38590*/  STL [R1+0x4], R11 ;  /* 0x0000040b01007387 */ /* 0x000fe80000100800 */
[----:B------:R-:W2:Y:S04]  /*385a0*/  LDL.LU R14, [R1+0xdc] ;  /* 0x0000dc00010e7983 */ /* 0x000ea80000300800 */
[----:B------:R0:W-:Y:S04]  /*385b0*/  STL [R1+0x170], R2 ;  /* 0x0001700201007387 */ /* 0x0001e80000100800 */
[----:B------:R-:W3:Y:S01]  /*385c0*/  LDL.LU R16, [R1+0x13c] ;  /* 0x00013c0001107983 */ /* 0x000ee20000300800 */
[----:B------:R-:W-:-:S02]  /*385d0*/  PRMT R0, R0, 0x3340, R3 ;  /* 0x0000334000007816 */ /* 0x000fc40000000003 */
[----:B------:R-:W-:Y:S02]  /*385e0*/  SHF.R.U32.HI R3, RZ, 0x8, R12 ;  /* 0x00000008ff037819 */ /* 0x000fe4000001160c */
[----:B0-----:R-:W-:Y:S02]  /*385f0*/  PRMT R2, R5, 0x3340, R1 ;  /* 0x0000334005027816 */ /* 0x001fe40000000001 */
[----:B------:R-:W-:Y:S02]  /*38600*/  LOP3.LUT R3, R3, 0xffff, RZ, 0xc0, !PT ;  /* 0x0000ffff03037812 */ /* 0x000fe400078ec0ff */
[----:B------:R-:W-:Y:S01]  /*38610*/  SHF.R.U32.HI R12, RZ, 0x8, R21 ;  /* 0x00000008ff0c7819 */ /* 0x000fe20000011615 */
[----:B------:R0:W-:Y:S01]  /*38620*/  STL [R1+0x19d8], R2 ;  /* 0x0019d80201007387 */ /* 0x0001e20000100800 */
[----:B------:R-:W-:Y:S02]  /*38630*/  SHF.R.U32.HI R4, RZ, 0x8, R28 ;  /* 0x00000008ff047819 */ /* 0x000fe4000001161c */
[----:B------:R-:W-:-:S02]  /*38640*/  PRMT R3, R3, 0x3340, R1 ;  /* 0x0000334003037816 */ /* 0x000fc40000000001 */
[----:B----4-:R-:W-:Y:S02]  /*38650*/  SHF.R.U32.HI R11, RZ, 0x8, R27 ;  /* 0x00000008ff0b7819 */ /* 0x010fe4000001161b */
[----:B------:R-:W-:Y:S01]  /*38660*/  SHF.R.U32.HI R5, RZ, 0x8, R17 ;  /* 0x00000008ff057819 */ /* 0x000fe20000011611 */
[----:B0-----:R-:W4:Y:S04]  /*38670*/  LDL.LU R2, [R1+0x134] ;  /* 0x0001340001027983 */ /* 0x001f280000300800 */
[----:B------:R0:W-:Y:S04]  /*38680*/  STL [R1+0x16c], R0 ;  /* 0x00016c0001007387 */ /* 0x0001e80000100800 */
[----:B------:R-:W4:Y:S04]  /*38690*/  LDL.LU R21, [R1+0x15c] ;  /* 0x00015c0001157983 */ /* 0x000f280000300800 */
[----:B------:R-:W4:Y:S04]  /*386a0*/  LDL.LU R20, [R1+0x140] ;  /* 0x0001400001147983 */ /* 0x000f280000300800 */
[----:B------:R-:W4:Y:S04]  /*386b0*/  LDL.LU R28, [R1+0x154] ;  /* 0x00015400011c7983 */ /* 0x000f280000300800 */
[----:B------:R-:W4:Y:S01]  /*386c0*/  LDL.LU R27, [R1+0x148] ;  /* 0x00014800011b7983 */ /* 0x000f220000300800 */
[----:B0-----:R-:W-:-:S03]  /*386d0*/  SHF.R.U32.HI R0, RZ, 0x8, R15 ;  /* 0x00000008ff007819 */ /* 0x001fc6000001160f */
[----:B------:R-:W4:Y:S04]  /*386e0*/  LDL.LU R15, [R1+0x174] ;  /* 0x00017400010f7983 */ /* 0x000f280000300800 */
[----:B------:R-:W4:Y:S04]  /*386f0*/  LDL.LU R17, [R1+0x14c] ;  /* 0x00014c0001117983 */ /* 0x000f280000300800 */
[----:B------:R0:W-:Y:S04]  /*38700*/  STL [R1+0x19d4], R3 ;  /* 0x0019d40301007387 */ /* 0x0001e80000100800 */
[----:B0-----:R-:W4:Y:S01]  /*38710*/  LDL.LU R3, [R1+0x144] ;  /* 0x0001440001037983 */ /* 0x001f220000300800 */
[----:B------:R-:W-:-:S02]  /*38720*/  LOP3.LUT R4, R4, 0xffff, RZ, 0xc0, !PT ;  /* 0x0000ffff04047812 */ /* 0x000fc400078ec0ff */
[----:B------:R-:W-:Y:S02]  /*38730*/  LOP3.LUT R11, R11, 0xffff, RZ, 0xc0, !PT ;  /* 0x0000ffff0b0b7812 */ /* 0x000fe400078ec0ff */
[----:B------:R-:W-:Y:S02]  /*38740*/  LOP3.LUT R12, R12, 0xffff, RZ, 0xc0, !PT ;  /* 0x0000ffff0c0c7812 */ /* 0x000fe400078ec0ff */
[----:B------:R-:W-:Y:S02]  /*38750*/  LOP3.LUT R0, R0, 0xffff, RZ, 0xc0, !PT ;  /* 0x0000ffff00007812 */ /* 0x000fe400078ec0ff */
[----:B------:R-:W-:Y:S02]  /*38760*/  LOP3.LUT R5, R5, 0xffff, RZ, 0xc0, !PT ;  /* 0x0000ffff05057812 */ /* 0x000fe400078ec0ff */
[----:B------:R-:W-:Y:S02]  /*38770*/  PRMT R11, R4, 0x3340, R11 ;  /* 0x00003340040b7816 */ /* 0x000fe4000000000b */
[----:B------:R-:W-:-:S02]  /*38780*/  PRMT R4, R12, 0x3340, R1 ;  /* 0x000033400c047816 */ /* 0x000fc40000000001 */
[----:B------:R-:W-:-:S03]  /*38790*/  PRMT R0, R0, 0x3340, R5 ;  /* 0x0000334000007816 */ /* 0x000fc60000000005 */
[----:B------:R-:W-:Y:S04]  /*387a0*/  STL [R1+0x19d0], R4 ;  /* 0x0019d00401007387 */ /* 0x000fe80000100800 */
[----:B------:R3:W-:Y:S04]  /*387b0*/  STL [R1+0x168], R11 ;  /* 0x0001680b01007387 */ /* 0x0007e80000100800 */
[----:B------:R4:W-:Y:S01]  /*387c0*/  STL [R1+0x164], R0 ;  /* 0x0001640001007387 */ /* 0x0009e20000100800 */
[----:B---3--:R-:W-:-:S03]  /*387d0*/  SHF.R.U32.HI R11, RZ, 0x8, R16 ;  /* 0x00000008ff0b7819 */ /* 0x008fc60000011610 */
[----:B------:R-:W3:Y:S01]  /*387e0*/  LDL.LU R16, [R1+0xc] ;  /* 0x00000c0001107983 */ /* 0x000ee20000300800 */
[----:B------:R-:W-:Y:S02]  /*387f0*/  LOP3.LUT R11, R11, 0xffff, RZ, 0xc0, !PT ;  /* 0x0000ffff0b0b7812 */ /* 0x000fe400078ec0ff */
[----:B------:R-:W-:Y:S02]  /*38800*/  SHF.R.U32.HI R13, RZ, 0x8, R13 ;  /* 0x00000008ff0d7819 */ /* 0x000fe4000001160d */
[----:B--2---:R-:W-:Y:S02]  /*38810*/  SHF.R.U32.HI R14, RZ, 0x8, R14 ;  /* 0x00000008ff0e7819 */ /* 0x004fe4000001160e */
[----:B------:R-:W-:Y:S02]  /*38820*/  LOP3.LUT R13, R13, 0xffff, RZ, 0xc0, !PT ;  /* 0x0000ffff0d0d7812 */ /* 0x000fe400078ec0ff */
[----:B------:R-:W-:Y:S02]  /*38830*/  LOP3.LUT R14, R14, 0xffff, RZ, 0xc0, !PT ;  /* 0x0000ffff0e0e7812 */ /* 0x000fe400078ec0ff */
[----:B----4-:R-:W-:-:S04]  /*38840*/  SHF.R.U32.HI R0, RZ, 0x8, R2 ;  /* 0x00000008ff007819 */ /* 0x010fc80000011602 */
[----:B------:R-:W-:Y:S02]  /*38850*/  LOP3.LUT R0, R0, 0xffff, RZ, 0xc0, !PT ;  /* 0x0000ffff00007812 */ /* 0x000fe400078ec0ff */
[----:B------:R-:W-:Y:S02]  /*38860*/  SHF.R.U32.HI R12, RZ, 0x8, R21 ;  /* 0x00000008ff0c7819 */ /* 0x000fe40000011615 */
[----:B------:R-:W-:Y:S02]  /*38870*/  PRMT R0, R0, 0x3340, R11 ;  /* 0x0000334000007816 */ /* 0x000fe4000000000b */
[----:B------:R-:W-:Y:S02]  /*38880*/  LOP3.LUT R12, R12, 0xffff, RZ, 0xc0, !PT ;  /* 0x0000ffff0c0c7812 */ /* 0x000fe400078ec0ff */
[----:B------:R-:W-:Y:S02]  /*38890*/  SHF.R.U32.HI R11, RZ, 0x8, R17 ;  /* 0x00000008ff0b7819 */ /* 0x000fe40000011611 */
[----:B------:R-:W0:Y:S01]  /*388a0*/  S2R R17, SR_TID.X ;  /* 0x0000000000117919 */ /* 0x000e220000002100 */
[----:B------:R-:W-:-:S04]  /*388b0*/  SHF.R.U32.HI R5, RZ, 0x8, R3 ;  /* 0x00000008ff057819 */ /* 0x000fc80000011603 */
[----:B------:R-:W-:Y:S02]  /*388c0*/  LOP3.LUT R5, R5, 0xffff, RZ, 0xc0, !PT ;  /* 0x0000ffff05057812 */ /* 0x000fe400078ec0ff */
[----:B------:R-:W-:Y:S02]  /*388d0*/  PRMT R3, R12, 0x3340, R13 ;  /* 0x000033400c037816 */ /* 0x000fe4000000000d */
[--C-:B------:R-:W-:Y:S02]  /*388e0*/  PRMT R2, R14, 0x3340, R1.reuse ;  /* 0x000033400e027816 */ /* 0x100fe40000000001 */
[----:B------:R-:W-:Y:S02]  /*388f0*/  PRMT R5, R5, 0x3340, R1 ;  /* 0x0000334005057816 */ /* 0x000fe40000000001 */
[----:B------:R-:W-:Y:S02]  /*38900*/  SHF.R.U32.HI R14, RZ, 0x8, R20 ;  /* 0x00000008ff0e7819 */ /* 0x000fe40000011614 */
[----:B------:R-:W-:-:S02]  /*38910*/  SHF.R.U32.HI R12, RZ, 0x8, R28 ;  /* 0x00000008ff0c7819 */ /* 0x000fc4000001161c */
[----:B------:R-:W-:Y:S01]  /*38920*/  SHF.R.U32.HI R13, RZ, 0x8, R27 ;  /* 0x00000008ff0d7819 */ /* 0x000fe2000001161b */
[----:B------:R-:W-:Y:S04]  /*38930*/  STL [R1+0x19dc], R5 ;  /* 0x0019dc0501007387 */ /* 0x000fe80000100800 */
[----:B------:R1:W-:Y:S04]  /*38940*/  STL [R1+0x160], R3 ;  /* 0x0001600301007387 */ /* 0x0003e80000100800 */
[----:B------:R-:W-:Y:S01]  /*38950*/  STL [R1+0x108], R2 ;  /* 0x0001080201007387 */ /* 0x000fe20000100800 */
[----:B------:R-:W-:-:S03]  /*38960*/  LOP3.LUT R14, R14, 0xffff, RZ, 0xc0, !PT ;  /* 0x0000ffff0e0e7812 */ /* 0x000fc600078ec0ff */
[----:B------:R2:W-:Y:S01]  /*38970*/  STL [R1+0x15c], R0 ;  /* 0x00015c0001007387 */ /* 0x0005e20000100800 */
[----:B------:R-:W-:Y:S02]  /*38980*/  LOP3.LUT R12, R12, 0xffff, RZ, 0xc0, !PT ;  /* 0x0000ffff0c0c7812 */ /* 0x000fe400078ec0ff */
[----:B------:R-:W-:Y:S02]  /*38990*/  LOP3.LUT R13, R13, 0xffff, RZ, 0xc0, !PT ;  /* 0x0000ffff0d0d7812 */ /* 0x000fe400078ec0ff */
[----:B------:R-:W-:Y:S02]  /*389a0*/  LOP3.LUT R11, R11, 0xffff, RZ, 0xc0, !PT ;  /* 0x0000ffff0b0b7812 */ /* 0x000fe400078ec0ff */
[----:B-1----:R-:W-:Y:S02]  /*389b0*/  PRMT R3, R14, 0x3340, R1 ;  /* 0x000033400e037816 */ /* 0x002fe40000000001 */
[----:B--2---:R-:W-:Y:S02]  /*389c0*/  SHF.R.U32.HI R0, RZ, 0x8, R15 ;  /* 0x00000008ff007819 */ /* 0x004fe4000001160f */
[----:B------:R-:W-:-:S02]  /*389d0*/  PRMT R4, R12, 0x3340, R13 ;  /* 0x000033400c047816 */ /* 0x000fc4000000000d */
[----:B------:R-:W-:Y:S01]  /*389e0*/  LOP3.LUT R0, R0, 0xffff, RZ, 0xc0, !PT ;  /* 0x0000ffff00007812 */ /* 0x000fe200078ec0ff */
[----:B------:R1:W-:Y:S04]  /*389f0*/  STL [R1+0xdc], R3 ;  /* 0x0000dc0301007387 */ /* 0x0003e80000100800 */
[----:B------:R2:W-:Y:S04]  /*38a00*/  STL [R1+0x154], R4 ;  /* 0x0001540401007387 */ /* 0x0005e80000100800 */
[----:B------:R-:W4:Y:S01]  /*38a10*/  LDL.LU R15, [R1+0x1d4] ;  /* 0x0001d400010f7983 */ /* 0x000f220000300800 */
[----:B-1----:R-:W-:-:S02]  /*38a20*/  PRMT R3, R0, 0x3340, R11 ;  /* 0x0000334000037816 */ /* 0x002fc4000000000b */
[----:B0-----:R-:W-:-:S03]  /*38a30*/  LOP3.LUT R2, R17, 0x20, RZ, 0xc0, !PT ;  /* 0x0000002011027812 */ /* 0x001fc600078ec0ff */
[----:B------:R-:W-:Y:S04]  /*38a40*/  STL [R1+0x174], R3 ;  /* 0x0001740301007387 */ /* 0x000fe80000100800 */
[----:B------:R-:W4:Y:S04]  /*38a50*/  LDL.LU R14, [R1+0x1d0] ;  /* 0x0001d000010e7983 */ /* 0x000f280000300800 */
[----:B------:R-:W4:Y:S04]  /*38a60*/  LDL.LU R5, [R1+0xbc] ;  /* 0x0000bc0001057983 */ /* 0x000f280000300800 */
[----:B--2---:R-:W2:Y:S04]  /*38a70*/  LDL.LU R4, [R1+0x38] ;  /* 0x0000380001047983 */ /* 0x004ea80000300800 */
[----:B------:R-:W2:Y:S04]  /*38a80*/  LDL.LU R27, [R1+0x1e0] ;  /* 0x0001e000011b7983 */ /* 0x000ea80000300800 */
[----:B------:R-:W4:Y:S01]  /*38a90*/  LDL.LU R17, [R1+0x1d8] ;  /* 0x0001d80001117983 */ /* 0x000f220000300800 */
[----:B------:R-:W-:Y:S01]  /*38aa0*/  SHF.R.U32.HI R10, RZ, 0x8, R10 ;  /* 0x00000008ff0a7819 */ /* 0x000fe2000001160a */
[----:B------:R-:W-:-:S03]  /*38ab0*/  IMAD R0, R2, 0x8, R6 ;  /* 0x0000000802007824 */ /* 0x000fc600078e0206 */
[----:B------:R-:W-:Y:S02]  /*38ac0*/  LOP3.LUT R10, R10, 0xffff, RZ, 0xc0, !PT ;  /* 0x0000ffff0a0a7812 */ /* 0x000fe400078ec0ff */
[----:B------:R-:W-:Y:S02]  /*38ad0*/  SHF.R.U32.HI R11, RZ, 0x8, R18 ;  /* 0x00000008ff0b7819 */ /* 0x000fe40000011612 */
[----:B------:R-:W-:Y:S02]  /*38ae0*/  PRMT R6, R10, 0x3340, R1 ;  /* 0x000033400a067816 */ /* 0x000fe40000000001 */
[----:B------:R-:W-:-:S03]  /*38af0*/  LOP3.LUT R11, R11, 0xffff, RZ, 0xc0, !PT ;  /* 0x0000ffff0b0b7812 */ /* 0x000fc600078ec0ff */
[----:B------:R0:W-:Y:S04]  /*38b00*/  STL [R1+0x19e0], R6 ;  /* 0x0019e00601007387 */ /* 0x0001e80000100800 */
[----:B0-----:R-:W2:Y:S04]  /*38b10*/  LDL.LU R6, [R1+0x1dc] ;  /* 0x0001dc0001067983 */ /* 0x001ea80000300800 */
[----:B------:R-:W2:Y:S04]  /*38b20*/  LDL.LU R3, [R1+0x1f8] ;  /* 0x0001f80001037983 */ /* 0x000ea80000300800 */
[----:B------:R-:W2:Y:S01]  /*38b30*/  LDL.LU R21, [R1+0x204] ;  /* 0x0002040001157983 */ /* 0x000ea20000300800 */
[----:B---3--:R-:W-:-:S04]  /*38b40*/  SHF.R.U32.HI R10, RZ, 0x8, R16 ;  /* 0x00000008ff0a7819 */ /* 0x008fc80000011610 */
[----:B------:R-:W-:-:S04]  /*38b50*/  LOP3.LUT R10, R10, 0xffff, RZ, 0xc0, !PT ;  /* 0x0000ffff0a0a7812 */ /* 0x000fc800078ec0ff */
[----:B------:R-:W-:-:S05]  /*38b60*/  PRMT R2, R10, 0x3340, R11 ;  /* 0x000033400a027816 */ /* 0x000fca000000000b */
[----:B------:R0:W-:Y:S04]  /*38b70*/  STL [R1+0x150], R2 ;  /* 0x0001500201007387 */ /* 0x0001e80000100800 */
[----:B0-----:R-:W3:Y:S01]  /*38b80*/  LDL.LU R2, [R1+0x1fc] ;  /* 0x0001fc0001027983 */ /* 0x001ee20000300800 */
[----:B------:R-:W-:Y:S02]  /*38b90*/  SHF.R.U32.HI R9, RZ, 0x8, R9 ;  /* 0x00000008ff097819 */ /* 0x000fe40000011609 */
[----:B------:R-:W-:Y:S02]  /*38ba0*/  SHF.R.U32.HI R7, RZ, 0x8, R7 ;  /* 0x00000008ff077819 */ /* 0x000fe40000011607 */
[----:B------:R-:W-:Y:S02]  /*38bb0*/  SHF.R.U32.HI R12, RZ, 0x8, R23 ;  /* 0x00000008ff0c7819 */ /* 0x000fe40000011617 */
[----:B------:R-:W-:-:S02]  /*38bc0*/  SHF.R.U32.HI R8, RZ, 0x8, R8 ;  /* 0x00000008ff087819 */ /* 0x000fc40000011608 */
[----:B------:R-:W-:Y:S02]  /*38bd0*/  LOP3.LUT R9, R9, 0xffff, RZ, 0xc0, !PT ;  /* 0x0000ffff09097812 */ /* 0x000fe400078ec0ff */
[----:B------:R-:W-:Y:S02]  /*38be0*/  LOP3.LUT R13, R7, 0xffff, RZ, 0xc0, !PT ;  /* 0x0000ffff070d7812 */ /* 0x000fe400078ec0ff */
[----:B------:R-:W-:Y:S01]  /*38bf0*/  LOP3.LUT R12, R12, 0xffff, RZ, 0xc0, !PT ;  /* 0x0000ffff0c0c7812 */ /* 0x000fe200078ec0ff */
[----:B------:R-:W3:Y:S01]  /*38c00*/  LDL.LU R20, [R1+0x1ec] ;  /* 0x0001ec0001147983 */ /* 0x000ee20000300800 */
[----:B------:R-:W-:Y:S02]  /*38c10*/  PRMT R7, R9, 0x3340, R1 ;  /* 0x0000334009077816 */ /* 0x000fe40000000001 */
[----:B------:R-:W-:Y:S01]  /*38c20*/  LOP3.LUT R8, R8, 0xffff, RZ, 0xc0, !PT ;  /* 0x0000ffff08087812 */ /* 0x000fe200078ec0ff */
[----:B------:R-:W3:Y:S04]  /*38c30*/  LDL.LU R28, [R1+0x1e8] ;  /* 0x0001e800011c7983 */ /* 0x000ee80000300800 */
[----:B------:R-:W3:Y:S04]  /*38c40*/  LDL.LU R16, [R1+0x1e4] ;  /* 0x0001e40001107983 */ /* 0x000ee80000300800 */
[----:B------:R0:W-:Y:S02]  /*38c50*/  STL [R1+0x19e4], R7 ;  /* 0x0019e40701007387 */ /* 0x0001e40000100800 */
[----:B0-----:R-:W-:-:S02]  /*38c60*/  PRMT R7, R12, 0x3340, R13 ;  /* 0x000033400c077816 */ /* 0x001fc4000000000d */
[----:B------:R-:W-:-:S05]  /*38c70*/  PRMT R12, R8, 0x3340, R1 ;  /* 0x00003340080c7816 */ /* 0x000fca0000000001 */
[----:B------:R-:W-:Y:S04]  /*38c80*/  STL [R1+0x19e8], R12 ;  /* 0x0019e80c01007387 */ /* 0x000fe80000100800 */
[----:B------:R-:W-:Y:S01]  /*38c90*/  STL [R1+0x148], R7 ;  /* 0x0001480701007387 */ /* 0x000fe20000100800 */
[----:B----4-:R-:W-:-:S03]  /*38ca0*/  SHF.R.U32.HI R8, RZ, 0x8, R17 ;  /* 0x00000008ff087819 */ /* 0x010fc60000011611 */
[----:B------:R-:W4:Y:S01]  /*38cb0*/  LDL.LU R17, [R1+0x230] ;  /* 0x0002300001117983 */ /* 0x000f220000300800 */
[----:B------:R-:W-:Y:S02]  /*38cc0*/  SHF.R.U32.HI R13, RZ, 0x8, R5 ;  /* 0x00000008ff0d7819 */ /* 0x000fe40000011605 */
[----:B--2---:R-:W-:Y:S02]  /*38cd0*/  SHF.R.U32.HI R10, RZ, 0x8, R4 ;  /* 0x00000008ff0a7819 */ /* 0x004fe40000011604 */
[----:B------:R-:W-:Y:S02]  /*38ce0*/  SHF.R.U32.HI R15, RZ, 0x8, R15 ;  /* 0x00000008ff0f7819 */ /* 0x000fe4000001160f */
[----:B------:R-:W-:Y:S02]  /*38cf0*/  SHF.R.U32.HI R14, RZ, 0x8, R14 ;  /* 0x00000008ff0e7819 */ /* 0x000fe4000001160e */
[----:B------:R-:W-:Y:S02]  /*38d00*/  LOP3.LUT R13, R13, 0xffff, RZ, 0xc0, !PT ;  /* 0x0000ffff0d0d7812 */ /* 0x000fe400078ec0ff */
[----:B------:R-:W-:-:S02]  /*38d10*/  LOP3.LUT R10, R10, 0xffff, RZ, 0xc0, !PT ;  /* 0x0000ffff0a0a7812 */ /* 0x000fc400078ec0ff */
[----:B------:R-:W-:Y:S02]  /*38d20*/  SHF.R.U32.HI R9, RZ, 0x8, R27 ;  /* 0x00000008ff097819 */ /* 0x000fe4000001161b */
[----:B------:R-:W-:Y:S02]  /*38d30*/  LOP3.LUT R15, R15, 0xffff, RZ, 0xc0, !PT ;  /* 0x0000ffff0f0f7812 */ /* 0x000fe400078ec0ff */
[----:B------:R-:W-:Y:S02]  /*38d40*/  LOP3.LUT R14, R14, 0xffff, RZ, 0xc0, !PT ;  /* 0x0000ffff0e0e7812 */ /* 0x000fe400078ec0ff */
[----:B------:R-:W-:Y:S02]  /*38d50*/  LOP3.LUT R9, R9, 0xffff, RZ, 0xc0, !PT ;  /* 0x0000ffff09097812 */ /* 0x000fe400078ec0ff */
[----:B------:R-:W-:Y:S02]  /*38d60*/  PRMT R5, R15, 0x3340, R14 ;  /* 0x000033400f057816 */ /* 0x000fe4000000000e */
[----:B------:R-:W-:-:S02]  /*38d70*/  SHF.R.U32.HI R11, RZ, 0x8, R6 ;  /* 0x00000008ff0b7819 */ /* 0x000fc40000011606 */
[----:B------:R-:W-:Y:S02]  /*38d80*/  PRMT R6, R13, 0x3340, R10 ;  /* 0x000033400d067816 */ /* 0x000fe4000000000a */
[----:B------:R-:W-:Y:S02]  /*38d90*/  SHF.R.U32.HI R14, RZ, 0x8, R3 ;  /* 0x00000008ff0e7819 */ /* 0x000fe40000011603 */
[----:B------:R-:W-:Y:S01]  /*38da0*/  LOP3.LUT R11, R11, 0xffff, RZ, 0xc0, !PT ;  /* 0x0000ffff0b0b7812 */ /* 0x000fe200078ec0ff */
[----:B------:R0:W-:Y:S04]  /*38db0*/  STL [R1+0x144], R6 ;  /* 0x0001440601007387 */ /* 0x0001e80000100800 */
[----:B------:R-:W2:Y:S01]  /*38dc0*/  LDL.LU R27, [R1+0x28] ;  /* 0x00002800011b7983 */ /* 0x000ea20000300800 */
[----:B------:R-:W-:-:S02]  /*38dd0*/  PRMT R4, R11, 0x3340, R9 ;  /* 0x000033400b047816 */ /* 0x000fc40000000009 */
[----:B------:R-:W-:Y:S02]  /*38de0*/  LOP3.LUT R8, R8, 0xffff, RZ, 0xc0, !PT ;  /* 0x0000ffff08087812 */ /* 0x000fe400078ec0ff */
[----:B------:R-:W-:Y:S02]  /*38df0*/  SHF.R.U32.HI R9, RZ, 0x8, R21 ;  /* 0x00000008ff097819 */ /* 0x000fe40000011615 */
[----:B------:R-:W-:Y:S02]  /*38e00*/  LOP3.LUT R14, R14, 0xffff, RZ, 0xc0, !PT ;  /* 0x0000ffff0e0e7812 */ /* 0x000fe400078ec0ff */
[--C-:B------:R-:W-:Y:S02]  /*38e10*/  PRMT R13, R8, 0x3340, R1.reuse ;  /* 0x00003340080d7816 */ /* 0x100fe40000000001 */
[----:B------:R-:W-:Y:S02]  /*38e20*/  LOP3.LUT R9, R9, 0xffff, RZ, 0xc0, !PT ;  /* 0x0000ffff09097812 */ /* 0x000fe400078ec0ff */
[----:B------:R-:W-:Y:S01]  /*38e30*/  PRMT R14, R14, 0x3340, R1 ;  /* 0x000033400e0e7816 */ /* 0x000fe20000000001 */
[----:B------:R1:W-:Y:S04]  /*38e40*/  STL [R1+0x140], R5 ;  /* 0x0001400501007387 */ /* 0x0003e80000100800 */
[----:B------:R1:W-:Y:S04]  /*38e50*/  STL [R1+0x13c], R4 ;  /* 0x00013c0401007387 */ /* 0x0003e80000100800 */
[----:B------:R-:W-:Y:S04]  /*38e60*/  STL [R1+0x19ec], R13 ;  /* 0x0019ec0d01007387 */ /* 0x000fe80000100800 */
[----:B------:R-:W-:Y:S04]  /*38e70*/  STL [R1+0x19f0], R14 ;  /* 0x0019f00e01007387 */ /* 0x000fe80000100800 */
[----:B------:R-:W2:Y:S04]  /*38e80*/  LDL.LU R23, [R1+0x234] ;  /* 0x0002340001177983 */ /* 0x000ea80000300800 */
[----:B0-----:R-:W2:Y:S01]  /*38e90*/  LDL.LU R6, [R1+0x228] ;  /* 0x0002280001067983 */ /* 0x001ea20000300800 */
[----:B---3--:R-:W-:-:S04]  /*38ea0*/  SHF.R.U32.HI R10, RZ, 0x8, R2 ;  /* 0x00000008ff0a7819 */ /* 0x008fc80000011602 */
[----:B------:R-:W-:-:S04]  /*38eb0*/  LOP3.LUT R10, R10, 0xffff, RZ, 0xc0, !PT ;  /* 0x0000ffff0a0a7812 */ /* 0x000fc800078ec0ff */
[----:B------:R-:W-:-:S05]  /*38ec0*/  PRMT R2, R9, 0x3340, R10 ;  /* 0x0000334009027816 */ /* 0x000fca000000000a */
[----:B------:R0:W-:Y:S04]  /*38ed0*/  STL [R1+0x138], R2 ;  /* 0x0001380201007387 */ /* 0x0001e80000100800 */
[----:B-1----:R-:W3:Y:S04]  /*38ee0*/  LDL.LU R5, [R1+0x23c] ;  /* 0x00023c0001057983 */ /* 0x002ee80000300800 */
[----:B------:R-:W3:Y:S04]  /*38ef0*/  LDL.LU R4, [R1+0x224] ;  /* 0x0002240001047983 */ /* 0x000ee80000300800 */
[----:B------:R-:W3:Y:S01]  /*38f00*/  LDL.LU R3, [R1+0x238] ;  /* 0x0002380001037983 */ /* 0x000ee20000300800 */
[----:B------:R-:W-:-:S02]  /*38f10*/  SHF.R.U32.HI R15, RZ, 0x8, R16 ;  /* 0x00000008ff0f7819 */ /* 0x000fc40000011610 */
[----:B------:R-:W-:Y:S02]  /*38f20*/  SHF.R.U32.HI R8, RZ, 0x8, R20 ;  /* 0x00000008ff087819 */ /* 0x000fe40000011614 */
[----:B------:R-:W-:Y:S01]  /*38f30*/  SHF.R.U32.HI R11, RZ, 0x8, R28 ;  /* 0x00000008ff0b7819 */ /* 0x000fe2000001161c */
[----:B------:R-:W3:Y:S01]  /*38f40*/  LDL.LU R20, [R1+0x22c] ;  /* 0x00022c0001147983 */ /* 0x000ee20000300800 */
[----:B------:R-:W-:Y:S02]  /*38f50*/  LOP3.LUT R15, R15, 0xffff, RZ, 0xc0, !PT ;  /* 0x0000ffff0f0f7812 */ /* 0x000fe400078ec0ff */
[----:B------:R-:W-:Y:S02]  /*38f60*/  LOP3.LUT R8, R8, 0xffff, RZ, 0xc0, !PT ;  /* 0x0000ffff08087812 */ /* 0x000fe400078ec0ff */
[----:B------:R-:W-:Y:S02]  /*38f70*/  LOP3.LUT R11, R11, 0xffff, RZ, 0xc0, !PT ;  /* 0x0000ffff0b0b7812 */ /* 0x000fe400078ec0ff */
[----:B------:R-:W-:-:S02]  /*38f80*/  PRMT R15, R15, 0x3340, R1 ;  /* 0x000033400f0f7816 */ /* 0x000fc40000000001 */
[----:B0-----:R-:W-:-:S03]  /*38f90*/  PRMT R2, R8, 0x3340, R11 ;  /* 0x0000334008027816 */ /* 0x001fc6000000000b */
[----:B------:R-:W-:Y:S04]  /*38fa0*/  STL [R1+0x19f4], R15 ;  /* 0x0019f40f01007387 */ /* 0x000fe80000100800 */
[----:B------:R0:W-:Y:S04]  /*38fb0*/  STL [R1+0x134], R2 ;  /* 0x0001340201007387 */ /* 0x0001e80000100800 */
[----:B------:R-:W3:Y:S04]  /*38fc0*/  LDL.LU R7, [R1+0x278] ;  /* 0x0002780001077983 */ /* 0x000ee80000300800 */
[----:B------:R-:W3:Y:S01]  /*38fd0*/  LDL.LU R18, [R1+0x270] ;  /* 0x0002700001127983 */ /* 0x000ee20000300800 */
[----:B------:R-:W-:-:S02]  /*38fe0*/  SHF.R.U32.HI R10, RZ, 0x8, R22 ;  /* 0x00000008ff0a7819 */ /* 0x000fc40000011616 */
[----:B------:R-:W-:Y:S02]  /*38ff0*/  SHF.R.U32.HI R11, RZ, 0x8, R19 ;  /* 0x00000008ff0b7819 */ /* 0x000fe40000011613 */
[----:B------:R-:W-:Y:S02]  /*39000*/  SHF.R.U32.HI R16, RZ, 0x8, R25 ;  /* 0x00000008ff107819 */ /* 0x000fe40000011619 */
[----:B------:R-:W-:Y:S02]  /*39010*/  SHF.R.U32.HI R8, RZ, 0x8, R26 ;  /* 0x00000008ff087819 */ /* 0x000fe4000001161a */
[----:B------:R-:W-:Y:S02]  /*39020*/  LOP3.LUT R10, R10, 0xffff, RZ, 0xc0, !PT ;  /* 0x0000ffff0a0a7812 */ /* 0x000fe400078ec0ff */
[----:B------:R-:W-:Y:S02]  /*39030*/  LOP3.LUT R11, R11, 0xffff, RZ, 0xc0, !PT ;  /* 0x0000ffff0b0b7812 */ /* 0x000fe400078ec0ff */
[----:B------:R-:W-:-:S02]  /*39040*/  LOP3.LUT R16, R16, 0xffff, RZ, 0xc0, !PT ;  /* 0x0000ffff10107812 */ /* 0x000fc400078ec0ff */
[----:B------:R-:W-:Y:S02]  /*39050*/  LOP3.LUT R8, R8, 0xffff, RZ, 0xc0, !PT ;  /* 0x0000ffff08087812 */ /* 0x000fe400078ec0ff */
[----:B----4-:R-:W-:-:S04]  /*39060*/  SHF.R.U32.HI R17, RZ, 0x8, R17 ;  /* 0x00000008ff117819 */ /* 0x010fc80000011611 */
[----:B------:R-:W-:-:S04]  /*39070*/  LOP3.LUT R17, R17, 0xffff, RZ, 0xc0, !PT ;  /* 0x0000ffff11117812 */ /* 0x000fc800078ec0ff */
[----:B0-----:R-:W-:-:S05]  /*39080*/  PRMT R2, R17, 0x3340, R1 ;  /* 0x0000334011027816 */ /* 0x001fca0000000001 */
[----:B------:R0:W-:Y:S04]  /*39090*/  STL [R1+0xcc], R2 ;  /* 0x0000cc0201007387 */ /* 0x0001e80000100800 */
[----:B------:R-:W4:Y:S04]  /*390a0*/  LDL.LU R21, [R1+0x220] ;  /* 0x0002200001157983 */ /* 0x000f280000300800 */
[----:B0-----:R-:W4:Y:S04]  /*390b0*/  LDL.LU R2, [R1+0x26c] ;  /* 0x00026c0001027983 */ /* 0x001f280000300800 */
[----:B------:R-:W4:Y:S01]  /*390c0*/  LDL.LU R28, [R1+0x214] ;  /* 0x00021400011c7983 */ /* 0x000f220000300800 */
[----:B--2---:R-:W-:-:S02]  /*390d0*/  SHF.R.U32.HI R9, RZ, 0x8, R27 ;  /* 0x00000008ff097819 */ /* 0x004fc4000001161b */
[----:B------:R-:W-:Y:S01]  /*390e0*/  PRMT R10, R10, 0x3340, R11 ;  /* 0x000033400a0a7816 */ /* 0x000fe2000000000b */
[----:B------:R-:W2:Y:S01]  /*390f0*/  LDL.LU R27, [R1+0x210] ;  /* 0x00021000011b7983 */ /* 0x000ea20000300800 */
[----:B------:R-:W-:Y:S02]  /*39100*/  LOP3.LUT R9, R9, 0xffff, RZ, 0xc0, !PT ;  /* 0x0000ffff09097812 */ /* 0x000fe400078ec0ff */
[----:B------:R-:W-:Y:S02]  /*39110*/  PRMT R11, R16, 0x3340, R1 ;  /* 0x00003340100b7816 */ /* 0x000fe40000000001 */
[----:B------:R-:W-:Y:S01]  /*39120*/  PRMT R8, R8, 0x3340, R9 ;  /* 0x0000334008087816 */ /* 0x000fe20000000009 */
[----:B------:R0:W-:Y:S04]  /*39130*/  STL [R1+0x14c], R10 ;  /* 0x00014c0a01007387 */ /* 0x0001e80000100800 */
[----:B------:R1:W-:Y:S04]  /*39140*/  STL [R1+0xd0], R11 ;  /* 0x0000d00b01007387 */ /* 0x0003e80000100800 */
[----:B------:R3:W-:Y:S01]  /*39150*/  STL [R1+0x12c], R8 ;  /* 0x00012c0801007387 */ /* 0x0007e20000100800 */
[----:B0-----:R-:W-:-:S02]  /*39160*/  SHF.R.U32.HI R10, RZ, 0x8, R23 ;  /* 0x00000008ff0a7819 */ /* 0x001fc40000011617 */
[----:B-1----:R-:W-:Y:S01]  /*39170*/  SHF.R.U32.HI R11, RZ, 0x8, R6 ;  /* 0x00000008ff0b7819 */ /* 0x002fe20000011606 */
[----:B------:R-:W2:Y:S04]  /*39180*/  LDL.LU R23, [R1+0x94] ;  /* 0x0000940001177983 */ /* 0x000ea80000300800 */
[----:B------:R-:W2:Y:S01]  /*39190*/  LDL.LU R6, [R1+0x208] ;  /* 0x0002080001067983 */ /* 0x000ea20000300800 */
[----:B---3--:R-:W-:-:S03]  /*391a0*/  SHF.R.U32.HI R9, RZ, 0x8, R5 ;  /* 0x00000008ff097819 */ /* 0x008fc60000011605 */
[----:B------:R-:W3:Y:S01]  /*391b0*/  LDL.LU R5, [R1+0xfc] ;  /* 0x0000fc0001057983 */ /* 0x000ee20000300800 */
[----:B------:R-:W-:-:S03]  /*391c0*/  SHF.R.U32.HI R8, RZ, 0x8, R4 ;  /* 0x00000008ff087819 */ /* 0x000fc60000011604 */
[----:B------:R-:W3:Y:S01]  /*391d0*/  LDL.LU R4, [R1+0x98] ;  /* 0x0000980001047983 */ /* 0x000ee20000300800 */
[----:B------:R-:W-:-:S03]  /*391e0*/  SHF.R.U32.HI R16, RZ, 0x8, R3 ;  /* 0x00000008ff107819 */ /* 0x000fc60000011603 */
[----:B------:R-:W3:Y:S01]  /*391f0*/  LDL.LU R3, [R1+0x20c] ;  /* 0x00020c0001037983 */ /* 0x000ee20000300800 */
[----:B------:R-:W-:Y:S02]  /*39200*/  LOP3.LUT R10, R10, 0xffff, RZ, 0xc0, !PT ;  /* 0x0000ffff0a0a7812 */ /* 0x000fe400078ec0ff */
[----:B------:R-:W-:Y:S02]  /*39210*/  LOP3.LUT R11, R11, 0xffff, RZ, 0xc0, !PT ;  /* 0x0000ffff0b0b7812 */ /* 0x000fe400078ec0ff */
[----:B------:R-:W-:Y:S02]  /*39220*/  LOP3.LUT R9, R9, 0xffff, RZ, 0xc0, !PT ;  /* 0x0000ffff09097812 */ /* 0x000fe400078ec0ff */
[----:B------:R-:W-:Y:S02]  /*39230*/  LOP3.LUT R16, R16, 0xffff, RZ, 0xc0, !PT ;  /* 0x0000ffff10107812 */ /* 0x000fe400078ec0ff */
[----:B------:R-:W-:Y:S02]  /*39240*/  SHF.R.U32.HI R17, RZ, 0x8, R20 ;  /* 0x00000008ff117819 */ /* 0x000fe40000011614 */
[----:B------:R-:W-:-:S02]  /*39250*/  PRMT R11, R10, 0x3340, R11 ;  /* 0x000033400a0b7816 */ /* 0x000fc4000000000b */
[----:B------:R-:W-:Y:S02]  /*39260*/  LOP3.LUT R8, R8, 0xffff, RZ, 0xc0, !PT ;  /* 0x0000ffff08087812 */ /* 0x000fe400078ec0ff */
[----:B------:R-:W-:Y:S02]  /*39270*/  PRMT R10, R9, 0x3340, R16 ;  /* 0x00003340090a7816 */ /* 0x000fe40000000010 */
[----:B------:R-:W-:Y:S01]  /*39280*/  LOP3.LUT R17, R17, 0xffff, RZ, 0xc0, !PT ;  /* 0x0000ffff11117812 */ /* 0x000fe200078ec0ff */
[----:B------:R-:W3:Y:S04]  /*39290*/  LDL.LU R20, [R1+0x200] ;  /* 0x0002000001147983 */ /* 0x000ee80000300800 */
[----:B------:R0:W-:Y:S04]  /*392a0*/  STL [R1+0x120], R11 ;  /* 0x0001200b01007387 */ /* 0x0001e80000100800 */
[----:B------:R1:W-:Y:S01]  /*392b0*/  STL [R1+0x11c], R10 ;  /* 0x00011c0a01007387 */ /* 0x0003e20000100800 */
[----:B------:R-:W-:-:S02]  /*392c0*/  PRMT R9, R17, 0x3340, R1 ;  /* 0x0000334011097816 */ /* 0x000fc40000000001 */
[----:B------:R-:W-:Y:S02]  /*392d0*/  PRMT R8, R8, 0x3340, R1 ;  /* 0x0000334008087816 */ /* 0x000fe40000000001 */
[----:B0-----:R-:W-:Y:S02]  /*392e0*/  SHF.R.U32.HI R11, RZ, 0x8, R18 ;  /* 0x00000008ff0b7819 */ /* 0x001fe40000011612 */
[----:B-1----:R-:W-:Y:S01]  /*392f0*/  SHF.R.U32.HI R10, RZ, 0x8, R7 ;  /* 0x00000008ff0a7819 */ /* 0x002fe20000011607 */
[----:B------:R4:W-:Y:S04]  /*39300*/  STL [R1+0xc4], R9 ;  /* 0x0000c40901007387 */ /* 0x0009e80000100800 */
[----:B------:R0:W-:Y:S01]  /*39310*/  STL [R1+0xc8], R8 ;  /* 0x0000c80801007387 */ /* 0x0001e20000100800 */
[----:B------:R-:W-:-:S02]  /*39320*/  LOP3.LUT R11, R11, 0xffff, RZ, 0xc0, !PT ;  /* 0x0000ffff0b0b7812 */ /* 0x000fc400078ec0ff */
[----:B------:R-:W-:Y:S01]  /*39330*/  LOP3.LUT R10, R10, 0xffff, RZ, 0xc0, !PT ;  /* 0x0000ffff0a0a7812 */ /* 0x000fe200078ec0ff */
[----:B------:R-:W3:Y:S01]  /*39340*/  LDL.LU R18, [R1+0x40] ;  /* 0x0000400001127983 */ /* 0x000ee20000300800 */
[----:B----4-:R-:W-:-:S03]  /*39350*/  SHF.R.U32.HI R9, RZ, 0x8, R21 ;  /* 0x00000008ff097819 */ /* 0x010fc60000011615 */
[----:B------:R-:W4:Y:S01]  /*39360*/  LDL.LU R21, [R1+0x34] ;  /* 0x0000340001157983 */ /* 0x000f220000300800 */
[----:B0-----:R-:W-:Y:S02]  /*39370*/  SHF.R.U32.HI R8, RZ, 0x8, R2 ;  /* 0x00000008ff087819 */ /* 0x001fe40000011602 */
[----:B------:R-:W-:-:S05]  /*39380*/  PRMT R2, R10, 0x3340, R11 ;  /* 0x000033400a027816 */ /* 0x000fca000000000b */
[----:B------:R0:W-:Y:S04]  /*39390*/  STL [R1+0x110], R2 ;  /* 0x0001100201007387 */ /* 0x0001e80000100800 */
[----:B0-----:R-:W4:Y:S01]  /*393a0*/  LDL.LU R2, [R1+0x8] ;  /* 0x0000080001027983 */ /* 0x001f220000300800 */
[----:B------:R-:W-:Y:S02]  /*393b0*/  SHF.R.U32.HI R16, RZ, 0x8, R28 ;  /* 0x00000008ff107819 */ /* 0x000fe4000001161c */
[----:B--2---:R-:W-:Y:S02]  /*393c0*/  SHF.R.U32.HI R17, RZ, 0x8, R27 ;  /* 0x00000008ff117819 */ /* 0x004fe4000001161b */
[----:B------:R-:W-:Y:S01]  /*393d0*/  LOP3.LUT R9, R9, 0xffff, RZ, 0xc0, !PT ;  /* 0x0000ffff09097812 */ /* 0x000fe200078ec0ff */
[----:B------:R-:W2:Y:S01]  /*393e0*/  LDL.LU R28, [R1+0x44] ;  /* 0x00004400011c7983 */ /* 0x000ea20000300800 */
[----:B------:R-:W-:-:S02]  /*393f0*/  LOP3.LUT R16, R16, 0xffff, RZ, 0xc0, !PT ;  /* 0x0000ffff10107812 */ /* 0x000fc400078ec0ff */
[----:B------:R-:W-:Y:S01]  /*39400*/  LOP3.LUT R17, R17, 0xffff, RZ, 0xc0, !PT ;  /* 0x0000ffff11117812 */ /* 0x000fe200078ec0ff */
[----:B------:R-:W2:Y:S01]  /*39410*/  LDL.LU R27, [R1+0x30] ;  /* 0x00003000011b7983 */ /* 0x000ea20000300800 */
[----:B------:R-:W-:Y:S02]  /*39420*/  PRMT R10, R9, 0x3340, R16 ;  /* 0x00003340090a7816 */ /* 0x000fe40000000010 */
[----:B------:R-:W-:Y:S02]  /*39430*/  PRMT R9, R17, 0x3340, R1 ;  /* 0x0000334011097816 */ /* 0x000fe40000000001 */
[----:B------:R-:W-:Y:S02]  /*39440*/  SHF.R.U32.HI R17, RZ, 0x8, R23 ;  /* 0x00000008ff117819 */ /* 0x000fe40000011617 */
[----:B------:R-:W-:Y:S01]  /*39450*/  LOP3.LUT R8, R8, 0xffff, RZ, 0xc0, !PT ;  /* 0x0000ffff08087812 */ /* 0x000fe200078ec0ff */
[----:B------:R0:W-:Y:S01]  /*39460*/  STL [R1+0x10c], R10 ;  /* 0x00010c0a01007387 */ /* 0x0001e20000100800 */
[----:B------:R-:W-:-:S02]  /*39470*/  LOP3.LUT R17, R17, 0xffff, RZ, 0xc0, !PT ;  /* 0x0000ffff11117812 */ /* 0x000fc400078ec0ff */
[----:B------:R-:W-:Y:S02]  /*39480*/  PRMT R7, R8, 0x3340, R1 ;  /* 0x0000334008077816 */ /* 0x000fe40000000001 */
[----:B0-----:R-:W-:-:S04]  /*39490*/  SHF.R.U32.HI R10, RZ, 0x8, R6 ;  /* 0x00000008ff0a7819 */ /* 0x001fc80000011606 */
[----:B------:R-:W-:Y:S01]  /*394a0*/  LOP3.LUT R10, R10, 0xffff, RZ, 0xc0, !PT ;  /* 0x0000ffff0a0a7812 */ /* 0x000fe200078ec0ff */
[----:B------:R-:W-:Y:S04]  /*394b0*/  STL [R1+0xb4], R9 ;  /* 0x0000b40901007387 */ /* 0x000fe80000100800 */
[----:B------:R0:W-:Y:S04]  /*394c0*/  STL [R1+0xb8], R7 ;  /* 0x0000b80701007387 */ /* 0x0001e80000100800 */
[----:B0-----:R-:W2:Y:S01]  /*394d0*/  LDL.LU R7, [R1+0x3c] ;  /* 0x00003c0001077983 */ /* 0x001ea20000300800 */
[----:B---3--:R-:W-:-:S02]  /*394e0*/  SHF.R.U32.HI R11, RZ, 0x8, R5 ;  /* 0x00000008ff0b7819 */ /* 0x008fc40000011605 */
[----:B------:R-:W-:Y:S02]  /*394f0*/  SHF.R.U32.HI R16, RZ, 0x8, R4 ;  /* 0x00000008ff107819 */ /* 0x000fe40000011604 */
[----:B------:R-:W-:Y:S02]  /*39500*/  LOP3.LUT R11, R11, 0xffff, RZ, 0xc0, !PT ;  /* 0x0000ffff0b0b7812 */ /* 0x000fe400078ec0ff */
[----:B------:R-:W-:Y:S02]  /*39510*/  PRMT R4, R17, 0x3340, R1 ;  /* 0x0000334011047816 */ /* 0x000fe40000000001 */
[----:B------:R-:W-:Y:S02]  /*39520*/  SHF.R.U32.HI R8, RZ, 0x8, R3 ;  /* 0x00000008ff087819 */ /* 0x000fe40000011603 */
[----:B------:R-:W-:Y:S01]  /*39530*/  PRMT R3, R10, 0x3340, R11 ;  /* 0x000033400a037816 */ /* 0x000fe2000000000b */
[----:B------:R0:W-:Y:S04]  /*39540*/  STL [R1+0xa0], R4 ;  /* 0x0000a00401007387 */ /* 0x0001e80000100800 */
[----:B------:R-:W3:Y:S04]  /*39550*/  LDL.LU R6, [R1+0x1b4] ;  /* 0x0001b40001067983 */ /* 0x000ee80000300800 */
[----:B------:R1:W-:Y:S04]  /*39560*/  STL [R1+0x104], R3 ;  /* 0x0001040301007387 */ /* 0x0003e80000100800 */
[----:B------:R-:W3:Y:S04]  /*39570*/  LDL.LU R5, [R1+0x50] ;  /* 0x0000500001057983 */ /* 0x000ee80000300800 */
[----:B0-----:R-:W3:Y:S04]  /*39580*/  LDL.LU R4, [R1+0x1c4] ;  /* 0x0001c40001047983 */ /* 0x001ee80000300800 */
[----:B-1----:R-:W3:Y:S01]  /*39590*/  LDL.LU R3, [R1+0x1c8] ;  /* 0x0001c80001037983 */ /* 0x002ee20000300800 */
[----:B------:R-:W-:-:S02]  /*395a0*/  LOP3.LUT R16, R16, 0xffff, RZ, 0xc0, !PT ;  /* 0x0000ffff10107812 */ /* 0x000fc400078ec0ff */
[----:B------:R-:W-:Y:S02]  /*395b0*/  SHF.R.U32.HI R9, RZ, 0x8, R20 ;  /* 0x00000008ff097819 */ /* 0x000fe40000011614 */
[----:B------:R-:W-:Y:S01]  /*395c0*/  SHF.R.U32.HI R17, RZ, 0x8, R29 ;  /* 0x00000008ff117819 */ /* 0x000fe2000001161d */
[----:B------:R-:W3:Y:S01]  /*395d0*/  LDL.LU R20, [R1+0x1cc] ;  /* 0x0001cc0001147983 */ /* 0x000ee20000300800 */
[----:B------:R-:W-:Y:S02]  /*395e0*/  PRMT R10, R16, 0x3340, R1 ;  /* 0x00003340100a7816 */ /* 0x000fe40000000001 */
[----:B------:R-:W-:Y:S02]  /*395f0*/  LOP3.LUT R8, R8, 0xffff, RZ, 0xc0, !PT ;  /* 0x0000ffff08087812 */ /* 0x000fe400078ec0ff */
[----:B------:R-:W-:Y:S01]  /*39600*/  LOP3.LUT R9, R9, 0xffff, RZ, 0xc0, !PT ;  /* 0x0000ffff09097812 */ /* 0x000fe200078ec0ff */
[----:B------:R0:W-:Y:S01]  /*39610*/  STL [R1+0x98], R10 ;  /* 0x0000980a01007387 */ /* 0x0001e20000100800 */
[----:B------:R-:W-:-:S02]  /*39620*/  LOP3.LUT R17, R17, 0xffff, RZ, 0xc0, !PT ;  /* 0x0000ffff11117812 */ /* 0x000fc400078ec0ff */
[----:B------:R-:W-:Y:S02]  /*39630*/  PRMT R8, R8, 0x3340, R9 ;  /* 0x0000334008087816 */ /* 0x000fe40000000009 */
[----:B0-----:R-:W-:Y:S02]  /*39640*/  SHF.R.U32.HI R10, RZ, 0x8, R18 ;  /* 0x00000008ff0a7819 */ /* 0x001fe40000011612 */
[----:B------:R-:W-:Y:S02]  /*39650*/  PRMT R13, R17, 0x3340, R1 ;  /* 0x00003340110d7816 */ /* 0x000fe40000000001 */
[----:B------:R-:W-:Y:S01]  /*39660*/  LOP3.LUT R10, R10, 0xffff, RZ, 0xc0, !PT ;  /* 0x0000ffff0a0a7812 */ /* 0x000fe200078ec0ff */
[----:B------:R2:W-:Y:S04]  /*39670*/  STL [R1+0xfc], R8 ;  /* 0x0000fc0801007387 */ /* 0x0005e80000100800 */
[----:B------:R-:W3:Y:S04]  /*39680*/  LDL.LU R12, [R1+0x260] ;  /* 0x00026000010c7983 */ /* 0x000ee80000300800 */
[----:B------:R-:W-:Y:S04]  /*39690*/  STL [R1+0x90], R13 ;  /* 0x0000900d01007387 */ /* 0x000fe80000100800 */
[----:B------:R-:W3:Y:S01]  /*396a0*/  LDL.LU R23, [R1+0x250] ;  /* 0x0002500001177983 */ /* 0x000ee20000300800 */
[----:B----4-:R-:W-:-:S04]  /*396b0*/  SHF.R.U32.HI R11, RZ, 0x8, R21 ;  /* 0x00000008ff0b7819 */ /* 0x010fc80000011615 */
[----:B------:R-:W-:Y:S02]  /*396c0*/  LOP3.LUT R11, R11, 0xffff, RZ, 0xc0, !PT ;  /* 0x0000ffff0b0b7812 */ /* 0x000fe400078ec0ff */
[----:B------:R-:W-:Y:S02]  /*396d0*/  SHF.R.U32.HI R16, RZ, 0x8, R2 ;  /* 0x00000008ff107819 */ /* 0x000fe40000011602 */
[----:B------:R-:W-:-:S05]  /*396e0*/  PRMT R2, R10, 0x3340, R11 ;  /* 0x000033400a027816 */ /* 0x000fca000000000b */
[----:B------:R0:W-:Y:S04]  /*396f0*/  STL [R1+0xf8], R2 ;  /* 0x0000f80201007387 */ /* 0x0001e80000100800 */
[----:B------:R-:W4:Y:S04]  /*39700*/  LDL.LU R18, [R1+0x1ac] ;  /* 0x0001ac0001127983 */ /* 0x000f280000300800 */
[----:B------:R-:W4:Y:S01]  /*39710*/  LDL.LU R21, [R1+0x1b0] ;  /* 0x0001b00001157983 */ /* 0x000f220000300800 */
[----:B--2---:R-:W-:-:S03]  /*39720*/  SHF.R.U32.HI R8, RZ, 0x8, R28 ;  /* 0x00000008ff087819 */ /* 0x004fc6000001161c */
[----:B0-----:R-:W2:Y:S04]  /*39730*/  LDL.LU R2, [R1+0x1b8] ;  /* 0x0001b80001027983 */ /* 0x001ea80000300800 */
[----:B------:R-:W2:Y:S01]  /*39740*/  LDL.LU R28, [R1+0x1bc] ;  /* 0x0001bc00011c7983 */ /* 0x000ea20000300800 */
[----:B------:R-:W-:-:S03]  /*39750*/  SHF.R.U32.HI R9, RZ, 0x8, R27 ;  /* 0x00000008ff097819 */ /* 0x000fc6000001161b */
[----:B------:R-:W2:Y:S01]  /*39760*/  LDL.LU R27, [R1+0x1c0] ;  /* 0x0001c000011b7983 */ /* 0x000ea20000300800 */
[----:B------:R-:W-:Y:S02]  /*39770*/  LOP3.LUT R16, R16, 0xffff, RZ, 0xc0, !PT ;  /* 0x0000ffff10107812 */ /* 0x000fe400078ec0ff */
[----:B------:R-:W-:Y:S02]  /*39780*/  LOP3.LUT R8, R8, 0xffff, RZ, 0xc0, !PT ;  /* 0x0000ffff08087812 */ /* 0x000fe400078ec0ff */
[----:B------:R-:W-:Y:S02]  /*39790*/  PRMT R10, R16, 0x3340, R1 ;  /* 0x00003340100a7816 */ /* 0x000fe40000000001 */
[----:B------:R-:W-:-:S03]  /*397a0*/  LOP3.LUT R9, R9, 0xffff, RZ, 0xc0, !PT ;  /* 0x0000ffff09097812 */ /* 0x000fc600078ec0ff */
[----:B------:R3:W-:Y:S01]  /*397b0*/  STL [R1+0x94], R10 ;  /* 0x0000940a01007387 */ /* 0x0007e20000100800 */
[----:B------:R-:W-:Y:S02]  /*397c0*/  PRMT R8, R8, 0x3340, R9 ;  /* 0x0000334008087816 */ /* 0x000fe40000000009 */
[----:B------:R-:W-:-:S04]  /*397d0*/  SHF.R.U32.HI R17, RZ, 0x8, R7 ;  /* 0x00000008ff117819 */ /* 0x000fc80000011607 */
[----:B------:R-:W-:Y:S01]  /*397e0*/  LOP3.LUT R17, R17, 0xffff, RZ, 0xc0, !PT ;  /* 0x0000ffff11117812 */ /* 0x000fe200078ec0ff */
[----:B------:R0:W-:Y:S04]  /*397f0*/  STL [R1+0xf4], R8 ;  /* 0x0000f40801007387 */ /* 0x0001e80000100800 */
[----:B------:R-:W2:Y:S01]  /*39800*/  LDL.LU R7, [R1+0x2c0] ;  /* 0x0002c00001077983 */ /* 0x000ea20000300800 */
[----:B---3--:R-:W-:Y:S02]  /*39810*/  SHF.R.U32.HI R10, RZ, 0x8, R6 ;  /* 0x00000008ff0a7819 */ /* 0x008fe40000011606 */
[----:B------:R-:W-:Y:S02]  /*39820*/  SHF.R.U32.HI R11, RZ, 0x8, R5 ;  /* 0x00000008ff0b7819 */ /* 0x000fe40000011605 */
[----:B------:R-:W-:-:S02]  /*39830*/  LOP3.LUT R10, R10, 0xffff, RZ, 0xc0, !PT ;  /* 0x0000ffff0a0a7812 */ /* 0x000fc400078ec0ff */
[----:B------:R-:W-:Y:S02]  /*39840*/  LOP3.LUT R11, R11, 0xffff, RZ, 0xc0, !PT ;  /* 0x0000ffff0b0b7812 */ /* 0x000fe400078ec0ff */
[----:B------:R-:W-:Y:S02]  /*39850*/  SHF.R.U32.HI R16, RZ, 0x8, R4 ;  /* 0x00000008ff107819 */ /* 0x000fe40000011604 */
[----:B------:R-:W-:Y:S02]  /*39860*/  PRMT R4, R17, 0x3340, R1 ;  /* 0x0000334011047816 */ /* 0x000fe40000000001 */
[----:B0-----:R-:W-:Y:S02]  /*39870*/  SHF.R.U32.HI R8, RZ, 0x8, R3 ;  /* 0x00000008ff087819 */ /* 0x001fe40000011603 */
[----:B------:R-:W-:Y:S01]  /*39880*/  PRMT R3, R10, 0x3340, R11 ;  /* 0x000033400a037816 */ /* 0x000fe2000000000b */
[----:B------:R0:W-:Y:S04]  /*39890*/  STL [R1+0x8c], R4 ;  /* 0x00008c0401007387 */ /* 0x0001e80000100800 */
[----:B------:R-:W3:Y:S04]  /*398a0*/  LDL.LU R6, [R1+0x2a8] ;  /* 0x0002a80001067983 */ /* 0x000ee80000300800 */
[----:B------:R1:W-:Y:S04]  /*398b0*/  STL [R1+0xec], R3 ;  /* 0x0000ec0301007387 */ /* 0x0003e80000100800 */
[----:B------:R-:W3:Y:S04]  /*398c0*/  LDL.LU R5, [R1+0x2a0] ;  /* 0x0002a00001057983 */ /* 0x000ee80000300800 */
[----:B0-----:R-:W3:Y:S04]  /*398d0*/  LDL.LU R4, [R1+0x29c] ;  /* 0x00029c0001047983 */ /* 0x001ee80000300800 */
[----:B-1----:R-:W3:Y:S01]  /*398e0*/  LDL.LU R3, [R1+0x2c4] ;  /* 0x0002c40001037983 */ /* 0x002ee20000300800 */
[----:B------:R-:W-:-:S02]  /*398f0*/  SHF.R.U32.HI R9, RZ, 0x8, R20 ;  /* 0x00000008ff097819 */ /* 0x000fc40000011614 */
[----:B------:R-:W-:Y:S02]  /*39900*/  LOP3.LUT R16, R16, 0xffff, RZ, 0xc0, !PT ;  /* 0x0000ffff10107812 */ /* 0x000fe400078ec0ff */
[----:B------:R-:W-:Y:S01]  /*39910*/  LOP3.LUT R8, R8, 0xffff, RZ, 0xc0, !PT ;  /* 0x0000ffff08087812 */ /* 0x000fe200078ec0ff */
[----:B------:R-:W3:Y:S01]  /*39920*/  LDL.LU R20, [R1+0x2b0] ;  /* 0x0002b00001147983 */ /* 0x000ee20000300800 */
[----:B------:R-:W-:Y:S02]  /*39930*/  LOP3.LUT R9, R9, 0xffff, RZ, 0xc0, !PT ;  /* 0x0000ffff09097812 */ /* 0x000fe400078ec0ff */
[----:B------:R-:W-:Y:S02]  /*39940*/  PRMT R10, R16, 0x3340, R1 ;  /* 0x00003340100a7816 */ /* 0x000fe40000000001 */
[----:B------:R-:W-:-:S03]  /*39950*/  PRMT R8, R8, 0x3340, R9 ;  /* 0x0000334008087816 */ /* 0x000fc60000000009 */
[----:B------:R-:W-:Y:S01]  /*39960*/  STL [R1+0x9c], R10 ;  /* 0x00009c0a01007387 */ /* 0x000fe20000100800 */
[----:B------:R-:W-:-:S03]  /*39970*/  SHF.R.U32.HI R17, RZ, 0x8, R23 ;  /* 0x00000008ff117819 */ /* 0x000fc60000011617 */
[----:B------:R0:W-:Y:S04]  /*39980*/  STL [R1+0xe8], R8 ;  /* 0x0000e80801007387 */ /* 0x0001e80000100800 */
[----:B------:R-:W3:Y:S01]  /*39990*/  LDL.LU R23, [R1+0x31c] ;  /* 0x00031c0001177983 */ /* 0x000ee20000300800 */
[----:B------:R-:W-:Y:S02]  /*399a0*/  SHF.R.U32.HI R16, RZ, 0x8, R12 ;  /* 0x00000008ff107819 */ /* 0x000fe4000001160c */
[----:B------:R-:W-:Y:S02]  /*399b0*/  LOP3.LUT R17, R17, 0xffff, RZ, 0xc0, !PT ;  /* 0x0000ffff11117812 */ /* 0x000fe400078ec0ff */
[----:B------:R-:W-:Y:S02]  /*399c0*/  LOP3.LUT R16, R16, 0xffff, RZ, 0xc0, !PT ;  /* 0x0000ffff10107812 */ /* 0x000fe400078ec0ff */
[----:B----4-:R-:W-:-:S04]  /*399d0*/  SHF.R.U32.HI R18, RZ, 0x8, R18 ;  /* 0x00000008ff127819 */ /* 0x010fc80000011612 */
[----:B------:R-:W-:Y:S02]  /*399e0*/  LOP3.LUT R18, R18, 0xffff, RZ, 0xc0, !PT ;  /* 0x0000ffff12127812 */ /* 0x000fe400078ec0ff */
[----:B0-----:R-:W-:Y:S02]  /*399f0*/  SHF.R.U32.HI R8, RZ, 0x8, R21 ;  /* 0x00000008ff087819 */ /* 0x001fe40000011615 */
[----:B------:R-:W4:Y:S01]  /*39a00*/  LDL.LU R21, [R1+0x300] ;  /* 0x0003000001157983 */ /* 0x000f220000300800 */
[----:B--2---:R-:W-:Y:S02]  /*39a10*/  SHF.R.U32.HI R9, RZ, 0x8, R2 ;  /* 0x00000008ff097819 */ /* 0x004fe40000011602 */
[----:B------:R-:W-:Y:S02]  /*39a20*/  PRMT R2, R18, 0x3340, R1 ;  /* 0x0000334012027816 */ /* 0x000fe40000000001 */
[----:B------:R-:W-:-:S03]  /*39a30*/  SHF.R.U32.HI R10, RZ, 0x8, R28 ;  /* 0x00000008ff0a7819 */ /* 0x000fc6000001161c */
[----:B------:R0:W-:Y:S01]  /*39a40*/  STL [R1+0x24], R2 ;  /* 0x0000240201007387 */ /* 0x0001e20000100800 */
[----:B------:R-:W-:-:S03]  /*39a50*/  SHF.R.U32.HI R11, RZ, 0x8, R27 ;  /* 0x00000008ff0b7819 */ /* 0x000fc6000001161b */
[----:B0-----:R-:W2:Y:S04]  /*39a60*/  LDL.LU R2, [R1+0x2f8] ;  /* 0x0002f80001027983 */ /* 0x001ea80000300800 */
[----:B------:R-:W2:Y:S04]  /*39a70*/  LDL.LU R28, [R1+0x2f4] ;  /* 0x0002f400011c7983 */ /* 0x000ea80000300800 */
[----:B------:R-:W2:Y:S01]  /*39a80*/  LDL.LU R27, [R1+0x1f0] ;  /* 0x0001f000011b7983 */ /* 0x000ea20000300800 */
[----:B------:R-:W-:Y:S02]  /*39a90*/  LOP3.LUT R8, R8, 0xffff, RZ, 0xc0, !PT ;  /* 0x0000ffff08087812 */ /* 0x000fe400078ec0ff */
[----:B------:R-:W-:-:S02]  /*39aa0*/  LOP3.LUT R9, R9, 0xffff, RZ, 0xc0, !PT ;  /* 0x0000ffff09097812 */ /* 0x000fc400078ec0ff */
[----:B------:R-:W-:Y:S02]  /*39ab0*/  LOP3.LUT R10, R10, 0xffff, RZ, 0xc0, !PT ;  /* 0x0000ffff0a0a7812 */ /* 0x000fe400078ec0ff */
[----:B------:R-:W-:Y:S02]  /*39ac0*/  LOP3.LUT R11, R11, 0xffff, RZ, 0xc0, !PT ;  /* 0x0000ffff0b0b7812 */ /* 0x000fe400078ec0ff */
[----:B------:R-:W-:Y:S02]  /*39ad0*/  PRMT R12, R8, 0x3340, R9 ;  /* 0x00003340080c7816 */ /* 0x000fe40000000009 */
[----:B------:R-:W-:Y:S02]  /*39ae0*/  PRMT R8, R16, 0x3340, R17 ;  /* 0x0000334010087816 */ /* 0x000fe40000000011 */
[----:B------:R-:W-:Y:S01]  /*39af0*/  PRMT R9, R10, 0x3340, R11 ;  /* 0x000033400a097816 */ /* 0x000fe2000000000b */
[----:B------:R0:W-:Y:S04]  /*39b00*/  STL [R1+0xe4], R12 ;  /* 0x0000e40c01007387 */ /* 0x0001e80000100800 */
[----:B------:R-:W-:Y:S04]  /*39b10*/  STL [R1+0xf0], R9 ;  /* 0x0000f00901007387 */ /* 0x000fe80000100800 */
[----:B------:R1:W-:Y:S04]  /*39b20*/  STL [R1+0xe0], R8 ;  /* 0x0000e00801007387 */ /* 0x0003e80000100800 */
[----:B------:R-:W2:Y:S04]  /*39b30*/  LDL.LU R13, [R1+0x2d4] ;  /* 0x0002d400010d7983 */ /* 0x000ea80000300800 */
[----:B0-----:R-:W2:Y:S01]  /*39b40*/  LDL.LU R12, [R1+0x2c8] ;  /* 0x0002c800010c7983 */ /* 0x001ea20000300800 */
[----:B---3--:R-:W-:-:S02]  /*39b50*/  SHF.R.U32.HI R16, RZ, 0x8, R6 ;  /* 0x00000008ff107819 */ /* 0x008fc40000011606 */
[----:B------:R-:W-:Y:S01]  /*39b60*/  SHF.R.U32.HI R17, RZ, 0x8, R5 ;  /* 0x00000008ff117819 */ /* 0x000fe20000011605 */
[----:B------:R-:W3:Y:S04]  /*39b70*/  LDL.LU R6, [R1+0x2ec] ;  /* 0x0002ec0001067983 */ /* 0x000ee80000300800 */
[----:B------:R-:W3:Y:S01]  /*39b80*/  LDL.LU R5, [R1+0x21c] ;  /* 0x00021c0001057983 */ /* 0x000ee20000300800 */
[----:B------:R-:W-:-:S03]  /*39b90*/  SHF.R.U32.HI R10, RZ, 0x8, R4 ;  /* 0x00000008ff0a7819 */ /* 0x000fc60000011604 */
[----:B------:R-:W3:Y:S01]  /*39ba0*/  LDL.LU R4, [R1+0x218] ;  /* 0x0002180001047983 */ /* 0x000ee20000300800 */
[----:B-1----:R-:W-:-:S03]  /*39bb0*/  SHF.R.U32.HI R8, RZ, 0x8, R3 ;  /* 0x00000008ff087819 */ /* 0x002fc60000011603 */
[----:B------:R-:W3:Y:S01]  /*39bc0*/  LDL.LU R3, [R1+0x2dc] ;  /* 0x0002dc0001037983 */ /* 0x000ee20000300800 */
[----:B------:R-:W-:Y:S02]  /*39bd0*/  SHF.R.U32.HI R11, RZ, 0x8, R7 ;  /* 0x00000008ff0b7819 */ /* 0x000fe40000011607 */
[----:B------:R-:W-:Y:S02]  /*39be0*/  LOP3.LUT R16, R16, 0xffff, RZ, 0xc0, !PT ;  /* 0x0000ffff10107812 */ /* 0x000fe400078ec0ff */
[----:B------:R-:W-:Y:S02]  /*39bf0*/  LOP3.LUT R17, R17, 0xffff, RZ, 0xc0, !PT ;  /* 0x0000ffff11117812 */ /* 0x000fe400078ec0ff */
[----:B------:R-:W-:Y:S02]  /*39c00*/  LOP3.LUT R11, R11, 0xffff, RZ, 0xc0, !PT ;  /* 0x0000ffff0b0b7812 */ /* 0x000fe400078ec0ff */
[----:B------:R-:W-:Y:S02]  /*39c10*/  LOP3.LUT R10, R10, 0xffff, RZ, 0xc0, !PT ;  /* 0x0000ffff0a0a7812 */ /* 0x000fe400078ec0ff */
[----:B------:R-:W-:-:S02]  /*39c20*/  PRMT R14, R17, 0x3340, R1 ;  /* 0x00003340110e7816 */ /* 0x000fc40000000001 */
[----:B------:R-:W-:Y:S02]  /*39c30*/  PRMT R7, R11, 0x3340, R16 ;  /* 0x000033400b077816 */ /* 0x000fe40000000010 */
[----:B------:R-:W-:Y:S02]  /*39c40*/  PRMT R11, R10, 0x3340, R1 ;  /* 0x000033400a0b7816 */ /* 0x000fe40000000001 */
[----:B------:R-:W-:Y:S02]  /*39c50*/  SHF.R.U32.HI R9, RZ, 0x8, R20 ;  /* 0x00000008ff097819 */ /* 0x000fe40000011614 */
[----:B------:R-:W3:Y:S04]  /*39c60*/  LDL.LU R20, [R1+0x2cc] ;  /* 0x0002cc0001147983 */ /* 0x000ee80000300800 */
[----:B------:R0:W-:Y:S04]  /*39c70*/  STL [R1+0xc0], R7 ;  /* 0x0000c00701007387 */ /* 0x0001e80000100800 */
[----:B------:R-:W-:Y:S01]  /*39c80*/  STL [R1+0x20], R14 ;  /* 0x0000200e01007387 */ /* 0x000fe20000100800 */
[----:B------:R-:W-:-:S02]  /*39c90*/  LOP3.LUT R8, R8, 0xffff, RZ, 0xc0, !PT ;  /* 0x0000ffff08087812 */ /* 0x000fc400078ec0ff */
[----:B------:R-:W-:Y:S01]  /*39ca0*/  LOP3.LUT R9, R9, 0xffff, RZ, 0xc0, !PT ;  /* 0x0000ffff09097812 */ /* 0x000fe200078ec0ff */
[----:B------:R4:W-:Y:S01]  /*39cb0*/  STL [R1+0x78], R11 ;  /* 0x0000780b01007387 */ /* 0x0009e20000100800 */
[----:B------:R-:W-:-:S04]  /*39cc0*/  SHF.R.U32.HI R10, RZ, 0x8, R23 ;  /* 0x00000008ff0a7819 */ /* 0x000fc80000011617 */
[----:B------:R-:W-:Y:S02]  /*39cd0*/  LOP3.LUT R10, R10, 0xffff, RZ, 0xc0, !PT ;  /* 0x0000ffff0a0a7812 */ /* 0x000fe400078ec0ff */
[----:B0-----:R-:W-:-:S05]  /*39ce0*/  PRMT R7, R8, 0x3340, R9 ;  /* 0x0000334008077816 */ /* 0x001fca0000000009 */
[----:B------:R0:W-:Y:S01]  /*39cf0*/  STL [R1+0xbc], R7 ;  /* 0x0000bc0701007387 */ /* 0x0001e20000100800 */
[----:B----4-:R-:W-:-:S04]  /*39d00*/  SHF.R.U32.HI R11, RZ, 0x8, R21 ;  /* 0x00000008ff0b7819 */ /* 0x010fc80000011615 */
[----:B------:R-:W-:Y:S02]  /*39d10*/  LOP3.LUT R11, R11, 0xffff, RZ, 0xc0, !PT ;  /* 0x0000ffff0b0b7812 */ /* 0x000fe400078ec0ff */
[----:B--2---:R-:W-:Y:S02]  /*39d20*/  SHF.R.U32.HI R16, RZ, 0x8, R2 ;  /* 0x00000008ff107819 */ /* 0x004fe40000011602 */
[----:B------:R-:W-:Y:S02]  /*39d30*/  SHF.R.U32.HI R9, RZ, 0x8, R28 ;  /* 0x00000008ff097819 */ /* 0x000fe4000001161c */
[----:B------:R-:W-:Y:S02]  /*39d40*/  SHF.R.U32.HI R8, RZ, 0x8, R27 ;  /* 0x00000008ff087819 */ /* 0x000fe4000001161b */
[----:B------:R-:W-:Y:S02]  /*39d50*/  LOP3.LUT R16, R16, 0xffff, RZ, 0xc0, !PT ;  /* 0x0000ffff10107812 */ /* 0x000fe400078ec0ff */
[----:B------:R-:W-:-:S02]  /*39d60*/  LOP3.LUT R9, R9, 0xffff, RZ, 0xc0, !PT ;  /* 0x0000ffff09097812 */ /* 0x000fc400078ec0ff */
[----:B------:R-:W-:Y:S02]  /*39d70*/  PRMT R2, R10, 0x3340, R11 ;  /* 0x000033400a027816 */ /* 0x000fe4000000000b */
[----:B------:R-:W-:Y:S02]  /*39d80*/  LOP3.LUT R8, R8, 0xffff, RZ, 0xc0, !PT ;  /* 0x0000ffff08087812 */ /* 0x000fe400078ec0ff */
[--C-:B0-----:R-:W-:Y:S02]  /*39d90*/  PRMT R7, R16, 0x3340, R1.reuse ;  /* 0x0000334010077816 */ /* 0x101fe40000000001 */
[--C-:B------:R-:W-:Y:S01]  /*39da0*/  PRMT R9, R9, 0x3340, R1.reuse ;  /* 0x0000334009097816 */ /* 0x100fe20000000001 */
[----:B------:R0:W-:Y:S04]  /*39db0*/  STL [R1+0xb0], R2 ;  /* 0x0000b00201007387 */ /* 0x0001e80000100800 */
[----:B------:R1:W-:Y:S01]  /*39dc0*/  STL [R1+0x28], R7 ;  /* 0x0000280701007387 */ /* 0x0003e20000100800 */
[----:B0-----:R-:W-:-:S03]  /*39dd0*/  PRMT R2, R8, 0x3340, R1 ;  /* 0x0000334008027816 */ /* 0x001fc60000000001 */
[----:B-1----:R-:W2:Y:S04]  /*39de0*/  LDL.LU R7, [R1+0x320] ;  /* 0x0003200001077983 */ /* 0x002ea80000300800 */
[----:B------:R-:W-:Y:S04]  /*39df0*/  STL [R1+0x50], R9 ;  /* 0x0000500901007387 */ /* 0x000fe80000100800 */
[----:B------:R-:W4:Y:S04]  /*39e00*/  LDL.LU R23, [R1+0x33c] ;  /* 0x00033c0001177983 */ /* 0x000f280000300800 */
[----:B------:R0:W-:Y:S04]  /*39e10*/  STL [R1+0x70], R2 ;  /* 0x0000700201007387 */ /* 0x0001e80000100800 */
[----:B------:R-:W4:Y:S04]  /*39e20*/  LDL.LU R21, [R1+0x32c] ;  /* 0x00032c0001157983 */ /* 0x000f280000300800 */
[----:B0-----:R-:W4:Y:S04]  /*39e30*/  LDL.LU R2, [R1+0x34c] ;  /* 0x00034c0001027983 */ /* 0x001f280000300800 */
[----:B------:R-:W4:Y:S04]  /*39e40*/  LDL.LU R28, [R1+0x338] ;  /* 0x00033800011c7983 */ /* 0x000f280000300800 */
[----:B------:R-:W4:Y:S01]  /*39e50*/  LDL.LU R27, [R1+0x328] ;  /* 0x00032800011b7983 */ /* 0x000f220000300800 */
[----:B------:R-:W-:-:S02]  /*39e60*/  SHF.R.U32.HI R18, RZ, 0x8, R13 ;  /* 0x00000008ff127819 */ /* 0x000fc4000001160d */
[----:B------:R-:W-:Y:S02]  /*39e70*/  SHF.R.U32.HI R17, RZ, 0x8, R12 ;  /* 0x00000008ff117819 */ /* 0x000fe4000001160c */
[----:B------:R-:W4:Y:S01]  /*39e80*/  LDL.LU R12, [R1+0x358] ;  /* 0x00035800010c7983 */ /* 0x000f220000300800 */
[----:B------:R-:W-:Y:S02]  /*39e90*/  LOP3.LUT R18, R18, 0xffff, RZ, 0xc0, !PT ;  /* 0x0000ffff12127812 */ /* 0x000fe400078ec0ff */
[----:B------:R-:W-:Y:S02]  /*39ea0*/  LOP3.LUT R17, R17, 0xffff, RZ, 0xc0, !PT ;  /* 0x0000ffff11117812 */ /* 0x000fe400078ec0ff */
[----:B---3--:R-:W-:Y:S02]  /*39eb0*/  SHF.R.U32.HI R16, RZ, 0x8, R5 ;  /* 0x00000008ff107819 */ /* 0x008fe40000011605 */
[----:B------:R-:W-:Y:S02]  /*39ec0*/  SHF.R.U32.HI R10, RZ, 0x8, R4 ;  /* 0x00000008ff0a7819 */ /* 0x000fe40000011604 */
[----:B------:R-:W-:-:S02]  /*39ed0*/  LOP3.LUT R16, R16, 0xffff, RZ, 0xc0, !PT ;  /* 0x0000ffff10107812 */ /* 0x000fc400078ec0ff */
[----:B------:R-:W-:Y:S02]  /*39ee0*/  LOP3.LUT R10, R10, 0xffff, RZ, 0xc0, !PT ;  /* 0x0000ffff0a0a7812 */ /* 0x000fe400078ec0ff */
[----:B------:R-:W-:Y:S02]  /*39ef0*/  SHF.R.U32.HI R9, RZ, 0x8, R3 ;  /* 0x00000008ff097819 */ /* 0x000fe40000011603 */
[----:B------:R-:W-:Y:S02]  /*39f00*/  PRMT R3, R18, 0x3340, R17 ;  /* 0x0000334012037816 */ /* 0x000fe40000000011 */
[----:B------:R-:W-:Y:S02]  /*39f10*/  PRMT R4, R16, 0x3340, R10 ;  /* 0x0000334010047816 */ /* 0x000fe4000000000a */
[----:B------:R-:W-:-:S03]  /*39f20*/  SHF.R.U32.HI R11, RZ, 0x8, R6 ;  /* 0x00000008ff0b7819 */ /* 0x000fc60000011606 */
        /* <DEDUP_REMOVED lines=12> */
[----:B------:R-:W-:-:S05]  /*39ff0*/  PRMT R16, R8, 0x3340, R1 ;  /* 0x0000334008107816 */ /* 0x000fca0000000001 */
[----:B------:R-:W-:Y:S04]  /*3a000*/  STL [R1+0x1998], R16 ;  /* 0x0019981001007387 */ /* 0x000fe80000100800 */
[----:B------:R4:W-:Y:S01]  /*3a010*/  STL [R1+0xa4], R9 ;  /* 0x0000a40901007387 */ /* 0x0009e20000100800 */
[----:B--2---:R-:W-:Y:S02]  /*3a020*/  SHF.R.U32.HI R18, RZ, 0x8, R7 ;  /* 0x00000008ff127819 */ /* 0x004fe40000011607 */
[----:B----4-:R-:W-:Y:S01]  /*3a030*/  SHF.R.U32.HI R9, RZ, 0x8, R23 ;  /* 0x00000008ff097819 */ /* 0x010fe20000011617 */
[----:B------:R-:W2:Y:S04]  /*3a040*/  LDL.LU R7, [R1+0x2a4] ;  /* 0x0002a40001077983 */ /* 0x000ea80000300800 */
[----:B------:R-:W4:Y:S01]  /*3a050*/  LDL.LU R23, [R1+0x27c] ;  /* 0x00027c0001177983 */ /* 0x000f220000300800 */
[----:B------:R-:W-:-:S03]  /*3a060*/  SHF.R.U32.HI R10, RZ, 0x8, R21 ;  /* 0x00000008ff0a7819 */ /* 0x000fc60000011615 */
[----:B------:R-:W4:Y:S01]  /*3a070*/  LDL.LU R21, [R1+0x274] ;  /* 0x0002740001157983 */ /* 0x000f220000300800 */
[----:B------:R-:W-:-:S03]  /*3a080*/  SHF.R.U32.HI R8, RZ, 0x8, R2 ;  /* 0x00000008ff087819 */ /* 0x000fc60000011602 */
[----:B------:R-:W4:Y:S01]  /*3a090*/  LDL.LU R2, [R1+0x258] ;  /* 0x0002580001027983 */ /* 0x000f220000300800 */
[----:B------:R-:W-:Y:S02]  /*3a0a0*/  SHF.R.U32.HI R11, RZ, 0x8, R28 ;  /* 0x00000008ff0b7819 */ /* 0x000fe4000001161c */
[----:B------:R-:W-:Y:S01]  /*3a0b0*/  SHF.R.U32.HI R17, RZ, 0x8, R27 ;  /* 0x00000008ff117819 */ /* 0x000fe2000001161b */
[----:B------:R-:W4:Y:S04]  /*3a0c0*/  LDL.LU R28, [R1+0x268] ;  /* 0x00026800011c7983 */ /* 0x000f280000300800 */
[----:B------:R-:W4:Y:S01]  /*3a0d0*/  LDL.LU R27, [R1+0x264] ;  /* 0x00026400011b7983 */ /* 0x000f220000300800 */
[----:B------:R-:W-:Y:S02]  /*3a0e0*/  LOP3.LUT R18, R18, 0xffff, RZ, 0xc0, !PT ;  /* 0x0000ffff12127812 */ /* 0x000fe400078ec0ff */
[----:B------:R-:W-:-:S02]  /*3a0f0*/  LOP3.LUT R9, R9, 0xffff, RZ, 0xc0, !PT ;  /* 0x0000ffff09097812 */ /* 0x000fc400078ec0ff */
[----:B------:R-:W-:Y:S02]  /*3a100*/  LOP3.LUT R10, R10, 0xffff, RZ, 0xc0, !PT ;  /* 0x0000ffff0a0a7812 */ /* 0x000fe400078ec0ff */
[----:B------:R-:W-:Y:S02]  /*3a110*/  LOP3.LUT R8, R8, 0xffff, RZ, 0xc0, !PT ;  /* 0x0000ffff08087812 */ /* 0x000fe400078ec0ff */
[----:B------:R-:W-:Y:S02]  /*3a120*/  LOP3.LUT R11, R11, 0xffff, RZ, 0xc0, !PT ;  /* 0x0000ffff0b0b7812 */ /* 0x000fe400078ec0ff */
[----:B------:R-:W-:Y:S02]  /*3a130*/  LOP3.LUT R17, R17, 0xffff, RZ, 0xc0, !PT ;  /* 0x0000ffff11117812 */ /* 0x000fe400078ec0ff */
[----:B------:R-:W-:Y:S02]  /*3a140*/  PRMT R13, R18, 0x3340, R1 ;  /* 0x00003340120d7816 */ /* 0x000fe40000000001 */
[----:B------:R-:W-:-:S02]  /*3a150*/  PRMT R10, R9, 0x3340, R10 ;  /* 0x00003340090a7816 */ /* 0x000fc4000000000a */
[----:B------:R-:W-:Y:S02]  /*3a160*/  PRMT R9, R8, 0x3340, R11 ;  /* 0x0000334008097816 */ /* 0x000fe4000000000b */
[----:B------:R-:W-:Y:S02]  /*3a170*/  PRMT R8, R17, 0x3340, R1 ;  /* 0x0000334011087816 */ /* 0x000fe40000000001 */
[----:B------:R-:W-:Y:S01]  /*3a180*/  SHF.R.U32.HI R18, RZ, 0x8, R12 ;  /* 0x00000008ff127819 */ /* 0x000fe2000001160c */
[----:B------:R-:W-:Y:S04]  /*3a190*/  STL [R1+0x2c], R13 ;  /* 0x00002c0d01007387 */ /* 0x000fe80000100800 */
[----:B------:R-:W-:Y:S04]  /*3a1a0*/  STL [R1+0x88], R10 ;  /* 0x0000880a01007387 */ /* 0x000fe80000100800 */
[----:B------:R3:W-:Y:S04]  /*3a1b0*/  STL [R1+0x80], R9 ;  /* 0x0000800901007387 */ /* 0x0007e80000100800 */
[----:B------:R0:W-:Y:S01]  /*3a1c0*/  STL [R1+0x40], R8 ;  /* 0x0000400801007387 */ /* 0x0001e20000100800 */
[----:B------:R-:W-:-:S02]  /*3a1d0*/  LOP3.LUT R18, R18, 0xffff, RZ, 0xc0, !PT ;  /* 0x0000ffff12127812 */ /* 0x000fc400078ec0ff */
[----:B---3--:R-:W-:Y:S02]  /*3a1e0*/  SHF.R.U32.HI R9, RZ, 0x8, R6 ;  /* 0x00000008ff097819 */ /* 0x008fe40000011606 */
[----:B------:R-:W-:Y:S01]  /*3a1f0*/  SHF.R.U32.HI R10, RZ, 0x8, R5 ;  /* 0x00000008ff0a7819 */ /* 0x000fe20000011605 */
[----:B------:R-:W3:Y:S01]  /*3a200*/  LDL.LU R6, [R1+0x294] ;  /* 0x0002940001067983 */ /* 0x000ee20000300800 */
[----:B------:R-:W-:Y:S02]  /*3a210*/  LOP3.LUT R9, R9, 0xffff, RZ, 0xc0, !PT ;  /* 0x0000ffff09097812 */ /* 0x000fe400078ec0ff */
[----:B------:R-:W-:Y:S02]  /*3a220*/  LOP3.LUT R10, R10, 0xffff, RZ, 0xc0, !PT ;  /* 0x0000ffff0a0a7812 */ /* 0x000fe400078ec0ff */
[----:B0-----:R-:W-:Y:S02]  /*3a230*/  SHF.R.U32.HI R8, RZ, 0x8, R4 ;  /* 0x00000008ff087819 */ /* 0x001fe40000011604 */
[----:B------:R-:W-:-:S02]  /*3a240*/  PRMT R4, R18, 0x3340, R1 ;  /* 0x0000334012047816 */ /* 0x000fc40000000001 */
[----:B------:R-:W-:Y:S02]  /*3a250*/  SHF.R.U32.HI R11, RZ, 0x8, R3 ;  /* 0x00000008ff0b7819 */ /* 0x000fe40000011603 */
[----:B------:R-:W-:Y:S01]  /*3a260*/  PRMT R3, R9, 0x3340, R10 ;  /* 0x0000334009037816 */ /* 0x000fe2000000000a */
[----:B------:R0:W-:Y:S04]  /*3a270*/  STL [R1+0x44], R4 ;  /* 0x0000440401007387 */ /* 0x0001e80000100800 */
[----:B------:R-:W3:Y:S04]  /*3a280*/  LDL.LU R5, [R1+0x5c] ;  /* 0x00005c0001057983 */ /* 0x000ee80000300800 */
[----:B------:R1:W-:Y:S04]  /*3a290*/  STL [R1+0x7c], R3 ;  /* 0x00007c0301007387 */ /* 0x0003e80000100800 */
[----:B0-----:R-:W3:Y:S01]  /*3a2a0*/  LDL.LU R4, [R1+0x25c] ;  /* 0x00025c0001047983 */ /* 0x001ee20000300800 */
[----:B------:R-:W-:-:S02]  /*3a2b0*/  SHF.R.U32.HI R17, RZ, 0x8, R20 ;  /* 0x00000008ff117819 */ /* 0x000fc40000011614 */
[----:B------:R-:W-:Y:S02]  /*3a2c0*/  LOP3.LUT R8, R8, 0xffff, RZ, 0xc0, !PT ;  /* 0x0000ffff08087812 */ /* 0x000fe400078ec0ff */
[----:B------:R-:W-:Y:S01]  /*3a2d0*/  LOP3.LUT R11, R11, 0xffff, RZ, 0xc0, !PT ;  /* 0x0000ffff0b0b7812 */ /* 0x000fe200078ec0ff */
[----:B-1----:R-:W3:Y:S01]  /*3a2e0*/  LDL.LU R3, [R1+0x254] ;  /* 0x0002540001037983 */ /* 0x002ee20000300800 */
[----:B------:R-:W-:-:S03]  /*3a2f0*/  LOP3.LUT R17, R17, 0xffff, RZ, 0xc0, !PT ;  /* 0x0000ffff11117812 */ /* 0x000fc600078ec0ff */
[----:B------:R-:W3:Y:S01]  /*3a300*/  LDL.LU R20, [R1+0x24c] ;  /* 0x00024c0001147983 */ /* 0x000ee20000300800 */
[----:B------:R-:W-:Y:S02]  /*3a310*/  PRMT R9, R8, 0x3340, R11 ;  /* 0x0000334008097816 */ /* 0x000fe4000000000b */
[----:B------:R-:W-:-:S03]  /*3a320*/  PRMT R8, R17, 0x3340, R1 ;  /* 0x0000334011087816 */ /* 0x000fc60000000001 */
[----:B------:R-:W-:Y:S04]  /*3a330*/  STL [R1+0x74], R9 ;  /* 0x0000740901007387 */ /* 0x000fe80000100800 */
[----:B------:R0:W-:Y:S01]  /*3a340*/  STL [R1+0x4c], R8 ;  /* 0x00004c0801007387 */ /* 0x0001e20000100800 */
[----:B--2---:R-:W-:-:S04]  /*3a350*/  SHF.R.U32.HI R17, RZ, 0x8, R7 ;  /* 0x00000008ff117819 */ /* 0x004fc80000011607 */
[----:B------:R-:W-:-:S04]  /*3a360*/  LOP3.LUT R17, R17, 0xffff, RZ, 0xc0, !PT ;  /* 0x0000ffff11117812 */ /* 0x000fc800078ec0ff */
[----:B------:R-:W-:Y:S02]  /*3a370*/  PRMT R17, R17, 0x3340, R1 ;  /* 0x0000334011117816 */ /* 0x000fe40000000001 */
[----:B----4-:R-:W-:-:S04]  /*3a380*/  SHF.R.U32.HI R18, RZ, 0x8, R2 ;  /* 0x00000008ff127819 */ /* 0x010fc80000011602 */
[----:B------:R-:W-:Y:S01]  /*3a390*/  LOP3.LUT R18, R18, 0xffff, RZ, 0xc0, !PT ;  /* 0x0000ffff12127812 */ /* 0x000fe200078ec0ff */
[----:B------:R-:W-:Y:S04]  /*3a3a0*/  STL [R1+0x199c], R17 ;  /* 0x00199c1101007387 */ /* 0x000fe80000100800 */
[----:B------:R-:W2:Y:S04]  /*3a3b0*/  LDL.LU R13, [R1+0x304] ;  /* 0x00030400010d7983 */ /* 0x000ea80000300800 */
[----:B------:R-:W4:Y:S01]  /*3a3c0*/  LDL.LU R7, [R1+0x2fc] ;  /* 0x0002fc0001077983 */ /* 0x000f220000300800 */
[----:B------:R-:W-:-:S02]  /*3a3d0*/  PRMT R2, R18, 0x3340, R1 ;  /* 0x0000334012027816 */ /* 0x000fc40000000001 */
[----:B------:R-:W-:Y:S02]  /*3a3e0*/  SHF.R.U32.HI R10, RZ, 0x8, R23 ;  /* 0x00000008ff0a7819 */ /* 0x000fe40000011617 */
[----:B------:R-:W-:Y:S02]  /*3a3f0*/  SHF.R.U32.HI R11, RZ, 0x8, R21 ;  /* 0x00000008ff0b7819 */ /* 0x000fe40000011615 */
[----:B0-----:R-:W-:Y:S01]  /*3a400*/  SHF.R.U32.HI R8, RZ, 0x8, R28 ;  /* 0x00000008ff087819 */ /* 0x001fe2000001161c */
[----:B------:R0:W-:Y:S04]  /*3a410*/  STL [R1+0x34], R2 ;  /* 0x0000340201007387 */ /* 0x0001e80000100800 */
[----:B------:R-:W2:Y:S01]  /*3a420*/  LDL.LU R23, [R1+0x2f0] ;  /* 0x0002f00001177983 */ /* 0x000ea20000300800 */
[----:B------:R-:W-:-:S03]  /*3a430*/  SHF.R.U32.HI R9, RZ, 0x8, R27 ;  /* 0x00000008ff097819 */ /* 0x000fc6000001161b */
[----:B------:R-:W2:Y:S01]  /*3a440*/  LDL.LU R21, [R1+0x28c] ;  /* 0x00028c0001157983 */ /* 0x000ea20000300800 */
[----:B------:R-:W-:Y:S02]  /*3a450*/  LOP3.LUT R8, R8, 0xffff, RZ, 0xc0, !PT ;  /* 0x0000ffff08087812 */ /* 0x000fe400078ec0ff */
[----:B------:R-:W-:Y:S02]  /*3a460*/  LOP3.LUT R10, R10, 0xffff, RZ, 0xc0, !PT ;  /* 0x0000ffff0a0a7812 */ /* 0x000fe400078ec0ff */
[----:B------:R-:W-:Y:S01]  /*3a470*/  LOP3.LUT R9, R9, 0xffff, RZ, 0xc0, !PT ;  /* 0x0000ffff09097812 */ /* 0x000fe200078ec0ff */
[----:B0-----:R-:W2:Y:S04]  /*3a480*/  LDL.LU R2, [R1+0x280] ;  /* 0x0002800001027983 */ /* 0x001ea80000300800 */
[----:B------:R-:W2:Y:S04]  /*3a490*/  LDL.LU R28, [R1+0x290] ;  /* 0x00029000011c7983 */ /* 0x000ea80000300800 */
[----:B------:R-:W2:Y:S01]  /*3a4a0*/  LDL.LU R27, [R1+0x284] ;  /* 0x00028400011b7983 */ /* 0x000ea20000300800 */
[----:B------:R-:W-:-:S02]  /*3a4b0*/  LOP3.LUT R11, R11, 0xffff, RZ, 0xc0, !PT ;  /* 0x0000ffff0b0b7812 */ /* 0x000fc400078ec0ff */
[----:B------:R-:W-:Y:S02]  /*3a4c0*/  PRMT R9, R8, 0x3340, R9 ;  /* 0x0000334008097816 */ /* 0x000fe40000000009 */
[----:B------:R-:W-:-:S03]  /*3a4d0*/  PRMT R8, R10, 0x3340, R11 ;  /* 0x000033400a087816 */ /* 0x000fc6000000000b */
[----:B------:R-:W-:Y:S04]  /*3a4e0*/  STL [R1+0x54], R9 ;  /* 0x0000540901007387 */ /* 0x000fe80000100800 */
[----:B------:R0:W-:Y:S04]  /*3a4f0*/  STL [R1+0x6c], R8 ;  /* 0x00006c0801007387 */ /* 0x0001e80000100800 */
[----:B------:R-:W2:Y:S01]  /*3a500*/  LDL.LU R12, [R1+0x364] ;  /* 0x00036400010c7983 */ /* 0x000ea20000300800 */
[----:B---3--:R-:W-:-:S03]  /*3a510*/  SHF.R.U32.HI R18, RZ, 0x8, R6 ;  /* 0x00000008ff127819 */ /* 0x008fc60000011606 */
[----:B------:R-:W3:Y:S01]  /*3a520*/  LDL.LU R6, [R1+0x2b8] ;  /* 0x0002b80001067983 */ /* 0x000ee20000300800 */
[----:B------:R-:W-:-:S03]  /*3a530*/  SHF.R.U32.HI R19, RZ, 0x8, R5 ;  /* 0x00000008ff137819 */ /* 0x000fc60000011605 */
[----:B------:R-:W3:Y:S01]  /*3a540*/  LDL.LU R5, [R1+0x2b4] ;  /* 0x0002b40001057983 */ /* 0x000ee20000300800 */
[----:B0-----:R-:W-:-:S03]  /*3a550*/  SHF.R.U32.HI R8, RZ, 0x8, R4 ;  /* 0x00000008ff087819 */ /* 0x001fc60000011604 */
[----:B------:R-:W3:Y:S01]  /*3a560*/  LDL.LU R4, [R1+0x2e8] ;  /* 0x0002e80001047983 */ /* 0x000ee20000300800 */
[----:B------:R-:W-:Y:S02]  /*3a570*/  LOP3.LUT R18, R18, 0xffff, RZ, 0xc0, !PT ;  /* 0x0000ffff12127812 */ /* 0x000fe400078ec0ff */
[----:B------:R-:W-:Y:S02]  /*3a580*/  SHF.R.U32.HI R9, RZ, 0x8, R3 ;  /* 0x00000008ff097819 */ /* 0x000fe40000011603 */
[----:B------:R-:W-:Y:S02]  /*3a590*/  SHF.R.U32.HI R20, RZ, 0x8, R20 ;  /* 0x00000008ff147819 */ /* 0x000fe40000011614 */
[----:B------:R-:W-:Y:S02]  /*3a5a0*/  LOP3.LUT R19, R19, 0xffff, RZ, 0xc0, !PT ;  /* 0x0000ffff13137812 */ /* 0x000fe400078ec0ff */
[----:B------:R-:W-:Y:S02]  /*3a5b0*/  LOP3.LUT R8, R8, 0xffff, RZ, 0xc0, !PT ;  /* 0x0000ffff08087812 */ /* 0x000fe400078ec0ff */
[----:B------:R-:W-:-:S02]  /*3a5c0*/  LOP3.LUT R9, R9, 0xffff, RZ, 0xc0, !PT ;  /* 0x0000ffff09097812 */ /* 0x000fc400078ec0ff */
[----:B------:R-:W-:Y:S02]  /*3a5d0*/  LOP3.LUT R20, R20, 0xffff, RZ, 0xc0, !PT ;  /* 0x0000ffff14147812 */ /* 0x000fe400078ec0ff */
[--C-:B------:R-:W-:Y:S02]  /*3a5e0*/  PRMT R18, R18, 0x3340, R1.reuse ;  /* 0x0000334012127816 */ /* 0x100fe40000000001 */
[--C-:B------:R-:W-:Y:S01]  /*3a5f0*/  PRMT R19, R19, 0x3340, R1.reuse ;  /* 0x0000334013137816 */ /* 0x100fe20000000001 */
[----:B------:R-:W3:Y:S01]  /*3a600*/  LDL.LU R3, [R1+0x2d0] ;  /* 0x0002d00001037983 */ /* 0x000ee20000300800 */
[----:B------:R-:W-:Y:S02]  /*3a610*/  PRMT R20, R20, 0x3340, R1 ;  /* 0x0000334014147816 */ /* 0x000fe40000000001 */
[----:B------:R-:W-:Y:S01]  /*3a620*/  PRMT R8, R8, 0x3340, R9 ;  /* 0x0000334008087816 */ /* 0x000fe20000000009 */
[----:B------:R-:W-:Y:S04]  /*3a630*/  STL [R1+0x19a0], R18 ;  /* 0x0019a01201007387 */ /* 0x000fe80000100800 */
[----:B------:R-:W-:Y:S04]  /*3a640*/  STL [R1+0x19a4], R19 ;  /* 0x0019a41301007387 */ /* 0x000fe80000100800 */
[----:B------:R-:W-:Y:S04]  /*3a650*/  STL [R1+0x19a8], R20 ;  /* 0x0019a81401007387 */ /* 0x000fe80000100800 */
[----:B------:R0:W-:Y:S01]  /*3a660*/  STL [R1+0x68], R8 ;  /* 0x0000680801007387 */ /* 0x0001e20000100800 */
[----:B----4-:R-:W-:-:S02]  /*3a670*/  SHF.R.U32.HI R10, RZ, 0x8, R7 ;  /* 0x00000008ff0a7819 */ /* 0x010fc40000011607 */
[----:B--2---:R-:W-:Y:S02]  /*3a680*/  SHF.R.U32.HI R22, RZ, 0x8, R13 ;  /* 0x00000008ff167819 */ /* 0x004fe4000001160d */
[----:B0-----:R-:W-:Y:S02]  /*3a690*/  SHF.R.U32.HI R8, RZ, 0x8, R23 ;  /* 0x00000008ff087819 */ /* 0x001fe40000011617 */
[----:B------:R-:W-:Y:S02]  /*3a6a0*/  SHF.R.U32.HI R21, RZ, 0x8, R21 ;  /* 0x00000008ff157819 */ /* 0x000fe40000011615 */
[----:B------:R-:W-:Y:S02]  /*3a6b0*/  SHF.R.U32.HI R9, RZ, 0x8, R2 ;  /* 0x00000008ff097819 */ /* 0x000fe40000011602 */
[----:B------:R-:W-:Y:S01]  /*3a6c0*/  SHF.R.U32.HI R23, RZ, 0x8, R27 ;  /* 0x00000008ff177819 */ /* 0x000fe2000001161b */
[----:B------:R-:W2:Y:S04]  /*3a6d0*/  LDL.LU R2, [R1+0x428] ;  /* 0x0004280001027983 */ /* 0x000ea80000300800 */
[----:B------:R-:W4:Y:S04]  /*3a6e0*/  LDL.LU R27, [R1+0x2bc] ;  /* 0x0002bc00011b7983 */ /* 0x000f280000300800 */
[----:B------:R-:W2:Y:S01]  /*3a6f0*/  LDL.LU R7, [R1+0x2ac] ;  /* 0x0002ac0001077983 */ /* 0x000ea20000300800 */
[----:B------:R-:W-:-:S02]  /*3a700*/  LOP3.LUT R21, R21, 0xffff, RZ, 0xc0, !PT ;  /* 0x0000ffff15157812 */ /* 0x000fc400078ec0ff */
[----:B------:R-:W-:Y:S02]  /*3a710*/  LOP3.LUT R9, R9, 0xffff, RZ, 0xc0, !PT ;  /* 0x0000ffff09097812 */ /* 0x000fe400078ec0ff */
[----:B------:R-:W-:Y:S02]  /*3a720*/  SHF.R.U32.HI R11, RZ, 0x8, R28 ;  /* 0x00000008ff0b7819 */ /* 0x000fe4000001161c */
[----:B------:R-:W-:Y:S02]  /*3a730*/  LOP3.LUT R22, R22, 0xffff, RZ, 0xc0, !PT ;  /* 0x0000ffff16167812 */ /* 0x000fe400078ec0ff */
[----:B------:R-:W-:Y:S02]  /*3a740*/  LOP3.LUT R10, R10, 0xffff, RZ, 0xc0, !PT ;  /* 0x0000ffff0a0a7812 */ /* 0x000fe400078ec0ff */
[----:B------:R-:W-:Y:S01]  /*3a750*/  PRMT R9, R21, 0x3340, R9 ;  /* 0x0000334015097816 */ /* 0x000fe20000000009 */
[----:B------:R-:W2:Y:S01]  /*3a760*/  LDL.LU R28, [R1+0x10] ;  /* 0x00001000011c7983 */ /* 0x000ea20000300800 */
[----:B------:R-:W-:-:S02]  /*3a770*/  LOP3.LUT R11, R11, 0xffff, RZ, 0xc0, !PT ;  /* 0x0000ffff0b0b7812 */ /* 0x000fc400078ec0ff */
[----:B------:R-:W-:Y:S01]  /*3a780*/  LOP3.LUT R23, R23, 0xffff, RZ, 0xc0, !PT ;  /* 0x0000ffff17177812 */ /* 0x000fe200078ec0ff */
[----:B------:R0:W-:Y:S01]  /*3a790*/  STL [R1+0x48], R9 ;  /* 0x0000480901007387 */ /* 0x0001e20000100800 */
[----:B------:R-:W-:Y:S02]  /*3a7a0*/  LOP3.LUT R8, R8, 0xffff, RZ, 0xc0, !PT ;  /* 0x0000ffff08087812 */ /* 0x000fe400078ec0ff */
[----:B------:R-:W-:Y:S02]  /*3a7b0*/  PRMT R11, R11, 0x3340, R23 ;  /* 0x000033400b0b7816 */ /* 0x000fe40000000017 */
[----:B------:R-:W-:Y:S02]  /*3a7c0*/  PRMT R21, R8, 0x3340, R1 ;  /* 0x0000334008157816 */ /* 0x000fe40000000001 */
[----:B0-----:R-:W-:Y:S01]  /*3a7d0*/  PRMT R9, R22, 0x3340, R10 ;  /* 0x0000334016097816 */ /* 0x001fe2000000000a */
[----:B------:R-:W-:Y:S04]  /*3a7e0*/  STL [R1+0x3c], R11 ;  /* 0x00003c0b01007387 */ /* 0x000fe80000100800 */
[----:B------:R-:W-:Y:S04]  /*3a7f0*/  STL [R1+0x19ac], R21 ;  /* 0x0019ac1501007387 */ /* 0x000fe80000100800 */
[----:B------:R0:W-:Y:S01]  /*3a800*/  STL [R1+0x38], R9 ;  /* 0x0000380901007387 */ /* 0x0001e20000100800 */
[----:B---3--:R-:W-:-:S03]  /*3a810*/  SHF.R.U32.HI R22, RZ, 0x8, R6 ;  /* 0x00000008ff167819 */ /* 0x008fc60000011606 */
[----:B------:R-:W3:Y:S01]  /*3a820*/  LDL.LU R6, [R1+0x490] ;  /* 0x0004900001067983 */ /* 0x000ee20000300800 */
[----:B------:R-:W-:-:S04]  /*3a830*/  LOP3.LUT R22, R22, 0xffff, RZ, 0xc0, !PT ;  /* 0x0000ffff16167812 */ /* 0x000fc800078ec0ff */
[----:B------:R-:W-:Y:S02]  /*3a840*/  PRMT R22, R22, 0x3340, R1 ;  /* 0x0000334016167816 */ /* 0x000fe40000000001 */
[----:B------:R-:W-:Y:S02]  /*3a850*/  SHF.R.U32.HI R10, RZ, 0x8, R5 ;  /* 0x00000008ff0a7819 */ /* 0x000fe40000011605 */
[----:B------:R-:W3:Y:S04]  /*3a860*/  LDL.LU R5, [R1+0x2e0] ;  /* 0x0002e00001057983 */ /* 0x000ee80000300800 */
[----:B------:R-:W-:Y:S01]  /*3a870*/  STL [R1+0x1994], R22 ;  /* 0x0019941601007387 */ /* 0x000fe20000100800 */
[----:B------:R-:W-:-:S03]  /*3a880*/  SHF.R.U32.HI R8, RZ, 0x8, R4 ;  /* 0x00000008ff087819 */ /* 0x000fc60000011604 */
[----:B------:R-:W3:Y:S01]  /*3a890*/  LDL.LU R4, [R1+0x2d8] ;  /* 0x0002d80001047983 */ /* 0x000ee20000300800 */
[----:B------:R-:W-:Y:S02]  /*3a8a0*/  LOP3.LUT R10, R10, 0xffff, RZ, 0xc0, !PT ;  /* 0x0000ffff0a0a7812 */ /* 0x000fe400078ec0ff */
[----:B------:R-:W-:Y:S02]  /*3a8b0*/  SHF.R.U32.HI R23, RZ, 0x8, R12 ;  /* 0x00000008ff177819 */ /* 0x000fe4000001160c */
[----:B------:R-:W-:Y:S02]  /*3a8c0*/  LOP3.LUT R8, R8, 0xffff, RZ, 0xc0, !PT ;  /* 0x0000ffff08087812 */ /* 0x000fe400078ec0ff */
[----:B------:R-:W-:Y:S02]  /*3a8d0*/  PRMT R10, R10, 0x3340, R1 ;  /* 0x000033400a0a7816 */ /* 0x000fe40000000001 */
[----:B0-----:R-:W-:Y:S02]  /*3a8e0*/  SHF.R.U32.HI R9, RZ, 0x8, R3 ;  /* 0x00000008ff097819 */ /* 0x001fe40000011603 */
[----:B------:R-:W-:-:S02]  /*3a8f0*/  LOP3.LUT R23, R23, 0xffff, RZ, 0xc0, !PT ;  /* 0x0000ffff17177812 */ /* 0x000fc400078ec0ff */
[----:B------:R-:W-:Y:S01]  /*3a900*/  LOP3.LUT R9, R9, 0xffff, RZ, 0xc0, !PT ;  /* 0x0000ffff09097812 */ /* 0x000fe200078ec0ff */
[----:B------:R-:W-:Y:S01]  /*3a910*/  STL [R1+0x8], R10 ;  /* 0x0000080a01007387 */ /* 0x000fe20000100800 */
[----:B------:R-:W-:Y:S02]  /*3a920*/  PRMT R23, R23, 0x3340, R1 ;  /* 0x0000334017177816 */ /* 0x000fe40000000001 */
[----:B------:R-:W-:Y:S02]  /*3a930*/  SHF.R.U32.HI R24, RZ, 0x8, R24 ;  /* 0x00000008ff187819 */ /* 0x000fe40000011618 */
[----:B------:R-:W-:Y:S02]  /*3a940*/  PRMT R3, R8, 0x3340, R9 ;  /* 0x0000334008037816 */ /* 0x000fe40000000009 */
[----:B------:R-:W-:Y:S01]  /*3a950*/  LOP3.LUT R24, R24, 0xffff, RZ, 0xc0, !PT ;  /* 0x0000ffff18187812 */ /* 0x000fe200078ec0ff */
[----:B------:R-:W-:Y:S04]  /*3a960*/  STL [R1+0x1988], R23 ;  /* 0x0019881701007387 */ /* 0x000fe80000100800 */
[----:B------:R0:W-:Y:S01]  /*3a970*/  STL [R1+0x30], R3 ;  /* 0x0000300301007387 */ /* 0x0001e20000100800 */
[----:B------:R-:W-:-:S03]  /*3a980*/  PRMT R24, R24, 0x3340, R1 ;  /* 0x0000334018187816 */ /* 0x000fc60000000001 */
[----:B0-----:R-:W3:Y:S01]  /*3a990*/  LDL.LU R3, [R1+0x318] ;  /* 0x0003180001037983 */ /* 0x001ee20000300800 */
[----:B----4-:R-:W-:Y:S02]  /*3a9a0*/  SHF.R.U32.HI R9, RZ, 0x8, R27 ;  /* 0x00000008ff097819 */ /* 0x010fe4000001161b */
[----:B--2---:R-:W-:Y:S02]  /*3a9b0*/  SHF.R.U32.HI R10, RZ, 0x8, R7 ;  /* 0x00000008ff0a7819 */ /* 0x004fe40000011607 */
[----:B------:R-:W-:Y:S02]  /*3a9c0*/  SHF.R.U32.HI R25, RZ, 0x8, R2 ;  /* 0x00000008ff197819 */ /* 0x000fe40000011602 */
[----:B------:R-:W-:Y:S02]  /*3a9d0*/  LOP3.LUT R9, R9, 0xffff, RZ, 0xc0, !PT ;  /* 0x0000ffff09097812 */ /* 0x000fe400078ec0ff */
[----:B------:R-:W-:Y:S01]  /*3a9e0*/  LOP3.LUT R10, R10, 0xffff, RZ, 0xc0, !PT ;  /* 0x0000ffff0a0a7812 */ /* 0x000fe200078ec0ff */
[----:B------:R-:W2:Y:S01]  /*3a9f0*/  LDL.LU R2, [R1+0x314] ;  /* 0x0003140001027983 */ /* 0x000ea20000300800 */
[----:B------:R-:W-:-:S02]  /*3aa00*/  LOP3.LUT R25, R25, 0xffff, RZ, 0xc0, !PT ;  /* 0x0000ffff19197812 */ /* 0x000fc400078ec0ff */
[----:B------:R-:W-:Y:S01]  /*3aa10*/  SHF.R.U32.HI R8, RZ, 0x8, R28 ;  /* 0x00000008ff087819 */ /* 0x000fe2000001161c */
[----:B------:R-:W4:Y:S01]  /*3aa20*/  LDL.LU R27, [R1+0x2e4] ;  /* 0x0002e400011b7983 */ /* 0x000f220000300800 */
[----:B------:R-:W-:Y:S02]  /*3aa30*/  PRMT R7, R9, 0x3340, R10 ;  /* 0x0000334009077816 */ /* 0x000fe4000000000a */
[--C-:B------:R-:W-:Y:S02]  /*3aa40*/  PRMT R25, R25, 0x3340, R1.reuse ;  /* 0x0000334019197816 */ /* 0x100fe40000000001 */
[----:B------:R-:W-:Y:S01]  /*3aa50*/  LOP3.LUT R8, R8, 0xffff, RZ, 0xc0, !PT ;  /* 0x0000ffff08087812 */ /* 0x000fe200078ec0ff */
[----:B------:R-:W-:Y:S04]  /*3aa60*/  STL [R1+0x1984], R24 ;  /* 0x0019841801007387 */ /* 0x000fe80000100800 */
[----:B------:R0:W-:Y:S04]  /*3aa70*/  STL [R1+0x1c], R7 ;  /* 0x00001c0701007387 */ /* 0x0001e80000100800 */
[----:B------:R-:W-:Y:S04]  /*3aa80*/  STL [R1+0x1980], R25 ;  /* 0x0019801901007387 */ /* 0x000fe80000100800 */
[----:B------:R-:W4:Y:S04]  /*3aa90*/  LDL.LU R14, [R1+0x484] ;  /* 0x00048400010e7983 */ /* 0x000f280000300800 */
[----:B------:R-:W4:Y:S01]  /*3aaa0*/  LDL.LU R16, [R1+0x480] ;  /* 0x0004800001107983 */ /* 0x000f220000300800 */
[----:B0-----:R-:W-:-:S05]  /*3aab0*/  PRMT R7, R8, 0x3340, R1 ;  /* 0x0000334008077816 */ /* 0x001fca0000000001 */
[----:B------:R0:W-:Y:S04]  /*3aac0*/  STL [R1+0x10], R7 ;  /* 0x0000100701007387 */ /* 0x0001e80000100800 */
[----:B------:R-:W4:Y:S04]  /*3aad0*/  LDL.LU R29, [R1+0x420] ;  /* 0x00042000011d7983 */ /* 0x000f280000300800 */
[----:B------:R-:W4:Y:S04]  /*3aae0*/  LDL.LU R28, [R1+0x59c] ;  /* 0x00059c00011c7983 */ /* 0x000f280000300800 */
[----:B------:R-:W4:Y:S01]  /*3aaf0*/  LDL.LU R15, [R1+0x5b4] ;  /* 0x0005b400010f7983 */ /* 0x000f220000300800 */
[----:B---3--:R-:W-:-:S03]  /*3ab00*/  SHF.R.U32.HI R26, RZ, 0x8, R6 ;  /* 0x00000008ff1a7819 */ /* 0x008fc60000011606 */
[----:B------:R-:W3:Y:S01]  /*3ab10*/  LDL.LU R6, [R1+0x5e8] ;  /* 0x0005e80001067983 */ /* 0x000ee20000300800 */
[----:B------:R-:W-:-:S03]  /*3ab20*/  SHF.R.U32.HI R9, RZ, 0x8, R4 ;  /* 0x00000008ff097819 */ /* 0x000fc60000011604 */
[----:B------:R-:W3:Y:S01]  /*3ab30*/  LDL.LU R4, [R1+0x424] ;  /* 0x0004240001047983 */ /* 0x000ee20000300800 */
[----:B------:R-:W-:Y:S02]  /*3ab40*/  SHF.R.U32.HI R10, RZ, 0x8, R5 ;  /* 0x00000008ff0a7819 */ /* 0x000fe40000011605 */
[----:B------:R-:W-:Y:S02]  /*3ab50*/  LOP3.LUT R26, R26, 0xffff, RZ, 0xc0, !PT ;  /* 0x0000ffff1a1a7812 */ /* 0x000fe400078ec0ff */
[----:B------:R-:W-:Y:S01]  /*3ab60*/  LOP3.LUT R9, R9, 0xffff, RZ, 0xc0, !PT ;  /* 0x0000ffff09097812 */ /* 0x000fe200078ec0ff */
[----:B------:R-:W3:Y:S01]  /*3ab70*/  LDL.LU R13, [R1+0x378] ;  /* 0x00037800010d7983 */ /* 0x000ee20000300800 */
[----:B------:R-:W-:-:S03]  /*3ab80*/  LOP3.LUT R10, R10, 0xffff, RZ, 0xc0, !PT ;  /* 0x0000ffff0a0a7812 */ /* 0x000fc600078ec0ff */
[----:B------:R-:W3:Y:S01]  /*3ab90*/  LDL.LU R12, [R1+0x388] ;  /* 0x00038800010c7983 */ /* 0x000ee20000300800 */
[----:B------:R-:W-:-:S03]  /*3aba0*/  PRMT R26, R26, 0x3340, R1 ;  /* 0x000033401a1a7816 */ /* 0x000fc60000000001 */
[----:B0-----:R-:W3:Y:S01]  /*3abb0*/  LDL.LU R7, [R1+0x360] ;  /* 0x0003600001077983 */ /* 0x001ee20000300800 */
[----:B------:R-:W-:-:S03]  /*3abc0*/  PRMT R9, R10, 0x3340, R9 ;  /* 0x000033400a097816 */ /* 0x000fc60000000009 */
[----:B------:R-:W3:Y:S01]  /*3abd0*/  LDL.LU R5, [R1+0x37c] ;  /* 0x00037c0001057983 */ /* 0x000ee20000300800 */
[----:B------:R-:W-:-:S03]  /*3abe0*/  SHF.R.U32.HI R11, RZ, 0x8, R3 ;  /* 0x00000008ff0b7819 */ /* 0x000fc60000011603 */
[----:B------:R-:W3:Y:S01]  /*3abf0*/  LDL.LU R3, [R1+0x158] ;  /* 0x0001580001037983 */ /* 0x000ee20000300800 */
[----:B------:R-:W-:Y:S02]  /*3ac00*/  LOP3.LUT R11, R11, 0xffff, RZ, 0xc0, !PT ;  /* 0x0000ffff0b0b7812 */ /* 0x000fe400078ec0ff */
[----:B--2---:R-:W-:Y:S02]  /*3ac10*/  SHF.R.U32.HI R8, RZ, 0x8, R2 ;  /* 0x00000008ff087819 */ /* 0x004fe40000011602 */
[----:B------:R-:W2:Y:S01]  /*3ac20*/  LDL.LU R2, [R1+0x1a4] ;  /* 0x0001a40001027983 */ /* 0x000ea20000300800 */
[----:B----4-:R-:W-:Y:S02]  /*3ac30*/  SHF.R.U32.HI R27, RZ, 0x8, R27 ;  /* 0x00000008ff1b7819 */ /* 0x010fe4000001161b */
[----:B------:R-:W-:Y:S02]  /*3ac40*/  LOP3.LUT R8, R8, 0xffff, RZ, 0xc0, !PT ;  /* 0x0000ffff08087812 */ /* 0x000fe400078ec0ff */
[----:B------:R-:W-:-:S02]  /*3ac50*/  LOP3.LUT R27, R27, 0xffff, RZ, 0xc0, !PT ;  /* 0x0000ffff1b1b7812 */ /* 0x000fc400078ec0ff */
[----:B------:R-:W-:Y:S02]  /*3ac60*/  PRMT R8, R11, 0x3340, R8 ;  /* 0x000033400b087816 */ /* 0x000fe40000000008 */
[----:B------:R-:W-:Y:S01]  /*3ac70*/  PRMT R27, R27, 0x3340, R1 ;  /* 0x000033401b1b7816 */ /* 0x000fe20000000001 */
[----:B------:R-:W-:Y:S04]  /*3ac80*/  STL [R1+0x1974], R26 ;  /* 0x0019741a01007387 */ /* 0x000fe80000100800 */
[----:B------:R0:W-:Y:S04]  /*3ac90*/  STL [R1+0x18], R9 ;  /* 0x0000180901007387 */ /* 0x0001e80000100800 */
[----:B------:R-:W-:Y:S04]  /*3aca0*/  STL [R1+0x1970], R27 ;  /* 0x0019701b01007387 */ /* 0x000fe80000100800 */
[----:B------:R3:W-:Y:S01]  /*3acb0*/  STL [R1+0x14], R8 ;  /* 0x0000140801007387 */ /* 0x0007e20000100800 */
[----:B------:R-:W-:-:S02]  /*3acc0*/  LOP3.LUT R14, R14, 0xffff, RZ, 0xc0, !PT ;  /* 0x0000ffff0e0e7812 */ /* 0x000fc400078ec0ff */
[----:B------:R-:W-:Y:S02]  /*3acd0*/  LOP3.LUT R10, R29, 0xffff, RZ, 0xc0, !PT ;  /* 0x0000ffff1d0a7812 */ /* 0x000fe400078ec0ff */
[----:B------:R-:W-:Y:S02]  /*3ace0*/  SHF.R.U32.HI R28, RZ, 0x8, R28 ;  /* 0x00000008ff1c7819 */ /* 0x000fe4000001161c */
[----:B------:R-:W-:Y:S02]  /*3acf0*/  SHF.R.U32.HI R29, RZ, 0x8, R15 ;  /* 0x00000008ff1d7819 */ /* 0x000fe4000001160f */
[----:B0-----:R-:W-:Y:S02]  /*3ad00*/  LOP3.LUT R9, R16, 0xffff, RZ, 0xc0, !PT ;  /* 0x0000ffff10097812 */ /* 0x001fe400078ec0ff */
[----:B------:R-:W-:Y:S02]  /*3ad10*/  LOP3.LUT R28, R28, 0xffff, RZ, 0xc0, !PT ;  /* 0x0000ffff1c1c7812 */ /* 0x000fe400078ec0ff */
[----:B------:R-:W-:Y:S01]  /*3ad20*/  LOP3.LUT R29, R29, 0xffff, RZ, 0xc0, !PT ;  /* 0x0000ffff1d1d7812 */ /* 0x000fe200078ec0ff */
[----:B------:R-:W-:Y:S01]  /*3ad30*/  STL [R1+0x58], R14 ;  /* 0x0000580e01007387 */ /* 0x000fe20000100800 */
[----:B------:R-:W-:-:S02]  /*3ad40*/  PRMT R28, R28, 0x3340, R1 ;  /* 0x000033401c1c7816 */ /* 0x000fc40000000001 */
[----:B------:R-:W-:Y:S01]  /*3ad50*/  PRMT R29, R29, 0x3340, R1 ;  /* 0x000033401d1d7816 */ /* 0x000fe20000000001 */
[----:B------:R0:W-:Y:S04]  /*3ad60*/  STL [R1+0x5c], R9 ;  /* 0x00005c0901007387 */ /* 0x0001e80000100800 */
[----:B------:R1:W-:Y:S01]  /*3ad70*/  STL [R1+0x60], R10 ;  /* 0x0000600a01007387 */ /* 0x0003e20000100800 */
[----:B---3--:R-:W-:Y:S02]  /*3ad80*/  SHF.R.U32.HI R8, RZ, 0x8, R6 ;  /* 0x00000008ff087819 */ /* 0x008fe40000011606 */
[----:B------:R-:W-:Y:S02]  /*3ad90*/  LOP3.LUT R6, R4, 0xffff, RZ, 0xc0, !PT ;  /* 0x0000ffff04067812 */ /* 0x000fe400078ec0ff */
[----:B------:R-:W-:-:S04]  /*3ada0*/  LOP3.LUT R4, R8, 0xffff, RZ, 0xc0, !PT ;  /* 0x0000ffff08047812 */ /* 0x000fc800078ec0ff */
[----:B------:R-:W-:Y:S01]  /*3adb0*/  PRMT R4, R4, 0x3340, R1 ;  /* 0x0000334004047816 */ /* 0x000fe20000000001 */
[----:B------:R-:W-:Y:S04]  /*3adc0*/  STL [R1+0x64], R6 ;  /* 0x0000640601007387 */ /* 0x000fe80000100800 */
[----:B------:R-:W-:Y:S04]  /*3add0*/  STL [R1+0x1978], R28 ;  /* 0x0019781c01007387 */ /* 0x000fe80000100800 */
[----:B------:R-:W-:Y:S04]  /*3ade0*/  STL [R1+0x197c], R29 ;  /* 0x00197c1d01007387 */ /* 0x000fe80000100800 */
[----:B------:R-:W-:Y:S04]  /*3adf0*/  STL [R1+0xc], R4 ;  /* 0x00000c0401007387 */ /* 0x000fe80000100800 */
[----:B------:R-:W-:Y:S04]  /*3ae00*/  STL [R1+0x198c], R0 ;  /* 0x00198c0001007387 */ /* 0x000fe80000100800 */
[----:B------:R-:W3:Y:S01]  /*3ae10*/  LDL.LU R15, [R1+0xd4] ;  /* 0x0000d400010f7983 */ /* 0x000ee20000300800 */
[----:B------:R-:W-:-:S02]  /*3ae20*/  PRMT R8, R13, 0x4210, R14 ;  /* 0x000042100d087816 */ /* 0x000fc4000000000e */
[----:B0-----:R-:W-:Y:S02]  /*3ae30*/  PRMT R9, R12, 0x4210, R9 ;  /* 0x000042100c097816 */ /* 0x001fe40000000009 */
[----:B-1----:R-:W-:Y:S02]  /*3ae40*/  PRMT R10, R7, 0x4210, R10 ;  /* 0x00004210070a7816 */ /* 0x002fe4000000000a */
[----:B------:R-:W-:-:S05]  /*3ae50*/  PRMT R11, R5, 0x4210, R6 ;  /* 0x00004210050b7816 */ /* 0x000fca0000000006 */
[----:B------:R2:W-:Y:S01]  /*3ae60*/  STSM.16.M88.4 [R0], R8 ;  /* 0x0000000800007844 */ /* 0x0005e20000000200 */
[----:B------:R-:W-:Y:S01]  /*3ae70*/  BAR.SYNC.DEFER_BLOCKING 0x0 ;  /* 0x0000000000007b1d */ /* 0x000fe20000010000 */
[----:B--2---:R-:W-:-:S05]  /*3ae80*/  PRMT R0, R2, 0x5410, R3 ;  /* 0x0000541002007816 */ /* 0x004fca0000000003 */
[----:B---3--:R0:W-:Y:S04]  /*3ae90*/  STL [R1+0x19f8], R15 ;  /* 0x0019f80f01007387 */ /* 0x0081e80000100800 */
        /* <DEDUP_REMOVED lines=29> */
[----:B------:R-:W3:Y:S04]  /*3b070*/  LDL.LU R13, [R1] ;  /* 0x00000000010d7983 */ /* 0x000ee80000300800 */
        /* <DEDUP_REMOVED lines=26> */
[----:B--2---:R-:W-:-:S03]  /*3b220*/  PRMT R15, R15, 0x5410, R14 ;  /* 0x000054100f0f7816 */ /* 0x004fc6000000000e */
[----:B------:R-:W2:Y:S04]  /*3b230*/  LDL.LU R14, [R1+0x1a2c] ;  /* 0x001a2c00010e7983 */ /* 0x000ea80000300800 */
[----:B------:R0:W-:Y:S04]  /*3b240*/  STL [R1+0x228], R15 ;  /* 0x0002280f01007387 */ /* 0x0001e80000100800 */
[----:B0-----:R-:W2:Y:S02]  /*3b250*/  LDL.LU R15, [R1+0x1a28] ;  /* 0x001a2800010f7983 */ /* 0x001ea40000300800 */
[----:B--2---:R-:W-:-:S02]  /*3b260*/  PRMT R15, R15, 0x5410, R14 ;  /* 0x000054100f0f7816 */ /* 0x004fc4000000000e */
        /* <DEDUP_REMOVED lines=22> */
[----:B0-----:R-:W2:Y:S01]  /*3b3d0*/  LDL.LU R15, [R1+0x19f8] ;  /* 0x0019f800010f7983 */ /* 0x001ea20000300800 */
[----:B---3--:R-:W-:Y:S02]  /*3b3e0*/  PRMT R12, R12, 0x5410, R13 ;  /* 0x000054100c0c7816 */ /* 0x008fe4000000000d */
[----:B----4-:R-:W-:-:S02]  /*3b3f0*/  PRMT R6, R6, 0x5410, R7 ;  /* 0x0000541006067816 */ /* 0x010fc40000000007 */
[----:B------:R-:W-:Y:S02]  /*3b400*/  PRMT R2, R2, 0x5410, R5 ;  /* 0x0000541002027816 */ /* 0x000fe40000000005 */
[----:B--2---:R-:W-:Y:S02]  /*3b410*/  PRMT R14, R14, 0x5410, R15 ;  /* 0x000054100e0e7816 */ /* 0x004fe4000000000f */
[----:B------:R-:W2:Y:S04]  /*3b420*/  LDL.LU R15, [R1+0x19f4] ;  /* 0x0019f400010f7983 */ /* 0x000ea80000300800 */
[----:B------:R0:W-:Y:S04]  /*3b430*/  STL [R1+0x210], R14 ;  /* 0x0002100e01007387 */ /* 0x0001e80000100800 */
[----:B0-----:R-:W3:Y:S04]  /*3b440*/  LDL.LU R14, [R1+0x19f0] ;  /* 0x0019f000010e7983 */ /* 0x001ee80000300800 */
[----:B------:R-:W4:Y:S04]  /*3b450*/  LDL.LU R13, [R1+0x19ec] ;  /* 0x0019ec00010d7983 */ /* 0x000f280000300800 */
[----:B------:R0:W-:Y:S04]  /*3b460*/  STL [R1+0x200], R12 ;  /* 0x0002000c01007387 */ /* 0x0001e80000100800 */
[----:B0-----:R-:W4:Y:S04]  /*3b470*/  LDL.LU R12, [R1+0x19e8] ;  /* 0x0019e800010c7983 */ /* 0x001f280000300800 */
[----:B------:R-:W4:Y:S04]  /*3b480*/  LDL.LU R7, [R1+0x19e4] ;  /* 0x0019e40001077983 */ /* 0x000f280000300800 */
[----:B------:R0:W-:Y:S04]  /*3b490*/  STL [R1+0x208], R6 ;  /* 0x0002080601007387 */ /* 0x0001e80000100800 */
[----:B0-----:R-:W4:Y:S04]  /*3b4a0*/  LDL.LU R6, [R1+0x19e0] ;  /* 0x0019e00001067983 */ /* 0x001f280000300800 */
[----:B------:R-:W2:Y:S04]  /*3b4b0*/  LDL.LU R5, [R1+0x19dc] ;  /* 0x0019dc0001057983 */ /* 0x000ea80000300800 */
[----:B------:R0:W-:Y:S04]  /*3b4c0*/  STL [R1+0x204], R2 ;  /* 0x0002040201007387 */ /* 0x0001e80000100800 */
[----:B0-----:R-:W3:Y:S02]  /*3b4d0*/  LDL.LU R2, [R1+0x19d8] ;  /* 0x0019d80001027983 */ /* 0x001ee40000300800 */
[----:B---3--:R-:W-:-:S02]  /*3b4e0*/  PRMT R2, R3, 0x5410, R2 ;  /* 0x0000541003027816 */ /* 0x008fc40000000002 */
[----:B------:R-:W3:Y:S04]  /*3b4f0*/  LDL.LU R3, [R1+0x19d4] ;  /* 0x0019d40001037983 */ /* 0x000ee80000300800 */
[----:B------:R0:W-:Y:S04]  /*3b500*/  STL [R1+0x1b8], R2 ;  /* 0x0001b80201007387 */ /* 0x0001e80000100800 */
[----:B0-----:R-:W4:Y:S01]  /*3b510*/  LDL.LU R2, [R1+0x164] ;  /* 0x0001640001027983 */ /* 0x001f220000300800 */
[----:B---3--:R-:W-:-:S03]  /*3b520*/  PRMT R3, R4, 0x5410, R3 ;  /* 0x0000541004037816 */ /* 0x008fc60000000003 */
[----:B------:R-:W4:Y:S04]  /*3b530*/  LDL.LU R4, [R1+0x19d0] ;  /* 0x0019d00001047983 */ /* 0x000f280000300800 */
[----:B------:R2:W-:Y:S02]  /*3b540*/  STL [R1+0x1bc], R3 ;  /* 0x0001bc0301007387 */ /* 0x0005e40000100800 */
[----:B--2---:R-:W-:Y:S02]  /*3b550*/  PRMT R3, R0, 0x5410, R5 ;  /* 0x0000541000037816 */ /* 0x004fe40000000005 */
[----:B------:R-:W-:Y:S02]  /*3b560*/  PRMT R0, R11, 0x5410, R10 ;  /* 0x000054100b007816 */ /* 0x000fe4000000000a */
[----:B------:R-:W-:-:S02]  /*3b570*/  PRMT R14, R25, 0x5410, R14 ;  /* 0x00005410190e7816 */ /* 0x000fc4000000000e */
[----:B------:R-:W-:Y:S02]  /*3b580*/  PRMT R15, R24, 0x5410, R15 ;  /* 0x00005410180f7816 */ /* 0x000fe4000000000f */
[----:B----4-:R-:W-:Y:S02]  /*3b590*/  PRMT R4, R2, 0x5410, R4 ;  /* 0x0000541002047816 */ /* 0x010fe40000000004 */
[----:B------:R-:W-:-:S03]  /*3b5a0*/  PRMT R2, R9, 0x5410, R8 ;  /* 0x0000541009027816 */ /* 0x000fc60000000008 */
[----:B------:R-:W-:Y:S04]  /*3b5b0*/  STL [R1+0x1b0], R4 ;  /* 0x0001b00401007387 */ /* 0x000fe80000100800 */
[----:B------:R0:W-:Y:S04]  /*3b5c0*/  STL [R1+0x1b4], R3 ;  /* 0x0001b40301007387 */ /* 0x0001e80000100800 */
[----:B------:R1:W-:Y:S04]  /*3b5d0*/  STL [R1+0x1c0], R2 ;  /* 0x0001c00201007387 */ /* 0x0003e80000100800 */
[----:B------:R2:W-:Y:S01]  /*3b5e0*/  STL [R1+0x1c4], R0 ;  /* 0x0001c40001007387 */ /* 0x0005e20000100800 */
[----:B0-----:R-:W-:-:S02]  /*3b5f0*/  PRMT R3, R29, 0x5410, R6 ;  /* 0x000054101d037816 */ /* 0x001fc40000000006 */
[----:B-1----:R-:W-:Y:S02]  /*3b600*/  PRMT R2, R28, 0x5410, R7 ;  /* 0x000054101c027816 */ /* 0x002fe40000000007 */
[----:B------:R-:W-:Y:S02]  /*3b610*/  PRMT R7, R26, 0x5410, R13 ;  /* 0x000054101a077816 */ /* 0x000fe4000000000d */
[----:B--2---:R-:W-:Y:S01]  /*3b620*/  PRMT R0, R27, 0x5410, R12 ;  /* 0x000054101b007816 */ /* 0x004fe2000000000c */
[----:B------:R-:W-:Y:S04]  /*3b630*/  STL [R1+0x194], R3 ;  /* 0x0001940301007387 */ /* 0x000fe80000100800 */
[----:B------:R0:W-:Y:S04]  /*3b640*/  STL [R1+0xdc], R2 ;  /* 0x0000dc0201007387 */ /* 0x0001e80000100800 */
[----:B------:R-:W-:Y:S04]  /*3b650*/  STL [R1+0x19cc], R7 ;  /* 0x0019cc0701007387 */ /* 0x000fe80000100800 */
[----:B------:R1:W-:Y:S04]  /*3b660*/  STL [R1+0x190], R0 ;  /* 0x0001900001007387 */ /* 0x0003e80000100800 */
[----:B------:R-:W-:Y:S04]  /*3b670*/  STL [R1+0x1990], R14 ;  /* 0x0019900e01007387 */ /* 0x000fe80000100800 */
[----:B------:R-:W-:Y:S01]  /*3b680*/  STL [R1+0x19b0], R15 ;  /* 0x0019b00f01007387 */ /* 0x000fe20000100800 */
[----:B0-----:R-:W-:-:S02]  /*3b690*/  PRMT R2, R18, 0x5410, R19 ;  /* 0x0000541012027816 */ /* 0x001fc40000000013 */
[----:B-1----:R-:W-:-:S03]  /*3b6a0*/  PRMT R0, R20, 0x5410, R21 ;  /* 0x0000541014007816 */ /* 0x002fc60000000015 */
[----:B------:R-:W-:Y:S04]  /*3b6b0*/  STL [R1+0x19b4], R2 ;  /* 0x0019b40201007387 */ /* 0x000fe80000100800 */
[----:B------:R-:W-:Y:S04]  /*3b6c0*/  STL [R1+0xd8], R0 ;  /* 0x0000d80001007387 */ /* 0x000fe80000100800 */
[----:B------:R-:W2:Y:S04]  /*3b6d0*/  LDL.LU R26, [R1+0xb4] ;  /* 0x0000b400011a7983 */ /* 0x000ea80000300800 */
[----:B------:R-:W2:Y:S04]  /*3b6e0*/  LDL.LU R25, [R1+0x10c] ;  /* 0x00010c0001197983 */ /* 0x000ea80000300800 */
[----:B------:R-:W3:Y:S04]  /*3b6f0*/  LDL.LU R7, [R1+0xb8] ;  /* 0x0000b80001077983 */ /* 0x000ee80000300800 */
[----:B------:R-:W3:Y:S04]  /*3b700*/  LDL.LU R5, [R1+0x110] ;  /* 0x0001100001057983 */ /* 0x000ee80000300800 */
[----:B------:R-:W4:Y:S04]  /*3b710*/  LDL.LU R13, [R1+0x104] ;  /* 0x00010400010d7983 */ /* 0x000f280000300800 */
[----:B------:R-:W4:Y:S04]  /*3b720*/  LDL.LU R12, [R1+0x98] ;  /* 0x00009800010c7983 */ /* 0x000f280000300800 */
[----:B------:R-:W4:Y:S04]  /*3b730*/  LDL.LU R9, [R1+0xfc] ;  /* 0x0000fc0001097983 */ /* 0x000f280000300800 */
[----:B------:R-:W2:Y:S01]  /*3b740*/  LDL.LU R10, [R1+0xf4] ;  /* 0x0000f400010a7983 */ /* 0x000ea20000300800 */
[----:B------:R-:W-:-:S03]  /*3b750*/  PRMT R3, R16, 0x5410, R17 ;  /* 0x0000541010037816 */ /* 0x000fc60000000011 */
[----:B--2---:R0:W-:Y:S04]  /*3b760*/  STL [R1+0x19c4], R10 ;  /* 0x0019c40a01007387 */ /* 0x0041e80000100800 */
[----:B0-----:R-:W2:Y:S04]  /*3b770*/  LDL.LU R10, [R1+0xf8] ;  /* 0x0000f800010a7983 */ /* 0x001ea80000300800 */
[----:B------:R0:W-:Y:S04]  /*3b780*/  STL [R1+0x19b8], R3 ;  /* 0x0019b80301007387 */ /* 0x0001e80000100800 */
[----:B0-----:R-:W3:Y:S04]  /*3b790*/  LDL.LU R3, [R1+0xec] ;  /* 0x0000ec0001037983 */ /* 0x001ee80000300800 */
[----:B---3--:R0:W-:Y:S04]  /*3b7a0*/  STL [R1+0x19c0], R3 ;  /* 0x0019c00301007387 */ /* 0x0081e80000100800 */
[----:B0-----:R-:W3:Y:S04]  /*3b7b0*/  LDL.LU R3, [R1+0x94] ;  /* 0x0000940001037983 */ /* 0x001ee80000300800 */
[----:B---3--:R0:W-:Y:S04]  /*3b7c0*/  STL [R1+0x19c8], R3 ;  /* 0x0019c80301007387 */ /* 0x0081e80000100800 */
[----:B0-----:R-:W2:Y:S04]  /*3b7d0*/  LDL.LU R3, [R1+0x90] ;  /* 0x0000900001037983 */ /* 0x001ea80000300800 */
[----:B------:R-:W3:Y:S01]  /*3b7e0*/  LDL.LU R2, [R1+0x9c] ;  /* 0x00009c0001027983 */ /* 0x000ee20000300800 */
[----:B------:R-:W-:-:S02]  /*3b7f0*/  PRMT R6, R22, 0x5410, R23 ;  /* 0x0000541016067816 */ /* 0x000fc40000000017 */
[----:B------:R-:W-:Y:S02]  /*3b800*/  PRMT R4, R25, 0x5410, R26 ;  /* 0x0000541019047816 */ /* 0x000fe4000000001a */
[----:B------:R-:W-:Y:S01]  /*3b810*/  PRMT R5, R5, 0x5410, R7 ;  /* 0x0000541005057816 */ /* 0x000fe20000000007 */
        /* <DEDUP_REMOVED lines=22> */
[----:B----4-:R0:W-:Y:S04]  /*3b980*/  STL.64 [R1+0x1968], R6 ;  /* 0x0019680601007387 */ /* 0x0101e80000100a00 */
[----:B0-----:R-:W4:Y:S04]  /*3b990*/  LDL.LU R7, [R1+0xa0] ;  /* 0x0000a00001077983 */ /* 0x001f280000300800 */
[----:B------:R-:W3:Y:S04]  /*3b9a0*/  LDL.LU R6, [R1+0xa8] ;  /* 0x0000a80001067983 */ /* 0x000ee80000300800 */
[----:B------:R0:W-:Y:S01]  /*3b9b0*/  STL.64 [R1+0x1960], R4 ;  /* 0x0019600401007387 */ /* 0x0001e20000100a00 */
[----:B------:R-:W-:-:S02]  /*3b9c0*/  PRMT R9, R9, 0x5410, R12 ;  /* 0x0000541009097816 */ /* 0x000fc4000000000c */
[----:B--2---:R-:W-:Y:S01]  /*3b9d0*/  PRMT R10, R10, 0x5410, R3 ;  /* 0x000054100a0a7816 */ /* 0x004fe20000000003 */
[----:B0-----:R-:W2:Y:S04]  /*3b9e0*/  LDL.LU R4, [R1+0xa4] ;  /* 0x0000a40001047983 */ /* 0x001ea80000300800 */
[----:B------:R-:W2:Y:S01]  /*3b9f0*/  LDL.LU R5, [R1+0x2c] ;  /* 0x00002c0001057983 */ /* 0x000ea20000300800 */
[----:B----4-:R-:W-:-:S03]  /*3ba00*/  PRMT R13, R13, 0x5410, R7 ;  /* 0x000054100d0d7816 */ /* 0x010fc60000000007 */
[----:B------:R-:W4:Y:S04]  /*3ba10*/  LDL.LU R7, [R1+0x7c] ;  /* 0x00007c0001077983 */ /* 0x000f280000300800 */
[----:B------:R0:W-:Y:S04]  /*3ba20*/  STL [R1+0xd4], R13 ;  /* 0x0000d40d01007387 */ /* 0x0001e80000100800 */
[----:B0-----:R-:W4:Y:S04]  /*3ba30*/  LDL.LU R13, [R1+0x34] ;  /* 0x00003400010d7983 */ /* 0x001f280000300800 */
[----:B------:R0:W-:Y:S04]  /*3ba40*/  STL [R1+0xd0], R9 ;  /* 0x0000d00901007387 */ /* 0x0001e80000100800 */
[----:B------:R-:W4:Y:S04]  /*3ba50*/  LDL.LU R12, [R1+0x54] ;  /* 0x00005400010c7983 */ /* 0x000f280000300800 */
[----:B0-----:R-:W4:Y:S04]  /*3ba60*/  LDL.LU R9, [R1+0x6c] ;  /* 0x00006c0001097983 */ /* 0x001f280000300800 */
[----:B------:R-:W3:Y:S04]  /*3ba70*/  LDL.LU R3, [R1+0x19c8] ;  /* 0x0019c80001037983 */ /* 0x000ee80000300800 */
[----:B------:R0:W-:Y:S04]  /*3ba80*/  STL [R1+0x90], R10 ;  /* 0x0000900a01007387 */ /* 0x0001e80000100800 */
[----:B0-----:R-:W3:Y:S02]  /*3ba90*/  LDL.LU R10, [R1+0x19c4] ;  /* 0x0019c400010a7983 */ /* 0x001ee40000300800 */
[----:B---3--:R-:W-:-:S02]  /*3baa0*/  PRMT R10, R10, 0x5410, R3 ;  /* 0x000054100a0a7816 */ /* 0x008fc40000000003 */
[----:B------:R-:W3:Y:S04]  /*3bab0*/  LDL.LU R3, [R1+0x19c0] ;  /* 0x0019c00001037983 */ /* 0x000ee80000300800 */
[----:B------:R0:W-:Y:S04]  /*3bac0*/  STL [R1+0x94], R10 ;  /* 0x0000940a01007387 */ /* 0x0001e80000100800 */
[----:B0-----:R-:W4:Y:S01]  /*3bad0*/  LDL.LU R10, [R1+0x68] ;  /* 0x00006800010a7983 */ /* 0x001f220000300800 */
[----:B---3--:R-:W-:-:S03]  /*3bae0*/  PRMT R3, R3, 0x5410, R2 ;  /* 0x0000541003037816 */ /* 0x008fc60000000002 */
[----:B------:R-:W3:Y:S04]  /*3baf0*/  LDL.LU R2, [R1+0x19bc] ;  /* 0x0019bc0001027983 */ /* 0x000ee80000300800 */
[----:B------:R0:W-:Y:S01]  /*3bb00*/  STL [R1+0x98], R3 ;  /* 0x0000980301007387 */ /* 0x0001e20000100800 */
[----:B------:R-:W-:Y:S02]  /*3bb10*/  PRMT R11, R11, 0x5410, R21 ;  /* 0x000054100b0b7816 */ /* 0x000fe40000000015 */
[----:B------:R-:W-:Y:S02]  /*3bb20*/  PRMT R19, R19, 0x5410, R20 ;  /* 0x0000541013137816 */ /* 0x000fe40000000014 */
[----:B------:R-:W-:Y:S01]  /*3bb30*/  PRMT R17, R17, 0x5410, R18 ;  /* 0x0000541011117816 */ /* 0x000fe20000000012 */
[----:B0-----:R-:W4:Y:S01]  /*3bb40*/  LDL.LU R3, [R1+0x19b8] ;  /* 0x0019b80001037983 */ /* 0x001f220000300800 */
[----:B------:R-:W-:-:S02]  /*3bb50*/  PRMT R14, R14, 0x5410, R16 ;  /* 0x000054100e0e7816 */ /* 0x000fc40000000010 */
[----:B---3--:R-:W-:Y:S02]  /*3bb60*/  PRMT R15, R15, 0x5410, R2 ;  /* 0x000054100f0f7816 */ /* 0x008fe40000000002 */
[----:B------:R-:W3:Y:S04]  /*3bb70*/  LDL.LU R2, [R1+0x19b4] ;  /* 0x0019b40001027983 */ /* 0x000ee80000300800 */
[----:B------:R0:W-:Y:S04]  /*3bb80*/  STL [R1+0xa0], R15 ;  /* 0x0000a00f01007387 */ /* 0x0001e80000100800 */
[----:B0-----:R-:W3:Y:S04]  /*3bb90*/  LDL.LU R15, [R1+0x19b0] ;  /* 0x0019b000010f7983 */ /* 0x001ee80000300800 */
[----:B------:R-:W3:Y:S04]  /*3bba0*/  LDL.LU R21, [R1+0x19ac] ;  /* 0x0019ac0001157983 */ /* 0x000ee80000300800 */
[----:B------:R0:W-:Y:S04]  /*3bbb0*/  STL [R1+0x9c], R11 ;  /* 0x00009c0b01007387 */ /* 0x0001e80000100800 */
[----:B0-----:R-:W3:Y:S04]  /*3bbc0*/  LDL.LU R11, [R1+0x48] ;  /* 0x00004800010b7983 */ /* 0x001ee80000300800 */
[----:B------:R-:W3:Y:S04]  /*3bbd0*/  LDL.LU R20, [R1+0x19a8] ;  /* 0x0019a80001147983 */ /* 0x000ee80000300800 */
[----:B------:R0:W-:Y:S04]  /*3bbe0*/  STL [R1], R19 ;  /* 0x0000001301007387 */ /* 0x0001e80000100800 */
[----:B0-----:R-:W3:Y:S04]  /*3bbf0*/  LDL.LU R19, [R1+0x19a4] ;  /* 0x0019a40001137983 */ /* 0x001ee80000300800 */
[----:B------:R-:W3:Y:S04]  /*3bc00*/  LDL.LU R18, [R1+0x19a0] ;  /* 0x0019a00001127983 */ /* 0x000ee80000300800 */
[----:B------:R0:W-:Y:S04]  /*3bc10*/  STL [R1+0x4], R17 ;  /* 0x0000041101007387 */ /* 0x0001e80000100800 */
[----:B0-----:R-:W4:Y:S04]  /*3bc20*/  LDL.LU R17, [R1+0x199c] ;  /* 0x00199c0001117983 */ /* 0x001f280000300800 */
[----:B------:R-:W2:Y:S04]  /*3bc30*/  LDL.LU R16, [R1+0x1998] ;  /* 0x0019980001107983 */ /* 0x000ea80000300800 */
[----:B------:R0:W-:Y:S02]  /*3bc40*/  STL [R1+0x20], R14 ;  /* 0x0000200e01007387 */ /* 0x0001e40000100800 */
[----:B0-----:R-:W-:-:S02]  /*3bc50*/  PRMT R14, R24, 0x5410, R0 ;  /* 0x00005410180e7816 */ /* 0x001fc40000000000 */
[----:B------:R-:W-:Y:S02]  /*3bc60*/  PRMT R0, R22, 0x5410, R23 ;  /* 0x0000541016007816 */ /* 0x000fe40000000017 */
[----:B------:R-:W3:Y:S04]  /*3bc70*/  LDL.LU R22, [R1+0x38] ;  /* 0x0000380001167983 */ /* 0x000ee80000300800 */
[----:B------:R0:W-:Y:S04]  /*3bc80*/  STL [R1+0x28], R14 ;  /* 0x0000280e01007387 */ /* 0x0001e80000100800 */
[----:B0-----:R-:W3:Y:S04]  /*3bc90*/  LDL.LU R14, [R1+0x3c] ;  /* 0x00003c00010e7983 */ /* 0x001ee80000300800 */
[----:B------:R0:W-:Y:S04]  /*3bca0*/  STL [R1+0x70], R0 ;  /* 0x0000700001007387 */ /* 0x0001e80000100800 */
[----:B0-----:R-:W3:Y:S04]  /*3bcb0*/  LDL.LU R0, [R1+0x8] ;  /* 0x0000080001007983 */ /* 0x001ee80000300800 */
[----:B------:R-:W3:Y:S04]  /*3bcc0*/  LDL.LU R23, [R1+0x30] ;  /* 0x0000300001177983 */ /* 0x000ee80000300800 */
[----:B------:R-:W3:Y:S01]  /*3bcd0*/  LDL.LU R24, [R1+0xf0] ;  /* 0x0000f00001187983 */ /* 0x000ee20000300800 */
[----:B--2---:R-:W-:-:S02]  /*3bce0*/  PRMT R16, R4, 0x5410, R16 ;  /* 0x0000541004107816 */ /* 0x004fc40000000010 */
[----:B------:R-:W-:Y:S02]  /*3bcf0*/  PRMT R4, R6, 0x5410, R5 ;  /* 0x0000541006047816 */ /* 0x000fe40000000005 */
[----:B------:R-:W-:Y:S02]  /*3bd00*/  PRMT R6, R29, 0x5410, R8 ;  /* 0x000054101d067816 */ /* 0x000fe40000000008 */
[----:B------:R-:W-:Y:S01]  /*3bd10*/  PRMT R5, R27, 0x5410, R28 ;  /* 0x000054101b057816 */ /* 0x000fe2000000001c */
[----:B------:R-:W-:Y:S04]  /*3bd20*/  STL [R1+0x24], R16 ;  /* 0x0000241001007387 */ /* 0x000fe80000100800 */
[----:B------:R0:W-:Y:S04]  /*3bd30*/  STL [R1+0x2c], R4 ;  /* 0x00002c0401007387 */ /* 0x0001e80000100800 */
[----:B------:R-:W-:Y:S01]  /*3bd40*/  STL [R1+0x40], R6 ;  /* 0x0000400601007387 */ /* 0x000fe20000100800 */
[----:B0-----:R-:W-:-:S03]  /*3bd50*/  PRMT R4, R25, 0x5410, R26 ;  /* 0x0000541019047816 */ /* 0x001fc6000000001a */
[----:B------:R-:W2:Y:S04]  /*3bd60*/  LDL.LU R25, [R1+0x1c] ;  /* 0x00001c0001197983 */ /* 0x000ea80000300800 */
[----:B------:R4:W-:Y:S04]  /*3bd70*/  STL [R1+0x44], R5 ;  /* 0x0000440501007387 */ /* 0x0009e80000100800 */
[----:B------:R-:W2:Y:S04]  /*3bd80*/  LDL.LU R29, [R1+0x14c] ;  /* 0x00014c00011d7983 */ /* 0x000ea80000300800 */
[----:B------:R0:W-:Y:S04]  /*3bd90*/  STL [R1+0x50], R4 ;  /* 0x0000500401007387 */ /* 0x0001e80000100800 */
[----:B------:R-:W2:Y:S04]  /*3bda0*/  LDL.LU R28, [R1+0x10] ;  /* 0x00001000011c7983 */ /* 0x000ea80000300800 */
[----:B------:R-:W2:Y:S04]  /*3bdb0*/  LDL.LU R26, [R1+0x18] ;  /* 0x00001800011a7983 */ /* 0x000ea80000300800 */
[----:B------:R-:W2:Y:S04]  /*3bdc0*/  LDL.LU R27, [R1+0x174] ;  /* 0x00017400011b7983 */ /* 0x000ea80000300800 */
[----:B------:R-:W2:Y:S01]  /*3bdd0*/  LDL R8, [R1+0x14] ;  /* 0x0000140001087983 */ /* 0x000ea20000100800 */
[----:B----4-:R-:W-:-:S02]  /*3bde0*/  PRMT R5, R7, 0x5410, R17 ;  /* 0x0000541007057816 */ /* 0x010fc40000000011 */
[----:B0-----:R-:W-:-:S03]  /*3bdf0*/  PRMT R4, R12, 0x5410, R13 ;  /* 0x000054100c047816 */ /* 0x001fc6000000000d */
[----:B------:R-:W-:Y:S04]  /*3be00*/  STL [R1+0x4c], R5 ;  /* 0x00004c0501007387 */ /* 0x000fe80000100800 */
[----:B------:R-:W4:Y:S04]  /*3be10*/  LDL.LU R17, [R1+0x1a8] ;  /* 0x0001a80001117983 */ /* 0x000f280000300800 */
[----:B------:R0:W-:Y:S04]  /*3be20*/  STL [R1+0x54], R4 ;  /* 0x0000540401007387 */ /* 0x0001e80000100800 */
[----:B------:R-:W4:Y:S04]  /*3be30*/  LDL.LU R12, [R1+0x3c8] ;  /* 0x0003c800010c7983 */ /* 0x000f280000300800 */
[----:B------:R-:W4:Y:S04]  /*3be40*/  LDL.LU R13, [R1+0x3b8] ;  /* 0x0003b800010d7983 */ /* 0x000f280000300800 */
[----:B------:R-:W4:Y:S01]  /*3be50*/  LDL.LU R16, [R1+0x398] ;  /* 0x0003980001107983 */ /* 0x000f220000300800 */
[----:B---3--:R-:W-:-:S02]  /*3be60*/  PRMT R18, R9, 0x5410, R18 ;  /* 0x0000541009127816 */ /* 0x008fc40000000012 */
[----:B------:R-:W-:Y:S02]  /*3be70*/  PRMT R19, R10, 0x5410, R19 ;  /* 0x000054100a137816 */ /* 0x000fe40000000013 */
[----:B------:R-:W-:Y:S01]  /*3be80*/  PRMT R20, R11, 0x5410, R20 ;  /* 0x000054100b147816 */ /* 0x000fe20000000014 */
[----:B0-----:R-:W3:Y:S04]  /*3be90*/  LDL.LU R4, [R1+0x38c] ;  /* 0x00038c0001047983 */ /* 0x001ee80000300800 */
[----:B------:R-:W3:Y:S04]  /*3bea0*/  LDL.LU R5, [R1+0x3dc] ;  /* 0x0003dc0001057983 */ /* 0x000ee80000300800 */
[----:B------:R-:W3:Y:S04]  /*3beb0*/  LDL.LU R9, [R1+0x3e8] ;  /* 0x0003e80001097983 */ /* 0x000ee80000300800 */
[----:B------:R-:W3:Y:S04]  /*3bec0*/  LDL.LU R10, [R1+0x3c0] ;  /* 0x0003c000010a7983 */ /* 0x000ee80000300800 */
[----:B------:R-:W3:Y:S04]  /*3bed0*/  LDL.LU R11, [R1+0x3e0] ;  /* 0x0003e000010b7983 */ /* 0x000ee80000300800 */
[----:B------:R-:W3:Y:S04]  /*3bee0*/  LDL.LU R6, [R1+0xc] ;  /* 0x00000c0001067983 */ /* 0x000ee80000300800 */
[----:B------:R-:W3:Y:S01]  /*3bef0*/  LDL.LU R7, [R1+0x1f4] ;  /* 0x0001f40001077983 */ /* 0x000ee20000300800 */
[----:B------:R-:W-:-:S03]  /*3bf00*/  PRMT R21, R22, 0x5410, R21 ;  /* 0x0000541016157816 */ /* 0x000fc60000000015 */
[----:B------:R-:W2:Y:S01]  /*3bf10*/  LDL.LU R22, [R1+0x1994] ;  /* 0x0019940001167983 */ /* 0x000ea20000300800 */
[----:B------:R-:W-:Y:S02]  /*3bf20*/  PRMT R23, R23, 0x5410, R0 ;  /* 0x0000541017177816 */ /* 0x000fe40000000000 */
[----:B--2---:R-:W-:Y:S02]  /*3bf30*/  PRMT R22, R14, 0x5410, R22 ;  /* 0x000054100e167816 */ /* 0x004fe40000000016 */
[----:B------:R-:W2:Y:S04]  /*3bf40*/  LDL.LU R14, [R1+0x1990] ;  /* 0x00199000010e7983 */ /* 0x000ea80000300800 */
[----:B------:R-:W2:Y:S04]  /*3bf50*/  LDL.LU R0, [R1+0x198c] ;  /* 0x00198c0001007983 */ /* 0x000ea80000300800 */
[----:B------:R0:W-:Y:S04]  /*3bf60*/  STL [R1+0x8], R23 ;  /* 0x0000081701007387 */ /* 0x0001e80000100800 */
[----:B0-----:R-:W4:Y:S02]  /*3bf70*/  LDL.LU R23, [R1+0x1988] ;  /* 0x0019880001177983 */ /* 0x001f240000300800 */
[----:B----4-:R-:W-:-:S02]  /*3bf80*/  PRMT R23, R24, 0x5410, R23 ;  /* 0x0000541018177816 */ /* 0x010fc40000000017 */
[----:B------:R-:W4:Y:S04]  /*3bf90*/  LDL.LU R24, [R1+0x1984] ;  /* 0x0019840001187983 */ /* 0x000f280000300800 */
[----:B------:R0:W-:Y:S04]  /*3bfa0*/  STL.64 [R1+0x1930], R22 ;  /* 0x0019301601007387 */ /* 0x0001e80000100a00 */
[----:B0-----:R-:W2:Y:S04]  /*3bfb0*/  LDL.LU R23, [R1+0x58] ;  /* 0x0000580001177983 */ /* 0x001ea80000300800 */
[----:B------:R-:W2:Y:S04]  /*3bfc0*/  LDL.LU R22, [R1+0x64] ;  /* 0x0000640001167983 */ /* 0x000ea80000300800 */
[----:B------:R0:W-:Y:S04]  /*3bfd0*/  STL.64 [R1+0x1928], R20 ;  /* 0x0019281401007387 */ /* 0x0001e80000100a00 */
[----:B0-----:R-:W2:Y:S04]  /*3bfe0*/  LDL.LU R20, [R1+0x5c] ;  /* 0x00005c0001147983 */ /* 0x001ea80000300800 */
[----:B------:R-:W2:Y:S01]  /*3bff0*/  LDL.LU R21, [R1+0x60] ;  /* 0x0000600001157983 */ /* 0x000ea20000300800 */
[----:B----4-:R-:W-:-:S03]  /*3c000*/  PRMT R24, R25, 0x5410, R24 ;  /* 0x0000541019187816 */ /* 0x010fc60000000018 */
[----:B------:R-:W4:Y:S01]  /*3c010*/  LDL.LU R25, [R1+0x1980] ;  /* 0x0019800001197983 */ /* 0x000f220000300800 */
[----:B------:R-:W-:Y:S02]  /*3c020*/  PRMT R26, R26, 0x5410, R28 ;  /* 0x000054101a1a7816 */ /* 0x000fe4000000001c */
[----:B----4-:R-:W-:Y:S02]  /*3c030*/  PRMT R25, R29, 0x5410, R25 ;  /* 0x000054101d197816 */ /* 0x010fe40000000019 */
[----:B------:R-:W4:Y:S04]  /*3c040*/  LDL.LU R29, [R1+0x197c] ;  /* 0x00197c00011d7983 */ /* 0x000f280000300800 */
[----:B------:R-:W2:Y:S04]  /*3c050*/  LDL.LU R28, [R1+0x1978] ;  /* 0x00197800011c7983 */ /* 0x000ea80000300800 */
[----:B------:R0:W-:Y:S04]  /*3c060*/  STL [R1+0x10], R26 ;  /* 0x0000101a01007387 */ /* 0x0001e80000100800 */
[----:B0-----:R-:W3:Y:S02]  /*3c070*/  LDL.LU R26, [R1+0x1974] ;  /* 0x00197400011a7983 */ /* 0x001ee40000300800 */
[----:B---3--:R-:W-:-:S02]  /*3c080*/  PRMT R26, R27, 0x5410, R26 ;  /* 0x000054101b1a7816 */ /* 0x008fc4000000001a */
[----:B------:R-:W3:Y:S01]  /*3c090*/  LDL.LU R27, [R1+0x1970] ;  /* 0x00197000011b7983 */ /* 0x000ee20000300800 */
[----:B------:R-:W-:Y:S02]  /*3c0a0*/  LOP3.LUT R12, R12, 0xffff, RZ, 0xc0, !PT ;  /* 0x0000ffff0c0c7812 */ /* 0x000fe400078ec0ff */
[----:B----4-:R-:W-:Y:S02]  /*3c0b0*/  PRMT R29, R17, 0x5410, R29 ;  /* 0x00005410111d7816 */ /* 0x010fe4000000001d */
[----:B------:R-:W-:Y:S02]  /*3c0c0*/  LOP3.LUT R17, R16, 0xffff, RZ, 0xc0, !PT ;  /* 0x0000ffff10117812 */ /* 0x000fe400078ec0ff */
[----:B------:R-:W-:Y:S02]  /*3c0d0*/  LOP3.LUT R16, R4, 0xffff, RZ, 0xc0, !PT ;  /* 0x0000ffff04107812 */ /* 0x000fe400078ec0ff */
[----:B---3--:R-:W-:Y:S02]  /*3c0e0*/  PRMT R27, R8, 0x5410, R27 ;  /* 0x00005410081b7816 */ /* 0x008fe4000000001b */
[----:B------:R-:W0:Y:S03]  /*3c0f0*/  S2R R8, SR_TID.X ;  /* 0x0000000000087919 */ /* 0x000e260000002100 */
[----:B------:R1:W-:Y:S04]  /*3c100*/  STL.64 [R1+0x1910], R26 ;  /* 0x0019101a01007387 */ /* 0x0003e80000100a00 */
[----:B-1----:R-:W3:Y:S04]  /*3c110*/  LDL.LU R27, [R1+0x198] ;  /* 0x00019800011b7983 */ /* 0x002ee80000300800 */
[----:B------:R1:W-:Y:S01]  /*3c120*/  STL.64 [R1+0x1908], R24 ;  /* 0x0019081801007387 */ /* 0x0003e20000100a00 */
[----:B0-----:R-:W-:-:S04]  /*3c130*/  LOP3.LUT R8, R8, 0x3f, RZ, 0xc0, !PT ;  /* 0x0000003f08087812 */ /* 0x001fc800078ec0ff */
[----:B-1----:R-:W-:Y:S02]  /*3c140*/  LEA R24, R8, UR4, 0x4 ;  /* 0x0000000408187c11 */ /* 0x002fe4000f8e20ff */
[----:B------:R-:W-:Y:S02]  /*3c150*/  PRMT R8, R5, 0x4210, R12 ;  /* 0x0000421005087816 */ /* 0x000fe4000000000c */
[----:B------:R-:W-:Y:S02]  /*3c160*/  PRMT R25, R7, 0x5410, R6 ;  /* 0x0000541007197816 */ /* 0x000fe40000000006 */
[----:B------:R-:W-:Y:S02]  /*3c170*/  LOP3.LUT R13, R13, 0xffff, RZ, 0xc0, !PT ;  /* 0x0000ffff0d0d7812 */ /* 0x000fe400078ec0ff */
[----:B------:R-:W-:Y:S01]  /*3c180*/  PRMT R10, R10, 0x4210, R17 ;  /* 0x000042100a0a7816 */ /* 0x000fe20000000011 */
[----:B------:R-:W0:Y:S04]  /*3c190*/  LDS.128 R4, [R24] ;  /* 0x0000000018047984 */ /* 0x000e280000000c00 */
[----:B------:R-:W-:Y:S04]  /*3c1a0*/  STL [R1+0xc00], R24 ;  /* 0x000c001801007387 */ /* 0x000fe80000100800 */
[----:B------:R-:W-:Y:S01]  /*3c1b0*/  STL [R1+0xc], R25 ;  /* 0x00000c1901007387 */ /* 0x000fe20000100800 */
[----:B------:R-:W-:Y:S01]  /*3c1c0*/  BAR.SYNC.DEFER_BLOCKING 0x0 ;  /* 0x0000000000007b1d */ /* 0x000fe20000010000 */
[----:B------:R-:W-:-:S05]  /*3c1d0*/  PRMT R11, R11, 0x4210, R16 ;  /* 0x000042100b0b7816 */ /* 0x000fca0000000010 */
[----:B------:R-:W-:Y:S01]  /*3c1e0*/  ULDC UR4, c[0x0][0x244] ;  /* 0x0000910000047ab9 */ /* 0x000fe20000000800 */
[----:B0-----:R-:W-:Y:S04]  /*3c1f0*/  STL.64 [R1+0x180], R4 ;  /* 0x0001800401007387 */ /* 0x001fe80000100a00 */
[----:B------:R0:W-:Y:S04]  /*3c200*/  STL.64 [R1+0x188], R6 ;  /* 0x0001880601007387 */ /* 0x0001e80000100a00 */
[----:B0-----:R-:W4:Y:S01]  /*3c210*/  LDL.LU.64 R6, [R1+0x1968] ;  /* 0x0019680001067983 */ /* 0x001f220000300a00 */
[----:B------:R-:W-:-:S03]  /*3c220*/  PRMT R9, R9, 0x4210, R13 ;  /* 0x0000421009097816 */ /* 0x000fc6000000000d */
[----:B------:R-:W3:Y:S04]  /*3c230*/  LDL.LU.64 R4, [R1+0x1960] ;  /* 0x0019600001047983 */ /* 0x000ee80000300a00 */
[----:B--2---:R4:W-:Y:S01]  /*3c240*/  STSM.16.M88.4 [R0], R8 ;  /* 0x0000000800007844 */ /* 0x0049e20000000200 */
[----:B------:R-:W-:Y:S01]  /*3c250*/  BAR.SYNC.DEFER_BLOCKING 0x0 ;  /* 0x0000000000007b1d */ /* 0x000fe20000010000 */
[----:B----4-:R-:W-:-:S05]  /*3c260*/  PRMT R8, R7, 0x5210, R23 ;  /* 0x0000521007087816 */ /* 0x010fca0000000017 */
[----:B------:R-:W2:Y:S01]  /*3c270*/  LDL.LU R23, [R1+0x488] ;  /* 0x0004880001177983 */ /* 0x000ea20000300800 */
[----:B------:R-:W-:Y:S02]  /*3c280*/  PRMT R9, R14, 0x5210, R20 ;  /* 0x000052100e097816 */ /* 0x000fe40000000014 */
[----:B------:R-:W-:Y:S02]  /*3c290*/  PRMT R10, R15, 0x5210, R21 ;  /* 0x000052100f0a7816 */ /* 0x000fe40000000015 */
[----:B------:R-:W-:Y:S02]  /*3c2a0*/  PRMT R11, R6, 0x5210, R22 ;  /* 0x00005210060b7816 */ /* 0x000fe40000000016 */
[----:B---3--:R-:W-:Y:S02]  /*3c2b0*/  PRMT R28, R27, 0x5410, R28 ;  /* 0x000054101b1c7816 */ /* 0x008fe4000000001c */
[----:B------:R-:W-:Y:S02]  /*3c2c0*/  PRMT R13, R3, 0x5210, R13 ;  /* 0x00005210030d7816 */ /* 0x000fe4000000000d */
[----:B------:R-:W-:-:S02]  /*3c2d0*/  PRMT R14, R4, 0x5210, R17 ;  /* 0x00005210040e7816 */ /* 0x000fc40000000011 */
[----:B------:R-:W-:Y:S01]  /*3c2e0*/  PRMT R15, R5, 0x5210, R16 ;  /* 0x00005210050f7816 */ /* 0x000fe20000000010 */
[----:B--2---:R-:W-:Y:S04]  /*3c2f0*/  STL [R1+0x1958], R23 ;  /* 0x0019581701007387 */ /* 0x004fe80000100800 */
[----:B------:R-:W0:Y:S01]  /*3c300*/  LDS.128 R20, [R24] ;  /* 0x0000000018147984 */ /* 0x000e220000000c00 */
[----:B------:R-:W-:Y:S06]  /*3c310*/  BAR.SYNC.DEFER_BLOCKING 0x0 ;  /* 0x0000000000007b1d */ /* 0x000fec0000010000 */
[----:B------:R-:W2:Y:S04]  /*3c320*/  LDL.LU R25, [R1+0x380] ;  /* 0x0003800001197983 */ /* 0x000ea80000300800 */
[----:B------:R-:W3:Y:S04]  /*3c330*/  LDL.LU R26, [R1+0x36c] ;  /* 0x00036c00011a7983 */ /* 0x000ee80000300800 */
[----:B------:R-:W4:Y:S04]  /*3c340*/  LDL.LU R27, [R1+0x374] ;  /* 0x00037400011b7983 */ /* 0x000f280000300800 */
[----:B------:R-:W2:Y:S04]  /*3c350*/  LDL.LU R3, [R1+0x478] ;  /* 0x0004780001037983 */ /* 0x000ea80000300800 */
[----:B------:R-:W4:Y:S04]  /*3c360*/  LDL.LU R17, [R1+0x3ac] ;  /* 0x0003ac0001117983 */ /* 0x000f280000300800 */
[----:B------:R-:W3:Y:S04]  /*3c370*/  LDL.LU R4, [R1+0x384] ;  /* 0x0003840001047983 */ /* 0x000ee80000300800 */
[----:B------:R-:W4:Y:S04]  /*3c380*/  LDL.LU R16, [R1+0x3bc] ;  /* 0x0003bc0001107983 */ /* 0x000f280000300800 */
[----:B------:R-:W3:Y:S04]  /*3c390*/  LDL.LU R5, [R1+0x39c] ;  /* 0x00039c0001057983 */ /* 0x000ee80000300800 */
[----:B------:R-:W4:Y:S04]  /*3c3a0*/  LDL.LU R6, [R1+0x368] ;  /* 0x0003680001067983 */ /* 0x000f280000300800 */
[----:B------:R-:W4:Y:S04]  /*3c3b0*/  LDL.LU R7, [R1+0x370] ;  /* 0x0003700001077983 */ /* 0x000f280000300800 */
[----:B------:R1:W-:Y:S01]  /*3c3c0*/  STSM.16.M88.4 [R0], R8 ;  /* 0x0000000800007844 */ /* 0x0003e20000000200 */
[----:B------:R-:W-:Y:S06]  /*3c3d0*/  BAR.SYNC.DEFER_BLOCKING 0x0 ;  /* 0x0000000000007b1d */ /* 0x000fec0000010000 */
[----:B0-----:R-:W-:Y:S04]  /*3c3e0*/  STL.64 [R1+0x160], R20 ;  /* 0x0001601401007387 */ /* 0x001fe80000100a00 */
[----:B------:R-:W-:Y:S04]  /*3c3f0*/  STL.64 [R1+0x168], R22 ;  /* 0x0001681601007387 */ /* 0x000fe80000100a00 */
[----:B-1----:R-:W2:Y:S04]  /*3c400*/  LDL.LU R8, [R1+0x470] ;  /* 0x0004700001087983 */ /* 0x002ea80000300800 */
[----:B------:R-:W3:Y:S04]  /*3c410*/  LDL.LU R9, [R1+0x3d8] ;  /* 0x0003d80001097983 */ /* 0x000ee80000300800 */
[----:B------:R-:W4:Y:S04]  /*3c420*/  LDL.LU R10, [R1+0x3d4] ;  /* 0x0003d400010a7983 */ /* 0x000f280000300800 */
[----:B------:R-:W4:Y:S04]  /*3c430*/  LDL.LU R11, [R1+0x3a8] ;  /* 0x0003a800010b7983 */ /* 0x000f280000300800 */
[----:B------:R-:W0:Y:S01]  /*3c440*/  LDS.128 R20, [R24] ;  /* 0x0000000018147984 */ /* 0x000e220000000c00 */
[----:B------:R-:W-:Y:S06]  /*3c450*/  BAR.SYNC.DEFER_BLOCKING 0x0 ;  /* 0x0000000000007b1d */ /* 0x000fec0000010000 */
[----:B0-----:R-:W-:Y:S04]  /*3c460*/  STL.64 [R1+0x150], R20 ;  /* 0x0001501401007387 */ /* 0x001fe80000100a00 */
[----:B------:R0:W-:Y:S04]  /*3c470*/  STL.64 [R1+0x158], R22 ;  /* 0x0001581601007387 */ /* 0x0001e80000100a00 */
[----:B0-----:R-:W2:Y:S01]  /*3c480*/  LDL.LU R23, [R1+0x1958] ;  /* 0x0019580001177983 */ /* 0x001ea20000300800 */
[----:B------:R-:W-:-:S05]  /*3c490*/  PRMT R12, R2, 0x5210, R12 ;  /* 0x00005210020c7816 */ /* 0x000fca000000000c */
[----:B------:R0:W-:Y:S01]  /*3c4a0*/  STSM.16.M88.4 [R0], R12 ;  /* 0x0000000c00007844 */ /* 0x0001e20000000200 */
[----:B------:R-:W-:Y:S06]  /*3c4b0*/  BAR.SYNC.DEFER_BLOCKING 0x0 ;  /* 0x0000000000007b1d */ /* 0x000fec0000010000 */
[----:B0-----:R-:W4:Y:S04]  /*3c4c0*/  LDL.LU R15, [R1+0x474] ;  /* 0x00047400010f7983 */ /* 0x001f280000300800 */
[----:B------:R-:W4:Y:S04]  /*3c4d0*/  LDL.LU R20, [R1] ;  /* 0x0000000001147983 */ /* 0x000f280000300800 */
[----:B------:R-:W4:Y:S04]  /*3c4e0*/  LDL.LU R21, [R1+0x4] ;  /* 0x0000040001157983 */ /* 0x000f280000300800 */
[----:B------:R-:W4:Y:S01]  /*3c4f0*/  LDL.LU R22, [R1+0x20] ;  /* 0x0000200001167983 */ /* 0x000f220000300800 */
[----:B--2---:R-:W-:-:S03]  /*3c500*/  LOP3.LUT R2, R23, 0xffff, RZ, 0xc0, !PT ;  /* 0x0000ffff17027812 */ /* 0x004fc600078ec0ff */
[----:B------:R-:W2:Y:S01]  /*3c510*/  LDL.LU R23, [R1+0x28] ;  /* 0x0000280001177983 */ /* 0x000ea20000300800 */
[----:B------:R-:W-:Y:S02]  /*3c520*/  LOP3.LUT R13, R8, 0xffff, RZ, 0xc0, !PT ;  /* 0x0000ffff080d7812 */ /* 0x000fe400078ec0ff */
[----:B------:R-:W-:Y:S02]  /*3c530*/  LOP3.LUT R3, R3, 0xffff, RZ, 0xc0, !PT ;  /* 0x0000ffff03037812 */ /* 0x000fe400078ec0ff */
[----:B---3--:R-:W-:Y:S02]  /*3c540*/  LOP3.LUT R14, R9, 0xffff, RZ, 0xc0, !PT ;  /* 0x0000ffff090e7812 */ /* 0x008fe400078ec0ff */
[----:B----4-:R-:W-:Y:S02]  /*3c550*/  PRMT R8, R11, 0x4210, R2 ;  /* 0x000042100b087816 */ /* 0x010fe40000000002 */
[----:B------:R-:W-:Y:S02]  /*3c560*/  PRMT R11, R25, 0x4210, R13 ;  /* 0x00004210190b7816 */ /* 0x000fe4000000000d */
[----:B------:R-:W-:-:S02]  /*3c570*/  PRMT R9, R5, 0x4210, R3 ;  /* 0x0000421005097816 */ /* 0x000fc40000000003 */
[----:B------:R-:W-:Y:S02]  /*3c580*/  LOP3.LUT R12, R15, 0xffff, RZ, 0xc0, !PT ;  /* 0x0000ffff0f0c7812 */ /* 0x000fe400078ec0ff */
[----:B------:R-:W-:Y:S02]  /*3c590*/  LOP3.LUT R15, R10, 0xffff, RZ, 0xc0, !PT ;  /* 0x0000ffff0a0f7812 */ /* 0x000fe400078ec0ff */
[----:B------:R-:W-:Y:S02]  /*3c5a0*/  PRMT R10, R4, 0x4210, R12 ;  /* 0x00004210040a7816 */ /* 0x000fe4000000000c */
[----:B------:R-:W-:Y:S02]  /*3c5b0*/  PRMT R4, R26, 0x4210, R14 ;  /* 0x000042101a047816 */ /* 0x000fe4000000000e */
[----:B------:R-:W-:Y:S01]  /*3c5c0*/  PRMT R5, R27, 0x4210, R15 ;  /* 0x000042101b057816 */ /* 0x000fe2000000000f */
[----:B--2---:R-:W-:Y:S04]  /*3c5d0*/  STL.64 [R1+0x1950], R22 ;  /* 0x0019501601007387 */ /* 0x004fe80000100a00 */
[----:B------:R-:W-:Y:S04]  /*3c5e0*/  STL.64 [R1+0x1948], R20 ;  /* 0x0019481401007387 */ /* 0x000fe80000100a00 */
[----:B------:R-:W0:Y:S04]  /*3c5f0*/  LDS.128 R20, [R24] ;  /* 0x0000000018147984 */ /* 0x000e280000000c00 */
[----:B------:R-:W2:Y:S04]  /*3c600*/  LDL.LU R25, [R1+0x2c] ;  /* 0x00002c0001197983 */ /* 0x000ea80000300800 */
[----:B------:R-:W3:Y:S04]  /*3c610*/  LDL.LU R26, [R1+0x40] ;  /* 0x00004000011a7983 */ /* 0x000ee80000300800 */
[----:B------:R-:W4:Y:S01]  /*3c620*/  LDL.LU R27, [R1+0x44] ;  /* 0x00004400011b7983 */ /* 0x000f220000300800 */
[----:B------:R-:W-:Y:S06]  /*3c630*/  BAR.SYNC.DEFER_BLOCKING 0x0 ;  /* 0x0000000000007b1d */ /* 0x000fec0000010000 */
[----:B0-----:R-:W-:Y:S04]  /*3c640*/  STL.64 [R1+0x30], R20 ;  /* 0x0000301401007387 */ /* 0x001fe80000100a00 */
[----:B------:R0:W-:Y:S04]  /*3c650*/  STL.64 [R1+0x38], R22 ;  /* 0x0000381601007387 */ /* 0x0001e80000100a00 */
[----:B0-----:R-:W2:Y:S04]  /*3c660*/  LDL.LU.64 R22, [R1+0x1950] ;  /* 0x0019500001167983 */ /* 0x001ea80000300a00 */
[----:B------:R-:W3:Y:S04]  /*3c670*/  LDL.LU.64 R20, [R1+0x1948] ;  /* 0x0019480001147983 */ /* 0x000ee80000300a00 */
[----:B------:R-:W-:Y:S01]  /*3c680*/  STSM.16.M88.4 [R0], R8 ;  /* 0x0000000800007844 */ /* 0x000fe20000000200 */
[----:B------:R-:W-:Y:S06]  /*3c690*/  BAR.SYNC.DEFER_BLOCKING 0x0 ;  /* 0x0000000000007b1d */ /* 0x000fec0000010000 */
[----:B------:R-:W0:Y:S02]  /*3c6a0*/  LDS.128 R8, [R24] ;  /* 0x0000000018087984 */ /* 0x000e240000000c00 */
[----:B------:R-:W-:Y:S01]  /*3c6b0*/  BAR.SYNC.DEFER_BLOCKING 0x0 ;  /* 0x0000000000007b1d */ /* 0x000fe20000010000 */
[----:B------:R-:W-:-:S02]  /*3c6c0*/  LOP3.LUT R16, R16, 0xffff, RZ, 0xc0, !PT ;  /* 0x0000ffff10107812 */ /* 0x000fc400078ec0ff */
[----:B------:R-:W-:Y:S02]  /*3c6d0*/  LOP3.LUT R17, R17, 0xffff, RZ, 0xc0, !PT ;  /* 0x0000ffff11117812 */ /* 0x000fe400078ec0ff */
[----:B------:R-:W-:Y:S02]  /*3c6e0*/  PRMT R6, R6, 0x4210, R16 ;  /* 0x0000421006067816 */ /* 0x000fe40000000010 */
[----:B------:R-:W-:-:S05]  /*3c6f0*/  PRMT R7, R7, 0x4210, R17 ;  /* 0x0000421007077816 */ /* 0x000fca0000000011 */
[----:B------:R1:W-:Y:S01]  /*3c700*/  STSM.16.M88.4 [R0], R4 ;  /* 0x0000000400007844 */ /* 0x0003e20000000200 */
[----:B------:R-:W-:Y:S06]  /*3c710*/  BAR.SYNC.DEFER_BLOCKING 0x0 ;  /* 0x0000000000007b1d */ /* 0x000fec0000010000 */
[----:B0-----:R3:W-:Y:S04]  /*3c720*/  STL.64 [R1+0x140], R8 ;  /* 0x0001400801007387 */ /* 0x0017e80000100a00 */
[----:B------:R2:W-:Y:S04]  /*3c730*/  STL.64 [R1+0x148], R10 ;  /* 0x0001480a01007387 */ /* 0x0005e80000100a00 */
[----:B-1----:R-:W4:Y:S01]  /*3c740*/  LDL.LU R7, [R1+0x24] ;  /* 0x0000240001077983 */ /* 0x002f220000300800 */
[----:B---3--:R-:W-:-:S02]  /*3c750*/  PRMT R8, R20, 0x5210, R2 ;  /* 0x0000521014087816 */ /* 0x008fc40000000002 */
[----:B------:R-:W-:Y:S01]  /*3c760*/  PRMT R9, R21, 0x5210, R3 ;  /* 0x0000521015097816 */ /* 0x000fe20000000003 */
[----:B------:R-:W3:Y:S01]  /*3c770*/  LDL.LU R2, [R1+0x49c] ;  /* 0x00049c0001027983 */ /* 0x000ee20000300800 */
[----:B--2---:R-:W-:-:S03]  /*3c780*/  PRMT R11, R23, 0x5210, R13 ;  /* 0x00005210170b7816 */ /* 0x004fc6000000000d */
[----:B------:R-:W2:Y:S01]  /*3c790*/  LDL.LU R3, [R1+0x498] ;  /* 0x0004980001037983 */ /* 0x000ea20000300800 */
[----:B------:R-:W-:-:S03]  /*3c7a0*/  PRMT R10, R22, 0x5210, R12 ;  /* 0x00005210160a7816 */ /* 0x000fc6000000000c */
[----:B------:R-:W2:Y:S04]  /*3c7b0*/  LDL.LU R13, [R1+0x48c] ;  /* 0x00048c00010d7983 */ /* 0x000ea80000300800 */
[----:B------:R-:W3:Y:S04]  /*3c7c0*/  LDL.LU R12, [R1+0x3f4] ;  /* 0x0003f400010c7983 */ /* 0x000ee80000300800 */
[----:B------:R-:W2:Y:S04]  /*3c7d0*/  LDL.LU R20, [R1+0x330] ;  /* 0x0003300001147983 */ /* 0x000ea80000300800 */
[----:B------:R-:W2:Y:S04]  /*3c7e0*/  LDL.LU R21, [R1+0x310] ;  /* 0x0003100001157983 */ /* 0x000ea80000300800 */
[----:B------:R-:W3:Y:S04]  /*3c7f0*/  LDL.LU R22, [R1+0x30c] ;  /* 0x00030c0001167983 */ /* 0x000ee80000300800 */
[----:B------:R-:W3:Y:S01]  /*3c800*/  LDL.LU R23, [R1+0x308] ;  /* 0x0003080001177983 */ /* 0x000ee20000300800 */
[----:B------:R-:W-:-:S02]  /*3c810*/  PRMT R5, R25, 0x5210, R15 ;  /* 0x0000521019057816 */ /* 0x000fc4000000000f */
[----:B------:R-:W-:Y:S02]  /*3c820*/  PRMT R6, R26, 0x5210, R16 ;  /* 0x000052101a067816 */ /* 0x000fe40000000010 */
[----:B----4-:R-:W-:Y:S02]  /*3c830*/  PRMT R4, R7, 0x5210, R14 ;  /* 0x0000521007047816 */ /* 0x010fe4000000000e */
[----:B------:R-:W-:Y:S01]  /*3c840*/  PRMT R7, R27, 0x5210, R17 ;  /* 0x000052101b077816 */ /* 0x000fe20000000011 */
[----:B---3--:R-:W-:Y:S04]  /*3c850*/  STL.64 [R1+0x1940], R22 ;  /* 0x0019401601007387 */ /* 0x008fe80000100a00 */
[----:B--2---:R-:W-:Y:S04]  /*3c860*/  STL.64 [R1+0x1938], R20 ;  /* 0x0019381401007387 */ /* 0x004fe80000100a00 */
[----:B------:R-:W0:Y:S01]  /*3c870*/  LDS.128 R20, [R24] ;  /* 0x0000000018147984 */ /* 0x000e220000000c00 */
[----:B------:R-:W-:Y:S06]  /*3c880*/  BAR.SYNC.DEFER_BLOCKING 0x0 ;  /* 0x0000000000007b1d */ /* 0x000fec0000010000 */
[----:B------:R-:W2:Y:S04]  /*3c890*/  LDL.LU R14, [R1+0x3f0] ;  /* 0x0003f000010e7983 */ /* 0x000ea80000300800 */
[----:B------:R-:W3:Y:S04]  /*3c8a0*/  LDL.LU R15, [R1+0x3ec] ;  /* 0x0003ec00010f7983 */ /* 0x000ee80000300800 */
[----:B------:R-:W4:Y:S04]  /*3c8b0*/  LDL.LU R16, [R1+0x47c] ;  /* 0x00047c0001107983 */ /* 0x000f280000300800 */
[----:B------:R-:W4:Y:S04]  /*3c8c0*/  LDL.LU R17, [R1+0x3e4] ;  /* 0x0003e40001117983 */ /* 0x000f280000300800 */
[----:B------:R-:W4:Y:S04]  /*3c8d0*/  LDL.LU R25, [R1+0x50] ;  /* 0x0000500001197983 */ /* 0x000f280000300800 */
[----:B------:R-:W4:Y:S04]  /*3c8e0*/  LDL.LU R26, [R1+0x4c] ;  /* 0x00004c00011a7983 */ /* 0x000f280000300800 */
[----:B------:R1:W-:Y:S01]  /*3c8f0*/  STSM.16.M88.4 [R0], R8 ;  /* 0x0000000800007844 */ /* 0x0003e20000000200 */
[----:B------:R-:W-:Y:S06]  /*3c900*/  BAR.SYNC.DEFER_BLOCKING 0x0 ;  /* 0x0000000000007b1d */ /* 0x000fec0000010000 */
[----:B0-----:R-:W-:Y:S04]  /*3c910*/  STL.64 [R1+0x130], R20 ;  /* 0x0001301401007387 */ /* 0x001fe80000100a00 */
[----:B------:R-:W-:Y:S04]  /*3c920*/  STL.64 [R1+0x138], R22 ;  /* 0x0001381601007387 */ /* 0x000fe80000100a00 */
[----:B------:R-:W4:Y:S04]  /*3c930*/  LDL.LU R27, [R1+0x54] ;  /* 0x00005400011b7983 */ /* 0x000f280000300800 */
[----:B-1----:R-:W4:Y:S04]  /*3c940*/  LDL.LU R8, [R1+0x350] ;  /* 0x0003500001087983 */ /* 0x002f280000300800 */
[----:B------:R-:W4:Y:S04]  /*3c950*/  LDL.LU R9, [R1+0x35c] ;  /* 0x00035c0001097983 */ /* 0x000f280000300800 */
[----:B------:R-:W4:Y:S04]  /*3c960*/  LDL.LU R10, [R1+0x348] ;  /* 0x00034800010a7983 */ /* 0x000f280000300800 */
[----:B------:R-:W4:Y:S04]  /*3c970*/  LDL.LU R11, [R1+0x354] ;  /* 0x00035400010b7983 */ /* 0x000f280000300800 */
[----:B------:R-:W0:Y:S01]  /*3c980*/  LDS.128 R20, [R24] ;  /* 0x0000000018147984 */ /* 0x000e220000000c00 */
[----:B------:R-:W-:Y:S06]  /*3c990*/  BAR.SYNC.DEFER_BLOCKING 0x0 ;  /* 0x0000000000007b1d */ /* 0x000fec0000010000 */
[----:B0-----:R-:W-:Y:S04]  /*3c9a0*/  STL.64 [R1+0xe0], R20 ;  /* 0x0000e01401007387 */ /* 0x001fe80000100a00 */
[----:B------:R0:W-:Y:S04]  /*3c9b0*/  STL.64 [R1+0xe8], R22 ;  /* 0x0000e81601007387 */ /* 0x0001e80000100a00 */
[----:B0-----:R-:W4:Y:S04]  /*3c9c0*/  LDL.LU.64 R22, [R1+0x1940] ;  /* 0x0019400001167983 */ /* 0x001f280000300a00 */
[----:B------:R-:W4:Y:S04]  /*3c9d0*/  LDL.LU.64 R20, [R1+0x1938] ;  /* 0x0019380001147983 */ /* 0x000f280000300a00 */
[----:B------:R0:W-:Y:S01]  /*3c9e0*/  STSM.16.M88.4 [R0], R4 ;  /* 0x0000000400007844 */ /* 0x0001e20000000200 */
[----:B------:R-:W-:Y:S01]  /*3c9f0*/  BAR.SYNC.DEFER_BLOCKING 0x0 ;  /* 0x0000000000007b1d */ /* 0x000fe20000010000 */
[----:B------:R-:W-:-:S02]  /*3ca00*/  LOP3.LUT R12, R12, 0xffff, RZ, 0xc0, !PT ;  /* 0x0000ffff0c0c7812 */ /* 0x000fc400078ec0ff */
[----:B------:R-:W-:Y:S02]  /*3ca10*/  LOP3.LUT R2, R2, 0xffff, RZ, 0xc0, !PT ;  /* 0x0000ffff02027812 */ /* 0x000fe400078ec0ff */
[----:B------:R-:W-:Y:S02]  /*3ca20*/  LOP3.LUT R3, R3, 0xffff, RZ, 0xc0, !PT ;  /* 0x0000ffff03037812 */ /* 0x000fe400078ec0ff */
[----:B------:R-:W-:Y:S02]  /*3ca30*/  LOP3.LUT R13, R13, 0xffff, RZ, 0xc0, !PT ;  /* 0x0000ffff0d0d7812 */ /* 0x000fe400078ec0ff */
[----:B--2---:R-:W-:Y:S02]  /*3ca40*/  LOP3.LUT R14, R14, 0xffff, RZ, 0xc0, !PT ;  /* 0x0000ffff0e0e7812 */ /* 0x004fe400078ec0ff */
[----:B---3--:R-:W-:Y:S02]  /*3ca50*/  LOP3.LUT R15, R15, 0xffff, RZ, 0xc0, !PT ;  /* 0x0000ffff0f0f7812 */ /* 0x008fe400078ec0ff */
[----:B----4-:R-:W-:-:S02]  /*3ca60*/  LOP3.LUT R17, R17, 0xffff, RZ, 0xc0, !PT ;  /* 0x0000ffff11117812 */ /* 0x010fc400078ec0ff */
[----:B------:R-:W-:Y:S02]  /*3ca70*/  LOP3.LUT R16, R16, 0xffff, RZ, 0xc0, !PT ;  /* 0x0000ffff10107812 */ /* 0x000fe400078ec0ff */
[----:B------:R-:W-:Y:S02]  /*3ca80*/  PRMT R8, R8, 0x4210, R2 ;  /* 0x0000421008087816 */ /* 0x000fe40000000002 */
[----:B------:R-:W-:Y:S02]  /*3ca90*/  PRMT R9, R9, 0x4210, R3 ;  /* 0x0000421009097816 */ /* 0x000fe40000000003 */
[----:B------:R-:W-:Y:S02]  /*3caa0*/  PRMT R10, R10, 0x4210, R13 ;  /* 0x000042100a0a7816 */ /* 0x000fe4000000000d */
[----:B------:R-:W-:Y:S02]  /*3cab0*/  PRMT R11, R11, 0x4210, R16 ;  /* 0x000042100b0b7816 */ /* 0x000fe40000000010 */
[----:B0-----:R-:W-:-:S02]  /*3cac0*/  PRMT R6, R22, 0x4210, R15 ;  /* 0x0000421016067816 */ /* 0x001fc4000000000f */
[----:B------:R-:W-:Y:S02]  /*3cad0*/  PRMT R4, R20, 0x4210, R12 ;  /* 0x0000421014047816 */ /* 0x000fe4000000000c */
[----:B------:R-:W-:Y:S02]  /*3cae0*/  PRMT R5, R21, 0x4210, R14 ;  /* 0x0000421015057816 */ /* 0x000fe4000000000e */
[----:B------:R-:W-:Y:S02]  /*3caf0*/  PRMT R7, R23, 0x4210, R17 ;  /* 0x0000421017077816 */ /* 0x000fe40000000011 */
[----:B------:R-:W0:Y:S01]  /*3cb00*/  LDS.128 R20, [R24] ;  /* 0x0000000018147984 */ /* 0x000e220000000c00 */
[----:B------:R-:W-:Y:S06]  /*3cb10*/  BAR.SYNC.DEFER_BLOCKING 0x0 ;  /* 0x0000000000007b1d */ /* 0x000fec0000010000 */
[----:B------:R-:W-:Y:S02]  /*3cb20*/  STSM.16.M88.4 [R0], R8 ;  /* 0x0000000800007844 */ /* 0x000fe40000000200 */
[----:B------:R-:W-:Y:S06]  /*3cb30*/  BAR.SYNC.DEFER_BLOCKING 0x0 ;  /* 0x0000000000007b1d */ /* 0x000fec0000010000 */
[----:B------:R-:W1:Y:S02]  /*3cb40*/  LDS.128 R8, [R24] ;  /* 0x0000000018087984 */ /* 0x000e640000000c00 */
[----:B------:R-:W-:Y:S06]  /*3cb50*/  BAR.SYNC.DEFER_BLOCKING 0x0 ;  /* 0x0000000000007b1d */ /* 0x000fec0000010000 */
[----:B0-----:R-:W-:Y:S04]  /*3cb60*/  STL.64 [R1+0x120], R20 ;  /* 0x0001201401007387 */ /* 0x001fe80000100a00 */
[----:B------:R0:W-:Y:S04]  /*3cb70*/  STL.64 [R1+0x128], R22 ;  /* 0x0001281601007387 */ /* 0x0001e80000100a00 */
[----:B0-----:R-:W2:Y:S04]  /*3cb80*/  LDL.LU.64 R22, [R1+0x1930] ;  /* 0x0019300001167983 */ /* 0x001ea80000300a00 */
[----:B------:R-:W3:Y:S04]  /*3cb90*/  LDL.LU.64 R20, [R1+0x1928] ;  /* 0x0019280001147983 */ /* 0x000ee80000300a00 */
[----:B------:R0:W-:Y:S01]  /*3cba0*/  STSM.16.M88.4 [R0], R4 ;  /* 0x0000000400007844 */ /* 0x0001e20000000200 */
[----:B------:R-:W-:Y:S06]  /*3cbb0*/  BAR.SYNC.DEFER_BLOCKING 0x0 ;  /* 0x0000000000007b1d */ /* 0x000fec0000010000 */
[----:B-1----:R1:W-:Y:S04]  /*3cbc0*/  STL.64 [R1+0x110], R8 ;  /* 0x0001100801007387 */ /* 0x0023e80000100a00 */
[----:B------:R4:W-:Y:S01]  /*3cbd0*/  STL.64 [R1+0x118], R10 ;  /* 0x0001180a01007387 */ /* 0x0009e20000100a00 */
[----:B0-----:R-:W-:-:S02]  /*3cbe0*/  PRMT R4, R27, 0x5210, R12 ;  /* 0x000052101b047816 */ /* 0x001fc4000000000c */
[----:B------:R-:W-:Y:S02]  /*3cbf0*/  PRMT R5, R19, 0x5210, R14 ;  /* 0x0000521013057816 */ /* 0x000fe4000000000e */
[----:B-1----:R-:W-:Y:S02]  /*3cc00*/  PRMT R8, R25, 0x5210, R2 ;  /* 0x0000521019087816 */ /* 0x002fe40000000002 */
[----:B------:R-:W-:Y:S01]  /*3cc10*/  PRMT R9, R26, 0x5210, R3 ;  /* 0x000052101a097816 */ /* 0x000fe20000000003 */
[----:B------:R-:W2:Y:S04]  /*3cc20*/  LDL.LU R2, [R1+0x404] ;  /* 0x0004040001027983 */ /* 0x000ea80000300800 */
[----:B------:R-:W2:Y:S04]  /*3cc30*/  LDL.LU R12, [R1+0x400] ;  /* 0x00040000010c7983 */ /* 0x000ea80000300800 */
[----:B------:R-:W2:Y:S01]  /*3cc40*/  LDL.LU R3, [R1+0x3fc] ;  /* 0x0003fc0001037983 */ /* 0x000ea20000300800 */
[----:B----4-:R-:W-:-:S03]  /*3cc50*/  PRMT R10, R18, 0x5210, R13 ;  /* 0x00005210120a7816 */ /* 0x010fc6000000000d */
[----:B------:R-:W4:Y:S04]  /*3cc60*/  LDL.LU R13, [R1+0x4dc] ;  /* 0x0004dc00010d7983 */ /* 0x000f280000300800 */
[----:B------:R-:W4:Y:S04]  /*3cc70*/  LDL.LU R18, [R1+0x3b4] ;  /* 0x0003b40001127983 */ /* 0x000f280000300800 */
[----:B------:R-:W4:Y:S04]  /*3cc80*/  LDL.LU R14, [R1+0x4cc] ;  /* 0x0004cc00010e7983 */ /* 0x000f280000300800 */
[----:B------:R-:W4:Y:S01]  /*3cc90*/  LDL R19, [R1+0xc00] ;  /* 0x000c000001137983 */ /* 0x000f220000100800 */
[----:B---3--:R-:W-:-:S02]  /*3cca0*/  PRMT R6, R20, 0x5210, R15 ;  /* 0x0000521014067816 */ /* 0x008fc4000000000f */
[----:B------:R-:W-:Y:S01]  /*3ccb0*/  PRMT R11, R21, 0x5210, R16 ;  /* 0x00005210150b7816 */ /* 0x000fe20000000010 */
[----:B------:R-:W3:Y:S04]  /*3ccc0*/  LDL.LU R15, [R1+0x4c8] ;  /* 0x0004c800010f7983 */ /* 0x000ee80000300800 */
[----:B------:R-:W3:Y:S01]  /*3ccd0*/  LDL.LU R16, [R1+0x4bc] ;  /* 0x0004bc0001107983 */ /* 0x000ee20000300800 */
[----:B--2---:R-:W-:-:S03]  /*3cce0*/  PRMT R7, R22, 0x5210, R17 ;  /* 0x0000521016077816 */ /* 0x004fc60000000011 */
[----:B------:R-:W2:Y:S04]  /*3ccf0*/  LDL.LU R17, [R1+0x3f8] ;  /* 0x0003f80001117983 */ /* 0x000ea80000300800 */
[----:B------:R-:W3:Y:S04]  /*3cd00*/  LDL.LU R22, [R1+0x334] ;  /* 0x0003340001167983 */ /* 0x000ee80000300800 */
[----:B----4-:R-:W0:Y:S01]  /*3cd10*/  LDS.128 R24, [R19] ;  /* 0x0000000013187984 */ /* 0x010e220000000c00 */
[----:B------:R-:W-:Y:S06]  /*3cd20*/  BAR.SYNC.DEFER_BLOCKING 0x0 ;  /* 0x0000000000007b1d */ /* 0x000fec0000010000 */
[----:B------:R1:W-:Y:S02]  /*3cd30*/  STSM.16.M88.4 [R0], R8 ;  /* 0x0000000800007844 */ /* 0x0003e40000000200 */
[----:B------:R-:W-:Y:S06]  /*3cd40*/  BAR.SYNC.DEFER_BLOCKING 0x0 ;  /* 0x0000000000007b1d */ /* 0x000fec0000010000 */
[----:B0-----:R-:W-:Y:S04]  /*3cd50*/  STL.64 [R1+0x100], R24 ;  /* 0x0001001801007387 */ /* 0x001fe80000100a00 */
[----:B------:R-:W-:Y:S04]  /*3cd60*/  STL.64 [R1+0x108], R26 ;  /* 0x0001081a01007387 */ /* 0x000fe80000100a00 */
[----:B-1----:R-:W4:Y:S04]  /*3cd70*/  LDL.LU R8, [R1+0x3c4] ;  /* 0x0003c40001087983 */ /* 0x002f280000300800 */
[----:B------:R-:W4:Y:S04]  /*3cd80*/  LDL.LU R9, [R1+0x3b0] ;  /* 0x0003b00001097983 */ /* 0x000f280000300800 */
[----:B------:R-:W4:Y:S04]  /*3cd90*/  LDL.LU R10, [R1+0x390] ;  /* 0x00039000010a7983 */ /* 0x000f280000300800 */
[----:B------:R-:W4:Y:S04]  /*3cda0*/  LDL.LU R11, [R1+0x394] ;  /* 0x00039400010b7983 */ /* 0x000f280000300800 */
[----:B------:R-:W2:Y:S04]  /*3cdb0*/  LDL.LU R21, [R1+0x90] ;  /* 0x0000900001157983 */ /* 0x000ea80000300800 */
[----:B------:R-:W2:Y:S04]  /*3cdc0*/  LDL.LU R20, [R1+0x94] ;  /* 0x0000940001147983 */ /* 0x000ea80000300800 */
[----:B------:R-:W0:Y:S01]  /*3cdd0*/  LDS.128 R24, [R19] ;  /* 0x0000000013187984 */ /* 0x000e220000000c00 */
[----:B------:R-:W-:Y:S06]  /*3cde0*/  BAR.SYNC.DEFER_BLOCKING 0x0 ;  /* 0x0000000000007b1d */ /* 0x000fec0000010000 */
[----:B0-----:R-:W-:Y:S04]  /*3cdf0*/  STL.64 [R1+0x80], R24 ;  /* 0x0000801801007387 */ /* 0x001fe80000100a00 */
[----:B------:R-:W-:Y:S04]  /*3ce00*/  STL.64 [R1+0x88], R26 ;  /* 0x0000881a01007387 */ /* 0x000fe80000100a00 */
[----:B------:R0:W-:Y:S04]  /*3ce10*/  STL [R1+0x1920], R23 ;  /* 0x0019201701007387 */ /* 0x0001e80000100800 */
[----:B0-----:R-:W4:Y:S04]  /*3ce20*/  LDL.LU R23, [R1+0x3cc] ;  /* 0x0003cc0001177983 */ /* 0x001f280000300800 */
[----:B--2---:R0:W-:Y:S04]  /*3ce30*/  STL.64 [R1+0x1918], R20 ;  /* 0x0019181401007387 */ /* 0x0041e80000100a00 */
[----:B0-----:R-:W2:Y:S04]  /*3ce40*/  LDL.LU R21, [R1+0x3d0] ;  /* 0x0003d00001157983 */ /* 0x001ea80000300800 */
[----:B------:R3:W-:Y:S01]  /*3ce50*/  STSM.16.M88.4 [R0], R4 ;  /* 0x0000000400007844 */ /* 0x0007e20000000200 */
[----:B------:R-:W-:Y:S01]  /*3ce60*/  BAR.SYNC.DEFER_BLOCKING 0x0 ;  /* 0x0000000000007b1d */ /* 0x000fe20000010000 */
[----:B------:R-:W-:-:S02]  /*3ce70*/  LOP3.LUT R2, R2, 0xffff, RZ, 0xc0, !PT ;  /* 0x0000ffff02027812 */ /* 0x000fc400078ec0ff */
[----:B------:R-:W-:Y:S02]  /*3ce80*/  LOP3.LUT R12, R12, 0xffff, RZ, 0xc0, !PT ;  /* 0x0000ffff0c0c7812 */ /* 0x000fe400078ec0ff */
[----:B------:R-:W-:Y:S02]  /*3ce90*/  LOP3.LUT R17, R17, 0xffff, RZ, 0xc0, !PT ;  /* 0x0000ffff11117812 */ /* 0x000fe400078ec0ff */
[----:B------:R-:W-:Y:S02]  /*3cea0*/  LOP3.LUT R3, R3, 0xffff, RZ, 0xc0, !PT ;  /* 0x0000ffff03037812 */ /* 0x000fe400078ec0ff */
[----:B------:R-:W-:Y:S01]  /*3ceb0*/  LOP3.LUT R13, R13, 0xffff, RZ, 0xc0, !PT ;  /* 0x0000ffff0d0d7812 */ /* 0x000fe200078ec0ff */
[----:B------:R-:W2:Y:S04]  /*3cec0*/  LDL.LU R24, [R1+0x98] ;  /* 0x0000980001187983 */ /* 0x000ea80000300800 */
[----:B------:R-:W2:Y:S04]  /*3ced0*/  LDL.LU R25, [R1+0xa0] ;  /* 0x0000a00001197983 */ /* 0x000ea80000300800 */
[----:B------:R-:W2:Y:S04]  /*3cee0*/  LDL.LU R26, [R1+0x9c] ;  /* 0x00009c00011a7983 */ /* 0x000ea80000300800 */
[----:B------:R-:W2:Y:S01]  /*3cef0*/  LDL.LU R27, [R1+0x70] ;  /* 0x00007000011b7983 */ /* 0x000ea20000300800 */
[----:B---3--:R-:W-:-:S02]  /*3cf00*/  PRMT R7, R22, 0x4210, R17 ;  /* 0x0000421016077816 */ /* 0x008fc40000000011 */
[----:B----4-:R-:W-:Y:S02]  /*3cf10*/  PRMT R5, R23, 0x4210, R12 ;  /* 0x0000421017057816 */ /* 0x010fe4000000000c */
[----:B------:R-:W-:Y:S02]  /*3cf20*/  PRMT R6, R8, 0x4210, R3 ;  /* 0x0000421008067816 */ /* 0x000fe40000000003 */
[----:B------:R-:W-:Y:S02]  /*3cf30*/  PRMT R8, R18, 0x4210, R13 ;  /* 0x0000421012087816 */ /* 0x000fe4000000000d */
[----:B------:R-:W3:Y:S01]  /*3cf40*/  LDL.LU R18, [R1+0x8] ;  /* 0x0000080001127983 */ /* 0x000ee20000300800 */
[----:B--2---:R-:W-:-:S03]  /*3cf50*/  PRMT R4, R21, 0x4210, R2 ;  /* 0x0000421015047816 */ /* 0x004fc60000000002 */
[----:B------:R-:W0:Y:S01]  /*3cf60*/  LDS.128 R20, [R19] ;  /* 0x0000000013147984 */ /* 0x000e220000000c00 */
[----:B------:R-:W-:Y:S06]  /*3cf70*/  BAR.SYNC.DEFER_BLOCKING 0x0 ;  /* 0x0000000000007b1d */ /* 0x000fec0000010000 */
[----:B0-----:R-:W-:Y:S04]  /*3cf80*/  STL.64 [R1+0xf0], R20 ;  /* 0x0000f01401007387 */ /* 0x001fe80000100a00 */
[----:B------:R0:W-:Y:S04]  /*3cf90*/  STL.64 [R1+0xf8], R22 ;  /* 0x0000f81601007387 */ /* 0x0001e80000100a00 */
[----:B0-----:R-:W2:Y:S04]  /*3cfa0*/  LDL.LU R23, [R1+0x1920] ;  /* 0x0019200001177983 */ /* 0x001ea80000300800 */
[----:B------:R-:W4:Y:S01]  /*3cfb0*/  LDL.LU.64 R20, [R1+0x1918] ;  /* 0x0019180001147983 */ /* 0x000f220000300a00 */
[----:B------:R-:W-:-:S02]  /*3cfc0*/  LOP3.LUT R14, R14, 0xffff, RZ, 0xc0, !PT ;  /* 0x0000ffff0e0e7812 */ /* 0x000fc400078ec0ff */
[----:B------:R-:W-:Y:S02]  /*3cfd0*/  LOP3.LUT R15, R15, 0xffff, RZ, 0xc0, !PT ;  /* 0x0000ffff0f0f7812 */ /* 0x000fe400078ec0ff */
[----:B------:R-:W-:Y:S02]  /*3cfe0*/  LOP3.LUT R16, R16, 0xffff, RZ, 0xc0, !PT ;  /* 0x0000ffff10107812 */ /* 0x000fe400078ec0ff */
[----:B------:R-:W-:Y:S02]  /*3cff0*/  PRMT R9, R9, 0x4210, R14 ;  /* 0x0000421009097816 */ /* 0x000fe4000000000e */
[----:B------:R-:W-:Y:S02]  /*3d000*/  PRMT R10, R10, 0x4210, R15 ;  /* 0x000042100a0a7816 */ /* 0x000fe4000000000f */
[----:B------:R-:W-:-:S05]  /*3d010*/  PRMT R11, R11, 0x4210, R16 ;  /* 0x000042100b0b7816 */ /* 0x000fca0000000010 */
[----:B------:R-:W-:Y:S01]  /*3d020*/  STSM.16.M88.4 [R0], R8 ;  /* 0x0000000800007844 */ /* 0x000fe20000000200 */
[----:B------:R-:W-:Y:S06]  /*3d030*/  BAR.SYNC.DEFER_BLOCKING 0x0 ;  /* 0x0000000000007b1d */ /* 0x000fec0000010000 */
[----:B------:R-:W0:Y:S02]  /*3d040*/  LDS.128 R8, [R19] ;  /* 0x0000000013087984 */ /* 0x000e240000000c00 */
[----:B------:R-:W-:Y:S06]  /*3d050*/  BAR.SYNC.DEFER_BLOCKING 0x0 ;  /* 0x0000000000007b1d */ /* 0x000fec0000010000 */
[----:B------:R1:W-:Y:S02]  /*3d060*/  STSM.16.M88.4 [R0], R4 ;  /* 0x0000000400007844 */ /* 0x0003e40000000200 */
[----:B------:R-:W-:Y:S06]  /*3d070*/  BAR.SYNC.DEFER_BLOCKING 0x0 ;  /* 0x0000000000007b1d */ /* 0x000fec0000010000 */
[----:B0-----:R0:W-:Y:S04]  /*3d080*/  STL.64 [R1+0x50], R8 ;  /* 0x0000500801007387 */ /* 0x0011e80000100a00 */
[----:B------:R3:W-:Y:S01]  /*3d090*/  STL.64 [R1+0x58], R10 ;  /* 0x0000580a01007387 */ /* 0x0007e20000100a00 */
[----:B-1----:R-:W-:-:S02]  /*3d0a0*/  PRMT R5, R24, 0x5210, R12 ;  /* 0x0000521018057816 */ /* 0x002fc4000000000c */
[----:B0-----:R-:W-:Y:S02]  /*3d0b0*/  PRMT R8, R25, 0x5210, R13 ;  /* 0x0000521019087816 */ /* 0x001fe4000000000d */
[----:B------:R-:W-:Y:S01]  /*3d0c0*/  PRMT R9, R26, 0x5210, R14 ;  /* 0x000052101a097816 */ /* 0x000fe2000000000e */
[----:B------:R-:W4:Y:S01]  /*3d0d0*/  LDL.LU R13, [R1+0x51c] ;  /* 0x00051c00010d7983 */ /* 0x000f220000300800 */
[----:B---3--:R-:W-:-:S03]  /*3d0e0*/  PRMT R10, R27, 0x5210, R15 ;  /* 0x000052101b0a7816 */ /* 0x008fc6000000000f */
[----:B------:R-:W3:Y:S04]  /*3d0f0*/  LDL.LU R14, [R1+0x4fc] ;  /* 0x0004fc00010e7983 */ /* 0x000ee80000300800 */
[----:B------:R-:W3:Y:S01]  /*3d100*/  LDL.LU R15, [R1+0x4ec] ;  /* 0x0004ec00010f7983 */ /* 0x000ee20000300800 */
[----:B------:R-:W-:Y:S02]  /*3d110*/  PRMT R7, R18, 0x5210, R17 ;  /* 0x0000521012077816 */ /* 0x000fe40000000011 */
[----:B--2---:R-:W-:Y:S02]  /*3d120*/  PRMT R11, R23, 0x5210, R16 ;  /* 0x00005210170b7816 */ /* 0x004fe40000000010 */
[----:B----4-:R-:W-:Y:S02]  /*3d130*/  PRMT R4, R21, 0x5210, R2 ;  /* 0x0000521015047816 */ /* 0x010fe40000000002 */
[----:B------:R-:W-:Y:S01]  /*3d140*/  PRMT R6, R20, 0x5210, R3 ;  /* 0x0000521014067816 */ /* 0x000fe20000000003 */
[----:B------:R-:W2:Y:S04]  /*3d150*/  LDL.LU R2, [R1+0x414] ;  /* 0x0004140001027983 */ /* 0x000ea80000300800 */
[----:B------:R-:W0:Y:S01]  /*3d160*/  LDS.128 R20, [R19] ;  /* 0x0000000013147984 */ /* 0x000e220000000c00 */
[----:B------:R-:W-:Y:S06]  /*3d170*/  BAR.SYNC.DEFER_BLOCKING 0x0 ;  /* 0x0000000000007b1d */ /* 0x000fec0000010000 */
        /* <DEDUP_REMOVED lines=20> */
[----:B0-----:R-:W4:Y:S04]  /*3d2c0*/  LDL.LU R23, [R1+0xdc] ;  /* 0x0000dc0001177983 */ /* 0x001f280000300800 */
[----:B------:R-:W4:Y:S04]  /*3d2d0*/  LDL.LU R22, [R1+0x190] ;  /* 0x0001900001167983 */ /* 0x000f280000300800 */
[----:B------:R-:W4:Y:S04]  /*3d2e0*/  LDL.LU R21, [R1+0xd8] ;  /* 0x0000d80001157983 */ /* 0x000f280000300800 */
[----:B------:R-:W4:Y:S04]  /*3d2f0*/  LDL.LU R20, [R1+0xd4] ;  /* 0x0000d40001147983 */ /* 0x000f280000300800 */
[----:B------:R0:W-:Y:S01]  /*3d300*/  STSM.16.M88.4 [R0], R4 ;  /* 0x0000000400007844 */ /* 0x0001e20000000200 */
[----:B------:R-:W-:Y:S01]  /*3d310*/  BAR.SYNC.DEFER_BLOCKING 0x0 ;  /* 0x0000000000007b1d */ /* 0x000fe20000010000 */
[----:B------:R-:W-:-:S02]  /*3d320*/  LOP3.LUT R13, R13, 0xffff, RZ, 0xc0, !PT ;  /* 0x0000ffff0d0d7812 */ /* 0x000fc400078ec0ff */
[----:B---3--:R-:W-:Y:S02]  /*3d330*/  LOP3.LUT R14, R14, 0xffff, RZ, 0xc0, !PT ;  /* 0x0000ffff0e0e7812 */ /* 0x008fe400078ec0ff */
[----:B------:R-:W-:Y:S01]  /*3d340*/  LOP3.LUT R15, R15, 0xffff, RZ, 0xc0, !PT ;  /* 0x0000ffff0f0f7812 */ /* 0x000fe200078ec0ff */
[----:B------:R-:W3:Y:S01]  /*3d350*/  LDL.LU R18, [R1+0xd0] ;  /* 0x0000d00001127983 */ /* 0x000ee20000300800 */
[----:B--2---:R-:W-:Y:S02]  /*3d360*/  LOP3.LUT R2, R2, 0xffff, RZ, 0xc0, !PT ;  /* 0x0000ffff02027812 */ /* 0x004fe400078ec0ff */
[----:B----4-:R-:W-:Y:S02]  /*3d370*/  LOP3.LUT R12, R12, 0xffff, RZ, 0xc0, !PT ;  /* 0x0000ffff0c0c7812 */ /* 0x010fe400078ec0ff */
[----:B------:R-:W-:Y:S02]  /*3d380*/  LOP3.LUT R3, R3, 0xffff, RZ, 0xc0, !PT ;  /* 0x0000ffff03037812 */ /* 0x000fe400078ec0ff */
[----:B------:R-:W-:-:S02]  /*3d390*/  LOP3.LUT R16, R16, 0xffff, RZ, 0xc0, !PT ;  /* 0x0000ffff10107812 */ /* 0x000fc400078ec0ff */
[----:B------:R-:W-:-:S04]  /*3d3a0*/  LOP3.LUT R17, R17, 0xffff, RZ, 0xc0, !PT ;  /* 0x0000ffff11117812 */ /* 0x000fc800078ec0ff */
[----:B0-----:R-:W-:Y:S02]  /*3d3b0*/  PRMT R7, R27, 0x4210, R17 ;  /* 0x000042101b077816 */ /* 0x001fe40000000011 */
[----:B------:R-:W-:Y:S02]  /*3d3c0*/  PRMT R4, R8, 0x4210, R2 ;  /* 0x0000421008047816 */ /* 0x000fe40000000002 */
[----:B------:R-:W-:Y:S02]  /*3d3d0*/  PRMT R5, R9, 0x4210, R12 ;  /* 0x0000421009057816 */ /* 0x000fe4000000000c */
[----:B------:R-:W-:Y:S02]  /*3d3e0*/  PRMT R6, R10, 0x4210, R3 ;  /* 0x000042100a067816 */ /* 0x000fe40000000003 */
[----:B------:R-:W-:Y:S02]  /*3d3f0*/  PRMT R8, R11, 0x4210, R13 ;  /* 0x000042100b087816 */ /* 0x000fe4000000000d */
[----:B------:R-:W-:-:S02]  /*3d400*/  PRMT R9, R24, 0x4210, R14 ;  /* 0x0000421018097816 */ /* 0x000fc4000000000e */
[----:B------:R-:W-:Y:S02]  /*3d410*/  PRMT R10, R25, 0x4210, R15 ;  /* 0x00004210190a7816 */ /* 0x000fe4000000000f */
[----:B------:R-:W-:Y:S02]  /*3d420*/  PRMT R11, R26, 0x4210, R16 ;  /* 0x000042101a0b7816 */ /* 0x000fe40000000010 */
[----:B------:R-:W0:Y:S01]  /*3d430*/  LDS.128 R24, [R19] ;  /* 0x0000000013187984 */ /* 0x000e220000000c00 */
[----:B------:R-:W-:Y:S06]  /*3d440*/  BAR.SYNC.DEFER_BLOCKING 0x0 ;  /* 0x0000000000007b1d */ /* 0x000fec0000010000 */
[----:B------:R1:W-:Y:S02]  /*3d450*/  STSM.16.M88.4 [R0], R8 ;  /* 0x0000000800007844 */ /* 0x0003e40000000200 */
[----:B------:R-:W-:Y:S06]  /*3d460*/  BAR.SYNC.DEFER_BLOCKING 0x0 ;  /* 0x0000000000007b1d */ /* 0x000fec0000010000 */
[----:B0-----:R-:W-:Y:S04]  /*3d470*/  STL.64 [R1+0xb0], R24 ;  /* 0x0000b01801007387 */ /* 0x001fe80000100a00 */
[----:B------:R-:W-:Y:S04]  /*3d480*/  STL.64 [R1+0xb8], R26 ;  /* 0x0000b81a01007387 */ /* 0x000fe80000100a00 */
[----:B-1----:R-:W2:Y:S04]  /*3d490*/  LDL.LU R11, [R1+0x194] ;  /* 0x00019400010b7983 */ /* 0x002ea80000300800 */
[----:B------:R-:W0:Y:S01]  /*3d4a0*/  LDS.128 R24, [R19] ;  /* 0x0000000013187984 */ /* 0x000e220000000c00 */
[----:B------:R-:W-:Y:S01]  /*3d4b0*/  BAR.SYNC.DEFER_BLOCKING 0x0 ;  /* 0x0000000000007b1d */ /* 0x000fe20000010000 */
[----:B------:R-:W-:-:S02]  /*3d4c0*/  PRMT R9, R20, 0x5210, R14 ;  /* 0x0000521014097816 */ /* 0x000fc4000000000e */
[----:B------:R-:W-:-:S03]  /*3d4d0*/  PRMT R8, R21, 0x5210, R13 ;  /* 0x0000521015087816 */ /* 0x000fc6000000000d */
[----:B------:R1:W-:Y:S02]  /*3d4e0*/  STSM.16.M88.4 [R0], R4 ;  /* 0x0000000400007844 */ /* 0x0003e40000000200 */
[----:B------:R-:W-:Y:S06]  /*3d4f0*/  BAR.SYNC.DEFER_BLOCKING 0x0 ;  /* 0x0000000000007b1d */ /* 0x000fec0000010000 */
[----:B0-----:R-:W-:Y:S04]  /*3d500*/  STL.64 [R1+0x170], R24 ;  /* 0x0001701801007387 */ /* 0x001fe80000100a00 */
[----:B------:R0:W-:Y:S01]  /*3d510*/  STL.64 [R1+0x178], R26 ;  /* 0x0001781a01007387 */ /* 0x0001e20000100a00 */
[----:B-1----:R-:W-:-:S03]  /*3d520*/  PRMT R5, R22, 0x5210, R12 ;  /* 0x0000521016057816 */ /* 0x002fc6000000000c */
[----:B0-----:R-:W4:Y:S04]  /*3d530*/  LDL.LU.64 R26, [R1+0x1910] ;  /* 0x00191000011a7983 */ /* 0x001f280000300a00 */
[----:B------:R-:W4:Y:S04]  /*3d540*/  LDL.LU.64 R24, [R1+0x1908] ;  /* 0x0019080001187983 */ /* 0x000f280000300a00 */
[----:B------:R-:W4:Y:S04]  /*3d550*/  LDL.LU R20, [R1+0x548] ;  /* 0x0005480001147983 */ /* 0x000f280000300800 */
[----:B------:R-:W4:Y:S04]  /*3d560*/  LDL.LU R14, [R1+0x53c] ;  /* 0x00053c00010e7983 */ /* 0x000f280000300800 */
[----:B------:R-:W4:Y:S04]  /*3d570*/  LDL.LU R22, [R1+0x52c] ;  /* 0x00052c0001167983 */ /* 0x000f280000300800 */
[----:B------:R-:W4:Y:S01]  /*3d580*/  LDL.LU R21, [R1+0x528] ;  /* 0x0005280001157983 */ /* 0x000f220000300800 */
[----:B------:R-:W-:-:S02]  /*3d590*/  PRMT R6, R23, 0x5210, R3 ;  /* 0x0000521017067816 */ /* 0x000fc40000000003 */
[----:B---3--:R-:W-:Y:S02]  /*3d5a0*/  PRMT R10, R18, 0x5210, R15 ;  /* 0x00005210120a7816 */ /* 0x008fe4000000000f */
[----:B--2---:R-:W-:Y:S01]  /*3d5b0*/  PRMT R4, R11, 0x5210, R2 ;  /* 0x000052100b047816 */ /* 0x004fe20000000002 */
[----:B----4-:R-:W-:Y:S04]  /*3d5c0*/  STL [R1+0x1900], R22 ;  /* 0x0019001601007387 */ /* 0x010fe80000100800 */
[----:B------:R-:W-:Y:S04]  /*3d5d0*/  STL.64 [R1+0x18f8], R20 ;  /* 0x0018f81401007387 */ /* 0x000fe80000100a00 */
[----:B------:R-:W0:Y:S01]  /*3d5e0*/  LDS.128 R20, [R19] ;  /* 0x0000000013147984 */ /* 0x000e220000000c00 */
[----:B------:R-:W-:Y:S01]  /*3d5f0*/  BAR.SYNC.DEFER_BLOCKING 0x0 ;  /* 0x0000000000007b1d */ /* 0x000fe20000010000 */
[----:B------:R-:W-:-:S05]  /*3d600*/  PRMT R11, R24, 0x5210, R16 ;  /* 0x00005210180b7816 */ /* 0x000fca0000000010 */
[----:B------:R-:W2:Y:S04]  /*3d610*/  LDL.LU R3, [R1+0x430] ;  /* 0x0004300001037983 */ /* 0x000ea80000300800 */
[----:B------:R-:W3:Y:S04]  /*3d620*/  LDL.LU R2, [R1+0x42c] ;  /* 0x00042c0001027983 */ /* 0x000ee80000300800 */
[----:B------:R1:W-:Y:S01]  /*3d630*/  STSM.16.M88.4 [R0], R8 ;  /* 0x0000000800007844 */ /* 0x0003e20000000200 */
[----:B------:R-:W-:Y:S06]  /*3d640*/  BAR.SYNC.DEFER_BLOCKING 0x0 ;  /* 0x0000000000007b1d */ /* 0x000fec0000010000 */
[----:B0-----:R-:W-:Y:S04]  /*3d650*/  STL.64 [R1+0x190], R20 ;  /* 0x0001901401007387 */ /* 0x001fe80000100a00 */
[----:B------:R-:W-:Y:S01]  /*3d660*/  STL.64 [R1+0x198], R22 ;  /* 0x0001981601007387 */ /* 0x000fe20000100a00 */
[----:B------:R-:W-:-:S03]  /*3d670*/  PRMT R7, R25, 0x5210, R17 ;  /* 0x0000521019077816 */ /* 0x000fc60000000011 */
[----:B------:R-:W4:Y:S04]  /*3d680*/  LDL.LU R13, [R1+0x41c] ;  /* 0x00041c00010d7983 */ /* 0x000f280000300800 */
        /* <DEDUP_REMOVED lines=10> */
[----:B------:R-:W2:Y:S04]  /*3d730*/  LDL.LU.64 R20, [R1+0x18f8] ;  /* 0x0018f80001147983 */ /* 0x000ea80000300a00 */
[----:B------:R-:W3:Y:S04]  /*3d740*/  LDL.LU R25, [R1+0x1b8] ;  /* 0x0001b80001197983 */ /* 0x000ee80000300800 */
[----:B------:R-:W3:Y:S04]  /*3d750*/  LDL.LU R24, [R1+0x1bc] ;  /* 0x0001bc0001187983 */ /* 0x000ee80000300800 */
[----:B------:R0:W-:Y:S04]  /*3d760*/  STL.64 [R1+0x18f0], R26 ;  /* 0x0018f01a01007387 */ /* 0x0001e80000100a00 */
[----:B0-----:R-:W4:Y:S04]  /*3d770*/  LDL.LU R26, [R1+0x4f0] ;  /* 0x0004f000011a7983 */ /* 0x001f280000300800 */
[----:B------:R-:W4:Y:S04]  /*3d780*/  LDL.LU R27, [R1+0x340] ;  /* 0x00034000011b7983 */ /* 0x000f280000300800 */
[----:B------:R-:W-:Y:S01]  /*3d790*/  STSM.16.M88.4 [R0], R4 ;  /* 0x0000000400007844 */ /* 0x000fe20000000200 */
[----:B------:R-:W-:Y:S06]  /*3d7a0*/  BAR.SYNC.DEFER_BLOCKING 0x0 ;  /* 0x0000000000007b1d */ /* 0x000fec0000010000 */
[----:B---3--:R0:W-:Y:S04]  /*3d7b0*/  STL.64 [R1+0x18e8], R24 ;  /* 0x0018e81801007387 */ /* 0x0081e80000100a00 */
[----:B0-----:R-:W3:Y:S04]  /*3d7c0*/  LDL.LU R24, [R1+0x4f8] ;  /* 0x0004f80001187983 */ /* 0x001ee80000300800 */
[----:B------:R-:W3:Y:S04]  /*3d7d0*/  LDL.LU R25, [R1+0x4f4] ;  /* 0x0004f40001197983 */ /* 0x000ee80000300800 */
[----:B------:R-:W3:Y:S04]  /*3d7e0*/  LDL.LU R23, [R1+0x1b0] ;  /* 0x0001b00001177983 */ /* 0x000ee80000300800 */
[----:B------:R-:W3:Y:S01]  /*3d7f0*/  LDL.LU R18, [R1+0x1b4] ;  /* 0x0001b40001127983 */ /* 0x000ee20000300800 */
[----:B--2---:R-:W-:-:S03]  /*3d800*/  LOP3.LUT R12, R20, 0xffff, RZ, 0xc0, !PT ;  /* 0x0000ffff140c7812 */ /* 0x004fc600078ec0ff */
[----:B------:R-:W2:Y:S01]  /*3d810*/  LDL.LU R20, [R1+0x1c0] ;  /* 0x0001c00001147983 */ /* 0x000ea20000300800 */
[----:B------:R-:W-:Y:S02]  /*3d820*/  LOP3.LUT R3, R3, 0xffff, RZ, 0xc0, !PT ;  /* 0x0000ffff03037812 */ /* 0x000fe400078ec0ff */
[----:B------:R-:W-:Y:S02]  /*3d830*/  LOP3.LUT R2, R2, 0xffff, RZ, 0xc0, !PT ;  /* 0x0000ffff02027812 */ /* 0x000fe400078ec0ff */
[----:B----4-:R-:W-:Y:S02]  /*3d840*/  LOP3.LUT R13, R13, 0xffff, RZ, 0xc0, !PT ;  /* 0x0000ffff0d0d7812 */ /* 0x010fe400078ec0ff */
[----:B------:R-:W-:Y:S02]  /*3d850*/  LOP3.LUT R17, R17, 0xffff, RZ, 0xc0, !PT ;  /* 0x0000ffff11117812 */ /* 0x000fe400078ec0ff */
[----:B------:R-:W-:Y:S02]  /*3d860*/  PRMT R6, R26, 0x4210, R13 ;  /* 0x000042101a067816 */ /* 0x000fe4000000000d */
[----:B------:R-:W-:-:S02]  /*3d870*/  PRMT R7, R27, 0x4210, R17 ;  /* 0x000042101b077816 */ /* 0x000fc40000000011 */
[----:B------:R-:W-:Y:S02]  /*3d880*/  LOP3.LUT R14, R14, 0xffff, RZ, 0xc0, !PT ;  /* 0x0000ffff0e0e7812 */ /* 0x000fe400078ec0ff */
[----:B------:R-:W-:Y:S02]  /*3d890*/  LOP3.LUT R15, R22, 0xffff, RZ, 0xc0, !PT ;  /* 0x0000ffff160f7812 */ /* 0x000fe400078ec0ff */
[----:B------:R-:W-:Y:S02]  /*3d8a0*/  LOP3.LUT R16, R21, 0xffff, RZ, 0xc0, !PT ;  /* 0x0000ffff15107812 */ /* 0x000fe400078ec0ff */
[----:B------:R-:W-:Y:S02]  /*3d8b0*/  PRMT R8, R8, 0x4210, R12 ;  /* 0x0000421008087816 */ /* 0x000fe4000000000c */
[----:B------:R-:W-:Y:S02]  /*3d8c0*/  PRMT R9, R9, 0x4210, R14 ;  /* 0x0000421009097816 */ /* 0x000fe4000000000e */
[----:B------:R-:W-:-:S02]  /*3d8d0*/  PRMT R10, R10, 0x4210, R15 ;  /* 0x000042100a0a7816 */ /* 0x000fc4000000000f */
[----:B------:R-:W-:Y:S01]  /*3d8e0*/  PRMT R11, R11, 0x4210, R16 ;  /* 0x000042100b0b7816 */ /* 0x000fe20000000010 */
[----:B------:R-:W4:Y:S04]  /*3d8f0*/  LDL.LU R22, [R1+0x1c4] ;  /* 0x0001c40001167983 */ /* 0x000f280000300800 */
[----:B------:R-:W4:Y:S01]  /*3d900*/  LDL.LU R21, [R1+0x10] ;  /* 0x0000100001157983 */ /* 0x000f220000300800 */
[----:B---3--:R-:W-:Y:S02]  /*3d910*/  PRMT R4, R24, 0x4210, R3 ;  /* 0x0000421018047816 */ /* 0x008fe40000000003 */
        /* <DEDUP_REMOVED lines=9> */
[----:B0-----:R-:W3:Y:S04]  /*3d9b0*/  LDL.LU.64 R26, [R1+0x18f0] ;  /* 0x0018f000011a7983 */ /* 0x001ee80000300a00 */
[----:B------:R-:W3:Y:S04]  /*3d9c0*/  LDL.LU.64 R24, [R1+0x18e8] ;  /* 0x0018e80001187983 */ /* 0x000ee80000300a00 */
[----:B------:R0:W-:Y:S01]  /*3d9d0*/  STSM.16.M88.4 [R0], R4 ;  /* 0x0000000400007844 */ /* 0x0001e20000000200 */
[----:B------:R-:W-:Y:S06]  /*3d9e0*/  BAR.SYNC.DEFER_BLOCKING 0x0 ;  /* 0x0000000000007b1d */ /* 0x000fec0000010000 */
[----:B-1----:R2:W-:Y:S04]  /*3d9f0*/  STL.64 [R1+0x1d0], R8 ;  /* 0x0001d00801007387 */ /* 0x0025e80000100a00 */
[----:B------:R4:W-:Y:S01]  /*3da00*/  STL.64 [R1+0x1d8], R10 ;  /* 0x0001d80a01007387 */ /* 0x0009e20000100a00 */
[----:B0-----:R-:W-:-:S03]  /*3da10*/  PRMT R6, R18, 0x5210, R13 ;  /* 0x0000521012067816 */ /* 0x001fc6000000000d */
[----:B------:R-:W3:Y:S01]  /*3da20*/  LDL.LU R18, [R1+0x57c] ;  /* 0x00057c0001127983 */ /* 0x000ee20000300800 */
[----:B--2---:R-:W-:-:S03]  /*3da30*/  PRMT R9, R20, 0x5210, R14 ;  /* 0x0000521014097816 */ /* 0x004fc6000000000e */
[----:B------:R-:W2:Y:S01]  /*3da40*/  LDL.LU R20, [R1+0x55c] ;  /* 0x00055c0001147983 */ /* 0x000ea20000300800 */
[----:B------:R-:W-:Y:S02]  /*3da50*/  PRMT R8, R23, 0x5210, R12 ;  /* 0x0000521017087816 */ /* 0x000fe4000000000c */
[----:B----4-:R-:W-:Y:S02]  /*3da60*/  PRMT R10, R22, 0x5210, R15 ;  /* 0x00005210160a7816 */ /* 0x010fe4000000000f */
[----:B------:R-:W-:Y:S02]  /*3da70*/  PRMT R7, R21, 0x5210, R17 ;  /* 0x0000521015077816 */ /* 0x000fe40000000011 */
[----:B---3--:R-:W-:Y:S01]  /*3da80*/  PRMT R11, R26, 0x5210, R16 ;  /* 0x000052101a0b7816 */ /* 0x008fe20000000010 */
[----:B--2---:R-:W-:Y:S04]  /*3da90*/  STL [R1+0x18e0], R20 ;  /* 0x0018e01401007387 */ /* 0x004fe80000100800 */
[----:B------:R-:W0:Y:S01]  /*3daa0*/  LDS.128 R20, [R19] ;  /* 0x0000000013147984 */ /* 0x000e220000000c00 */
[----:B------:R-:W-:Y:S06]  /*3dab0*/  BAR.SYNC.DEFER_BLOCKING 0x0 ;  /* 0x0000000000007b1d */ /* 0x000fec0000010000 */
[----:B------:R-:W2:Y:S01]  /*3dac0*/  LDL.LU R15, [R1+0x558] ;  /* 0x00055800010f7983 */ /* 0x000ea20000300800 */
[----:B------:R-:W-:-:S03]  /*3dad0*/  PRMT R4, R24, 0x5210, R3 ;  /* 0x0000521018047816 */ /* 0x000fc60000000003 */
[----:B------:R-:W3:Y:S01]  /*3dae0*/  LDL.LU R16, [R1+0x54c] ;  /* 0x00054c0001107983 */ /* 0x000ee20000300800 */
[----:B------:R-:W-:-:S03]  /*3daf0*/  PRMT R5, R25, 0x5210, R2 ;  /* 0x0000521019057816 */ /* 0x000fc60000000002 */
[----:B------:R-:W4:Y:S04]  /*3db00*/  LDL.LU R3, [R1+0x460] ;  /* 0x0004600001037983 */ /* 0x000f280000300800 */
[----:B------:R-:W2:Y:S04]  /*3db10*/  LDL.LU R2, [R1+0x45c] ;  /* 0x00045c0001027983 */ /* 0x000ea80000300800 */
[----:B------:R-:W3:Y:S04]  /*3db20*/  LDL.LU R12, [R1+0x444] ;  /* 0x00044400010c7983 */ /* 0x000ee80000300800 */
[----:B------:R-:W4:Y:S04]  /*3db30*/  LDL.LU R17, [R1+0x440] ;  /* 0x0004400001117983 */ /* 0x000f280000300800 */
[----:B------:R-:W2:Y:S04]  /*3db40*/  LDL.LU R24, [R1+0x554] ;  /* 0x0005540001187983 */ /* 0x000ea80000300800 */
        /* <DEDUP_REMOVED lines=12> */
[----:B0-----:R0:W-:Y:S04]  /*3dc10*/  STL.64 [R1+0x1c0], R20 ;  /* 0x0001c01401007387 */ /* 0x0011e80000100a00 */
[----:B------:R1:W-:Y:S04]  /*3dc20*/  STL.64 [R1+0x1c8], R22 ;  /* 0x0001c81601007387 */ /* 0x0003e80000100a00 */
[----:B0-----:R-:W3:Y:S04]  /*3dc30*/  LDL.LU R20, [R1+0x18e0] ;  /* 0x0018e00001147983 */ /* 0x001ee80000300800 */
[----:B-1----:R-:W2:Y:S04]  /*3dc40*/  LDL.LU R23, [R1+0x20c] ;  /* 0x00020c0001177983 */ /* 0x002ea80000300800 */
[----:B------:R-:W2:Y:S04]  /*3dc50*/  LDL.LU R22, [R1+0x214] ;  /* 0x0002140001167983 */ /* 0x000ea80000300800 */
[----:B------:R-:W4:Y:S04]  /*3dc60*/  LDL.LU R21, [R1+0x210] ;  /* 0x0002100001157983 */ /* 0x000f280000300800 */
[----:B------:R0:W-:Y:S01]  /*3dc70*/  STSM.16.M88.4 [R0], R4 ;  /* 0x0000000400007844 */ /* 0x0001e20000000200 */
[----:B------:R-:W-:Y:S01]  /*3dc80*/  LOP3.LUT R14, R18, 0xffff, RZ, 0xc0, !PT ;  /* 0x0000ffff120e7812 */ /* 0x000fe200078ec0ff */
[----:B------:R-:W-:Y:S06]  /*3dc90*/  BAR.SYNC.DEFER_BLOCKING 0x0 ;  /* 0x0000000000007b1d */ /* 0x000fec0000010000 */
[----:B0-----:R-:W4:Y:S04]  /*3dca0*/  LDL.LU R7, [R1+0x5b0] ;  /* 0x0005b00001077983 */ /* 0x001f280000300800 */
[----:B------:R-:W4:Y:S01]  /*3dcb0*/  LDL.LU R18, [R1+0x200] ;  /* 0x0002000001127983 */ /* 0x000f220000300800 */
[----:B---3--:R-:W-:-:S03]  /*3dcc0*/  LOP3.LUT R13, R20, 0xffff, RZ, 0xc0, !PT ;  /* 0x0000ffff140d7812 */ /* 0x008fc600078ec0ff */
[----:B------:R-:W3:Y:S04]  /*3dcd0*/  LDL.LU R20, [R1+0x208] ;  /* 0x0002080001147983 */ /* 0x000ee80000300800 */
[----:B--2---:R-:W-:Y:S01]  /*3dce0*/  STL.64 [R1+0x18d8], R22 ;  /* 0x0018d81601007387 */ /* 0x004fe20000100a00 */
[----:B------:R-:W-:-:S04]  /*3dcf0*/  LOP3.LUT R12, R12, 0xffff, RZ, 0xc0, !PT ;  /* 0x0000ffff0c0c7812 */ /* 0x000fc800078ec0ff */
[----:B------:R-:W-:Y:S02]  /*3dd00*/  PRMT R6, R24, 0x4210, R12 ;  /* 0x0000421018067816 */ /* 0x000fe4000000000c */
[----:B------:R-:W-:Y:S02]  /*3dd10*/  LOP3.LUT R2, R2, 0xffff, RZ, 0xc0, !PT ;  /* 0x0000ffff02027812 */ /* 0x000fe400078ec0ff */
[----:B------:R-:W-:Y:S02]  /*3dd20*/  LOP3.LUT R15, R15, 0xffff, RZ, 0xc0, !PT ;  /* 0x0000ffff0f0f7812 */ /* 0x000fe400078ec0ff */
[----:B------:R-:W-:Y:S02]  /*3dd30*/  LOP3.LUT R16, R16, 0xffff, RZ, 0xc0, !PT ;  /* 0x0000ffff10107812 */ /* 0x000fe400078ec0ff */
[----:B----4-:R-:W-:Y:S02]  /*3dd40*/  PRMT R5, R8, 0x4210, R2 ;  /* 0x0000421008057816 */ /* 0x010fe40000000002 */
[----:B------:R-:W-:-:S02]  /*3dd50*/  PRMT R8, R9, 0x4210, R14 ;  /* 0x0000421009087816 */ /* 0x000fc4000000000e */
[----:B------:R-:W-:Y:S02]  /*3dd60*/  PRMT R9, R10, 0x4210, R13 ;  /* 0x000042100a097816 */ /* 0x000fe4000000000d */
[----:B------:R-:W-:Y:S02]  /*3dd70*/  PRMT R10, R11, 0x4210, R15 ;  /* 0x000042100b0a7816 */ /* 0x000fe4000000000f */
[----:B------:R-:W-:Y:S01]  /*3dd80*/  PRMT R11, R26, 0x4210, R16 ;  /* 0x000042101a0b7816 */ /* 0x000fe20000000010 */
[----:B---3--:R-:W-:Y:S04]  /*3dd90*/  STL.64 [R1+0x18d0], R20 ;  /* 0x0018d01401007387 */ /* 0x008fe80000100a00 */
[----:B------:R-:W0:Y:S04]  /*3dda0*/  LDS.128 R20, [R19] ;  /* 0x0000000013147984 */ /* 0x000e280000000c00 */
[----:B------:R-:W2:Y:S01]  /*3ddb0*/  LDL.LU R24, [R1+0x204] ;  /* 0x0002040001187983 */ /* 0x000ea20000300800 */
[----:B------:R-:W-:Y:S06]  /*3ddc0*/  BAR.SYNC.DEFER_BLOCKING 0x0 ;  /* 0x0000000000007b1d */ /* 0x000fec0000010000 */
[----:B0-----:R-:W-:Y:S04]  /*3ddd0*/  STL.64 [R1+0x1b0], R20 ;  /* 0x0001b01401007387 */ /* 0x001fe80000100a00 */
[----:B------:R0:W-:Y:S04]  /*3dde0*/  STL.64 [R1+0x1b8], R22 ;  /* 0x0001b81601007387 */ /* 0x0001e80000100a00 */
[----:B0-----:R-:W3:Y:S04]  /*3ddf0*/  LDL.LU.64 R22, [R1+0x18d8] ;  /* 0x0018d80001167983 */ /* 0x001ee80000300a00 */
[----:B------:R-:W4:Y:S04]  /*3de00*/  LDL.LU.64 R20, [R1+0x18d0] ;  /* 0x0018d00001147983 */ /* 0x000f280000300a00 */
        /* <DEDUP_REMOVED lines=8> */
[----:B------:R-:W-:Y:S01]  /*3de90*/  STSM.16.M88.4 [R0], R4 ;  /* 0x0000000400007844 */ /* 0x000fe20000000200 */
[----:B------:R-:W-:Y:S06]  /*3dea0*/  BAR.SYNC.DEFER_BLOCKING 0x0 ;  /* 0x0000000000007b1d */ /* 0x000fec0000010000 */
[----:B0-----:R0:W-:Y:S04]  /*3deb0*/  STL.64 [R1+0x1f0], R8 ;  /* 0x0001f00801007387 */ /* 0x0011e80000100a00 */
[----:B------:R2:W-:Y:S01]  /*3dec0*/  STL.64 [R1+0x1f8], R10 ;  /* 0x0001f80a01007387 */ /* 0x0005e20000100a00 */
[----:B0-----:R-:W-:-:S02]  /*3ded0*/  PRMT R9, R18, 0x5210, R13 ;  /* 0x0000521012097816 */ /* 0x001fc4000000000d */
[----:B---3--:R-:W-:Y:S02]  /*3dee0*/  PRMT R5, R23, 0x5210, R2 ;  /* 0x0000521017057816 */ /* 0x008fe40000000002 */
[----:B------:R-:W-:Y:S01]  /*3def0*/  PRMT R4, R22, 0x5210, R3 ;  /* 0x0000521016047816 */ /* 0x000fe20000000003 */
[----:B------:R-:W3:Y:S04]  /*3df00*/  LDL.LU R2, [R1+0x5bc] ;  /* 0x0005bc0001027983 */ /* 0x000ee80000300800 */
[----:B------:R-:W3:Y:S04]  /*3df10*/  LDL.LU R3, [R1+0x5b8] ;  /* 0x0005b80001037983 */ /* 0x000ee80000300800 */
[----:B------:R-:W3:Y:S01]  /*3df20*/  LDL.LU R18, [R1+0x58c] ;  /* 0x00058c0001127983 */ /* 0x000ee20000300800 */
[----:B----4-:R-:W-:-:S03]  /*3df30*/  PRMT R8, R20, 0x5210, R14 ;  /* 0x0000521014087816 */ /* 0x010fc6000000000e */
[----:B------:R-:W4:Y:S01]  /*3df40*/  LDL.LU R13, [R1+0x588] ;  /* 0x00058800010d7983 */ /* 0x000f220000300800 */
[----:B------:R-:W-:-:S03]  /*3df50*/  PRMT R6, R21, 0x5210, R12 ;  /* 0x0000521015067816 */ /* 0x000fc6000000000c */
[----:B------:R-:W3:Y:S04]  /*3df60*/  LDL.LU R20, [R1+0x46c] ;  /* 0x00046c0001147983 */ /* 0x000ee80000300800 */
[----:B------:R-:W3:Y:S04]  /*3df70*/  LDL.LU R21, [R1+0x468] ;  /* 0x0004680001157983 */ /* 0x000ee80000300800 */
[----:B------:R-:W4:Y:S04]  /*3df80*/  LDL.LU R22, [R1+0x464] ;  /* 0x0004640001167983 */ /* 0x000f280000300800 */
[----:B------:R-:W4:Y:S01]  /*3df90*/  LDL.LU R23, [R1+0x458] ;  /* 0x0004580001177983 */ /* 0x000f220000300800 */
[----:B--2---:R-:W-:-:S02]  /*3dfa0*/  PRMT R10, R24, 0x5210, R15 ;  /* 0x00005210180a7816 */ /* 0x004fc4000000000f */
[----:B------:R-:W-:Y:S02]  /*3dfb0*/  PRMT R11, R27, 0x5210, R16 ;  /* 0x000052101b0b7816 */ /* 0x000fe40000000010 */
[----:B------:R-:W-:Y:S01]  /*3dfc0*/  PRMT R7, R28, 0x5210, R17 ;  /* 0x000052101c077816 */ /* 0x000fe20000000011 */
[----:B----4-:R-:W-:Y:S04]  /*3dfd0*/  STL.64 [R1+0x18c8], R22 ;  /* 0x0018c81601007387 */ /* 0x010fe80000100a00 */
[----:B---3--:R-:W-:Y:S04]  /*3dfe0*/  STL.64 [R1+0x18c0], R20 ;  /* 0x0018c01401007387 */ /* 0x008fe80000100a00 */
[----:B------:R-:W0:Y:S01]  /*3dff0*/  LDS.128 R20, [R19] ;  /* 0x0000000013147984 */ /* 0x000e220000000c00 */
[----:B------:R-:W-:Y:S06]  /*3e000*/  BAR.SYNC.DEFER_BLOCKING 0x0 ;  /* 0x0000000000007b1d */ /* 0x000fec0000010000 */
[----:B------:R-:W2:Y:S04]  /*3e010*/  LDL.LU R26, [R1+0x5dc] ;  /* 0x0005dc00011a7983 */ /* 0x000ea80000300800 */
[----:B------:R-:W3:Y:S04]  /*3e020*/  LDL.LU R25, [R1+0x618] ;  /* 0x0006180001197983 */ /* 0x000ee80000300800 */
[----:B------:R-:W4:Y:S04]  /*3e030*/  LDL.LU R15, [R1+0x5ec] ;  /* 0x0005ec00010f7983 */ /* 0x000f280000300800 */
[----:B------:R-:W2:Y:S04]  /*3e040*/  LDL.LU R27, [R1+0x608] ;  /* 0x00060800011b7983 */ /* 0x000ea80000300800 */
        /* <DEDUP_REMOVED lines=8> */
[----:B------:R-:W0:Y:S01]  /*3e0d0*/  LDS.128 R20, [R19] ;  /* 0x0000000013147984 */ /* 0x000e220000000c00 */
[----:B------:R-:W-:Y:S06]  /*3e0e0*/  BAR.SYNC.DEFER_BLOCKING 0x0 ;  /* 0x0000000000007b1d */ /* 0x000fec0000010000 */
[----:B0-----:R-:W-:Y:S04]  /*3e0f0*/  STL.64 [R1+0x60], R20 ;  /* 0x0000601401007387 */ /* 0x001fe80000100a00 */
[----:B------:R0:W-:Y:S04]  /*3e100*/  STL.64 [R1+0x68], R22 ;  /* 0x0000681601007387 */ /* 0x0001e80000100a00 */
[----:B0-----:R-:W3:Y:S04]  /*3e110*/  LDL.LU.64 R22, [R1+0x18c8] ;  /* 0x0018c80001167983 */ /* 0x001ee80000300a00 */
[----:B------:R-:W4:Y:S04]  /*3e120*/  LDL.LU.64 R20, [R1+0x18c0] ;  /* 0x0018c00001147983 */ /* 0x000f280000300a00 */
[----:B------:R-:W4:Y:S04]  /*3e130*/  LDL.LU R24, [R1+0x21c] ;  /* 0x00021c0001187983 */ /* 0x000f280000300800 */
[----:B------:R0:W-:Y:S01]  /*3e140*/  STSM.16.M88.4 [R0], R4 ;  /* 0x0000000400007844 */ /* 0x0001e20000000200 */
[----:B------:R-:W-:Y:S01]  /*3e150*/  BAR.SYNC.DEFER_BLOCKING 0x0 ;  /* 0x0000000000007b1d */ /* 0x000fe20000010000 */
[----:B------:R-:W-:-:S02]  /*3e160*/  LOP3.LUT R2, R2, 0xffff, RZ, 0xc0, !PT ;  /* 0x0000ffff02027812 */ /* 0x000fc400078ec0ff */
[----:B------:R-:W-:Y:S02]  /*3e170*/  LOP3.LUT R13, R13, 0xffff, RZ, 0xc0, !PT ;  /* 0x0000ffff0d0d7812 */ /* 0x000fe400078ec0ff */
[----:B------:R-:W-:Y:S02]  /*3e180*/  LOP3.LUT R12, R3, 0xffff, RZ, 0xc0, !PT ;  /* 0x0000ffff030c7812 */ /* 0x000fe400078ec0ff */
[----:B------:R-:W-:Y:S02]  /*3e190*/  LOP3.LUT R3, R18, 0xffff, RZ, 0xc0, !PT ;  /* 0x0000ffff12037812 */ /* 0x000fe400078ec0ff */
[----:B--2---:R-:W-:Y:S02]  /*3e1a0*/  PRMT R8, R27, 0x4210, R2 ;  /* 0x000042101b087816 */ /* 0x004fe40000000002 */
[----:B---3--:R-:W-:Y:S02]  /*3e1b0*/  LOP3.LUT R23, R23, 0xffff, RZ, 0xc0, !PT ;  /* 0x0000ffff17177812 */ /* 0x008fe400078ec0ff */
[----:B----4-:R-:W-:Y:S01]  /*3e1c0*/  LOP3.LUT R20, R20, 0xffff, RZ, 0xc0, !PT ;  /* 0x0000ffff14147812 */ /* 0x010fe200078ec0ff */
[----:B------:R-:W-:Y:S04]  /*3e1d0*/  STL [R1+0x18bc], R24 ;  /* 0x0018bc1801007387 */ /* 0x000fe80000100800 */
[----:B------:R-:W2:Y:S01]  /*3e1e0*/  LDL.LU R14, [R1+0x218] ;  /* 0x00021800010e7983 */ /* 0x000ea20000300800 */
[----:B0-----:R-:W-:-:S02]  /*3e1f0*/  PRMT R7, R25, 0x4210, R23 ;  /* 0x0000421019077816 */ /* 0x001fc40000000017 */
[----:B------:R-:W-:Y:S02]  /*3e200*/  PRMT R4, R11, 0x4210, R20 ;  /* 0x000042100b047816 */ /* 0x000fe40000000014 */
[----:B------:R-:W-:Y:S01]  /*3e210*/  PRMT R11, R26, 0x4210, R13 ;  /* 0x000042101a0b7816 */ /* 0x000fe2000000000d */
[----:B------:R-:W3:Y:S04]  /*3e220*/  LDL.LU R18, [R1+0x220] ;  /* 0x0002200001127983 */ /* 0x000ee80000300800 */
[----:B------:R-:W0:Y:S01]  /*3e230*/  LDS.128 R24, [R19] ;  /* 0x0000000013187984 */ /* 0x000e220000000c00 */
[----:B------:R-:W-:Y:S01]  /*3e240*/  LOP3.LUT R21, R21, 0xffff, RZ, 0xc0, !PT ;  /* 0x0000ffff15157812 */ /* 0x000fe200078ec0ff */
[----:B------:R-:W-:Y:S03]  /*3e250*/  BAR.SYNC.DEFER_BLOCKING 0x0 ;  /* 0x0000000000007b1d */ /* 0x000fe60000010000 */
[----:B------:R-:W-:-:S03]  /*3e260*/  PRMT R5, R28, 0x4210, R21 ;  /* 0x000042101c057816 */ /* 0x000fc60000000015 */
[----:B------:R-:W4:Y:S04]  /*3e270*/  LDL R28, [R1+0xc04] ;  /* 0x000c0400011c7983 */ /* 0x000f280000100800 */
[----:B0-----:R0:W-:Y:S04]  /*3e280*/  STL.64 [R1+0x90], R24 ;  /* 0x0000901801007387 */ /* 0x0011e80000100a00 */
[----:B------:R1:W-:Y:S04]  /*3e290*/  STL.64 [R1+0x98], R26 ;  /* 0x0000981a01007387 */ /* 0x0003e80000100a00 */
[----:B0-----:R-:W4:Y:S04]  /*3e2a0*/  LDL.LU R24, [R1+0x18bc] ;  /* 0x0018bc0001187983 */ /* 0x001f280000300800 */
[----:B-1----:R-:W4:Y:S04]  /*3e2b0*/  LDL.LU R27, [R1+0x224] ;  /* 0x00022400011b7983 */ /* 0x002f280000300800 */
[----:B------:R-:W4:Y:S01]  /*3e2c0*/  LDL.LU R26, [R1+0x228] ;  /* 0x00022800011a7983 */ /* 0x000f220000300800 */
[----:B------:R-:W-:-:S02]  /*3e2d0*/  PRMT R9, R16, 0x4210, R12 ;  /* 0x0000421010097816 */ /* 0x000fc4000000000c */
[----:B------:R-:W-:-:S05]  /*3e2e0*/  PRMT R10, R15, 0x4210, R3 ;  /* 0x000042100f0a7816 */ /* 0x000fca0000000003 */
[----:B------:R-:W-:Y:S01]  /*3e2f0*/  STSM.16.M88.4 [R0], R8 ;  /* 0x0000000800007844 */ /* 0x000fe20000000200 */
[----:B------:R-:W-:Y:S01]  /*3e300*/  BAR.SYNC.DEFER_BLOCKING 0x0 ;  /* 0x0000000000007b1d */ /* 0x000fe20000010000 */
[----:B------:R-:W-:-:S05]  /*3e310*/  LOP3.LUT R22, R22, 0xffff, RZ, 0xc0, !PT ;  /* 0x0000ffff16167812 */ /* 0x000fca00078ec0ff */
[----:B------:R-:W0:Y:S02]  /*3e320*/  LDS.128 R8, [R19] ;  /* 0x0000000013087984 */ /* 0x000e240000000c00 */
[----:B------:R-:W-:Y:S01]  /*3e330*/  BAR.SYNC.DEFER_BLOCKING 0x0 ;  /* 0x0000000000007b1d */ /* 0x000fe20000010000 */
[----:B------:R-:W-:-:S05]  /*3e340*/  PRMT R6, R17, 0x4210, R22 ;  /* 0x0000421011067816 */ /* 0x000fca0000000016 */
[----:B------:R1:W-:Y:S02]  /*3e350*/  STSM.16.M88.4 [R0], R4 ;  /* 0x0000000400007844 */ /* 0x0003e40000000200 */
[----:B------:R-:W-:Y:S01]  /*3e360*/  BAR.SYNC.DEFER_BLOCKING 0x0 ;  /* 0x0000000000007b1d */ /* 0x000fe20000010000 */
[----:B-1----:R-:W-:-:S05]  /*3e370*/  PRMT R7, R29, 0x5210, R13 ;  /* 0x000052101d077816 */ /* 0x002fca000000000d */
[----:B0-----:R-:W-:Y:S04]  /*3e380*/  STL.64 [R1+0x40], R8 ;  /* 0x0000400801007387 */ /* 0x001fe80000100a00 */
[----:B------:R-:W-:Y:S04]  /*3e390*/  STL.64 [R1+0x48], R10 ;  /* 0x0000480a01007387 */ /* 0x000fe80000100a00 */
[----:B------:R-:W4:Y:S01]  /*3e3a0*/  LDL.LU R25, [R1+0x22c] ;  /* 0x00022c0001197983 */ /* 0x000f220000300800 */
[----:B--2---:R-:W-:Y:S02]  /*3e3b0*/  PRMT R6, R14, 0x5210, R3 ;  /* 0x000052100e067816 */ /* 0x004fe40000000003 */
[----:B---3--:R-:W-:-:S02]  /*3e3c0*/  PRMT R5, R18, 0x5210, R12 ;  /* 0x0000521012057816 */ /* 0x008fc4000000000c */
[----:B------:R-:W0:Y:S01]  /*3e3d0*/  LDS.128 R12, [R19] ;  /* 0x00000000130c7984 */ /* 0x000e220000000c00 */
[----:B------:R-:W-:Y:S01]  /*3e3e0*/  BAR.SYNC.DEFER_BLOCKING 0x0 ;  /* 0x0000000000007b1d */ /* 0x000fe20000010000 */
[----:B----4-:R-:W-:Y:S02]  /*3e3f0*/  PRMT R21, R26, 0x5210, R21 ;  /* 0x000052101a157816 */ /* 0x010fe40000000015 */
[----:B------:R-:W-:-:S05]  /*3e400*/  PRMT R4, R24, 0x5210, R2 ;  /* 0x0000521018047816 */ /* 0x000fca0000000002 */
[----:B------:R-:W1:Y:S01]  /*3e410*/  LDC R18, c[0x0][0x244] ;  /* 0x00009100ff127b82 */ /* 0x000e620000000800 */
[----:B------:R-:W2:Y:S04]  /*3e420*/  LDL.LU R24, [R1+0xc] ;  /* 0x00000c0001187983 */ /* 0x000ea80000300800 */
[----:B------:R3:W-:Y:S03]  /*3e430*/  STSM.16.M88.4 [R0], R4 ;  /* 0x0000000400007844 */ /* 0x0007e60000000200 */
[----:B------:R-:W-:Y:S06]  /*3e440*/  BAR.SYNC.DEFER_BLOCKING 0x0 ;  /* 0x0000000000007b1d */ /* 0x000fec0000010000 */
[----:B0-----:R-:W-:Y:S01]  /*3e450*/  STL [R1+0x1764], R12 ;  /* 0x0017640c01007387 */ /* 0x001fe20000100800 */
[----:B------:R-:W-:Y:S01]  /*3e460*/  PRMT R20, R27, 0x5210, R20 ;  /* 0x000052101b147816 */ /* 0x000fe20000000014 */
[----:B------:R-:W-:Y:S01]  /*3e470*/  IMAD R17, R28, UR4, RZ ;  /* 0x000000041c117c24 */ /* 0x000fe2000f8e02ff */
[----:B---3--:R-:W0:Y:S08]  /*3e480*/  LDC R7, c[0x0][0x244] ;  /* 0x00009100ff077b82 */ /* 0x008e300000000800 */
[----:B------:R-:W3:Y:S01]  /*3e490*/  LDC R5, c[0x0][0x244] ;  /* 0x00009100ff057b82 */ /* 0x000ee20000000800 */
[----:B------:R-:W4:Y:S04]  /*3e4a0*/  LDS.128 R8, [R19] ;  /* 0x0000000013087984 */ /* 0x000f280000000c00 */
[----:B------:R1:W-:Y:S03]  /*3e4b0*/  STL [R1+0x15e4], R13 ;  /* 0x0015e40d01007387 */ /* 0x0003e60000100800 */
[----:B------:R-:W-:Y:S06]  /*3e4c0*/  BAR.SYNC.DEFER_BLOCKING 0x0 ;  /* 0x0000000000007b1d */ /* 0x000fec0000010000 */
[----:B------:R-:W-:Y:S01]  /*3e4d0*/  ULDC.64 UR4, c[0x0][0x220] ;  /* 0x0000880000047ab9 */ /* 0x000fe20000000a00 */
[----:B-1----:R-:W3:Y:S04]  /*3e4e0*/  LDL.LU R13, [R1+0xc08] ;  /* 0x000c0800010d7983 */ /* 0x002ee80000300800 */
[----:B------:R1:W-:Y:S04]  /*3e4f0*/  STL [R1+0x15cc], R14 ;  /* 0x0015cc0e01007387 */ /* 0x0003e80000100800 */
[----:B------:R1:W-:Y:S04]  /*3e500*/  STL [R1+0x15c8], R15 ;  /* 0x0015c80f01007387 */ /* 0x0003e80000100800 */
[----:B------:R-:W3:Y:S04]  /*3e510*/  LDL R26, [R1+0x14d4] ;  /* 0x0014d400011a7983 */ /* 0x000ee80000100800 */
[----:B-1----:R-:W3:Y:S04]  /*3e520*/  LDL R14, [R1+0x14f4] ;  /* 0x0014f400010e7983 */ /* 0x002ee80000100800 */
[----:B------:R-:W3:Y:S04]  /*3e530*/  LDL R15, [R1+0x14fc] ;  /* 0x0014fc00010f7983 */ /* 0x000ee80000100800 */
[----:B------:R-:W3:Y:S04]  /*3e540*/  LDL.LU R12, [R1+0x160] ;  /* 0x00016000010c7983 */ /* 0x000ee80000300800 */
[----:B----4-:R1:W-:Y:S04]  /*3e550*/  STL.64 [R1+0x15e8], R8 ;  /* 0x0015e80801007387 */ /* 0x0103e80000100a00 */
[----:B-1----:R-:W4:Y:S04]  /*3e560*/  LDL R8, [R1+0x13e4] ;  /* 0x0013e40001087983 */ /* 0x002f280000100800 */
[----:B------:R1:W-:Y:S04]  /*3e570*/  STL [R1+0x1780], R9 ;  /* 0x0017800901007387 */ /* 0x0003e80000100800 */
[----:B-1----:R-:W4:Y:S04]  /*3e580*/  LDL.LU R9, [R1+0x180] ;  /* 0x0001800001097983 */ /* 0x002f280000300800 */
[----:B------:R1:W-:Y:S04]  /*3e590*/  STL [R1+0x15e0], R10 ;  /* 0x0015e00a01007387 */ /* 0x0003e80000100800 */
[----:B-1----:R-:W4:Y:S04]  /*3e5a0*/  LDL R10, [R1+0x1454] ;  /* 0x00145400010a7983 */ /* 0x002f280000100800 */
[----:B------:R1:W-:Y:S04]  /*3e5b0*/  STL [R1+0x15b0], R11 ;  /* 0x0015b00b01007387 */ /* 0x0003e80000100800 */
[----:B-1----:R-:W4:Y:S01]  /*3e5c0*/  LDL.LU R11, [R1+0x14f8] ;  /* 0x0014f800010b7983 */ /* 0x002f220000300800 */
[----:B------:R-:W-:-:S02]  /*3e5d0*/  PRMT R22, R25, 0x5210, R22 ;  /* 0x0000521019167816 */ /* 0x000fc40000000016 */
[C---:B------:R-:W-:Y:S01]  /*3e5e0*/  IADD3 R16, P1, R17.reuse, UR4, RZ ;  /* 0x0000000411107c10 */ /* 0x040fe2000ff3e0ff */
[----:B------:R-:W-:Y:S01]  /*3e5f0*/  ULDC UR4, c[0x0][0x248] ;  /* 0x0000920000047ab9 */ /* 0x000fe20000000800 */
[----:B------:R-:W-:Y:S01]  /*3e600*/  IMAD R4, R18, 0x40, R17 ;  /* 0x0000004012047824 */ /* 0x000fe200078e0211 */
[----:B------:R-:W1:Y:S01]  /*3e610*/  LDC R25, c[0x0][0x244] ;  /* 0x00009100ff197b82 */ /* 0x000e620000000800 */
[----:B------:R-:W-:Y:S02]  /*3e620*/  LEA.HI.X.SX32 R6, R17, UR5, 0x1, P1 ;  /* 0x0000000511067c11 */ /* 0x000fe400088f0eff */
[----:B------:R-:W-:Y:S01]  /*3e630*/  ISETP.GE.AND P1, PT, R28, UR6, PT ;  /* 0x000000061c007c0c */ /* 0x000fe2000bf26270 */
[----:B0-----:R-:W-:Y:S01]  /*3e640*/  IMAD R7, R7, 0x40, R4 ;  /* 0x0000004007077824 */ /* 0x001fe200078e0204 */
[----:B--2---:R-:W-:-:S05]  /*3e650*/  PRMT R23, R24, 0x5210, R23 ;  /* 0x0000521018177816 */ /* 0x004fca0000000017 */
[----:B------:R0:W-:Y:S01]  /*3e660*/  STSM.16.M88.4 [R0], R20 ;  /* 0x0000001400007844 */ /* 0x0001e20000000200 */
[----:B------:R-:W-:Y:S08]  /*3e670*/  BAR.SYNC.DEFER_BLOCKING 0x0 ;  /* 0x0000000000007b1d */ /* 0x000ff00000010000 */
[----:B0-----:R-:W0:Y:S08]  /*3e680*/  LDC R21, c[0x0][0x244] ;  /* 0x00009100ff157b82 */ /* 0x001e300000000800 */
[----:B------:R-:W2:Y:S01]  /*3e690*/  LDC R23, c[0x0][0x244] ;  /* 0x00009100ff177b82 */ /* 0x000ea20000000800 */
[C---:B---3--:R-:W-:Y:S01]  /*3e6a0*/  IMAD R29, R13.reuse, UR4, RZ ;  /* 0x000000040d1d7c24 */ /* 0x048fe2000f8e02ff */
[----:B------:R-:W-:Y:S01]  /*3e6b0*/  ISETP.LT.AND P1, PT, R13, UR29, !P1 ;  /* 0x0000001d0d007c0c */ /* 0x000fe2000cf21270 */
[----:B------:R-:W-:Y:S01]  /*3e6c0*/  ULDC.64 UR4, c[0x0][0x220] ;  /* 0x0000880000047ab9 */ /* 0x000fe20000000a00 */
[----:B------:R-:W-:-:S02]  /*3e6d0*/  ULDC UR29, c[0x0][0x248] ;  /* 0x00009200001d7ab9 */ /* 0x000fc40000000800 */
[----:B------:R-:W-:Y:S02]  /*3e6e0*/  SHF.R.S32.HI R28, RZ, 0x1f, R29 ;  /* 0x0000001fff1c7819 */ /* 0x000fe4000001141d */
[----:B------:R-:W-:-:S05]  /*3e6f0*/  IADD3 R2, P2, R29, R16, RZ ;  /* 0x000000101d027210 */ /* 0x000fca0007f5e0ff */
[----:B------:R-:W-:Y:S01]  /*3e700*/  IMAD.X R3, R28, 0x1, R6, P2 ;  /* 0x000000011c037824 */ /* 0x000fe200010e0606 */
[----:B------:R-:W-:-:S04]  /*3e710*/  IADD3 R24, P2, R4, UR4, RZ ;  /* 0x0000000404187c10 */ /* 0x000fc8000ff5e0ff */
[----:B------:R-:W-:Y:S01]  /*3e720*/  LEA.HI.X.SX32 R4, R4, UR5, 0x1, P2 ;  /* 0x0000000504047c11 */ /* 0x000fe200090f0eff */
[----:B------:R-:W-:Y:S02]  /*3e730*/  ULDC.64 UR4, c[0x0][0x220] ;  /* 0x0000880000047ab9 */ /* 0x000fe40000000a00 */
[----:B------:R-:W-:Y:S02]  /*3e740*/  IADD3 R17, P3, R7, UR4, RZ ;  /* 0x0000000407117c10 */ /* 0x000fe4000ff7e0ff */
[----:B------:R-:W-:-:S05]  /*3e750*/  IADD3 R18, P4, R29, R24, RZ ;  /* 0x000000181d127210 */ /* 0x000fca0007f9e0ff */
[----:B------:R-:W-:Y:S01]  /*3e760*/  IMAD.X R19, R28, 0x1, R4, P4 ;  /* 0x000000011c137824 */ /* 0x000fe200020e0604 */
[----:B----4-:R-:W-:-:S05]  /*3e770*/  PRMT R0, R9, 0x7770, RZ ;  /* 0x0000777009007816 */ /* 0x010fca00000000ff */
[----:B------:R3:W-:Y:S01]  /*3e780*/  @P1 STG.E.U8 desc[UR20][R2.64], R0 ;  /* 0x0000000002001986 */ /* 0x0007e2000c101114 */
[----:B------:R-:W-:Y:S02]  /*3e790*/  ISETP.GE.AND P1, PT, R13, UR7, PT ;  /* 0x000000070d007c0c */ /* 0x000fe4000bf26270 */
[----:B------:R-:W-:Y:S01]  /*3e7a0*/  PRMT R20, R9, 0x7772, RZ ;  /* 0x0000777209147816 */ /* 0x000fe200000000ff */
[----:B------:R-:W-:Y:S01]  /*3e7b0*/  ULDC.64 UR6, c[0x0][0x220] ;  /* 0x0000880000067ab9 */ /* 0x000fe20000000a00 */
[----:B------:R-:W-:Y:S01]  /*3e7c0*/  ISETP.LT.AND P5, PT, R15, UR24, !P1 ;  /* 0x000000180f007c0c */ /* 0x000fe2000cfa1270 */
[----:B------:R-:W-:Y:S01]  /*3e7d0*/  ULDC UR24, c[0x0][0x248] ;  /* 0x0000920000187ab9 */ /* 0x000fe20000000800 */
[----:B---3--:R-:W-:Y:S01]  /*3e7e0*/  IMAD R0, R5, 0x40, R7 ;  /* 0x0000004005007824 */ /* 0x008fe200078e0207 */
[----:B------:R-:W-:Y:S02]  /*3e7f0*/  LEA.HI.X.SX32 R7, R7, UR5, 0x1, P3 ;  /* 0x0000000507077c11 */ /* 0x000fe400098f0eff */
[----:B------:R-:W-:-:S02]  /*3e800*/  IADD3 R2, P3, R29, R17, RZ ;  /* 0x000000111d027210 */ /* 0x000fc40007f7e0ff */
[----:B------:R-:W-:Y:S02]  /*3e810*/  ISETP.LT.AND P2, PT, R11, UR22, !P1 ;  /* 0x000000160b007c0c */ /* 0x000fe4000cf41270 */
[----:B------:R-:W-:Y:S01]  /*3e820*/  PRMT R5, R9, 0x7771, RZ ;  /* 0x0000777109057816 */ /* 0x000fe200000000ff */
[----:B------:R-:W-:Y:S01]  /*3e830*/  IMAD.X R3, R28, 0x1, R7, P3 ;  /* 0x000000011c037824 */ /* 0x000fe200018e0607 */
[----:B------:R-:W-:Y:S01]  /*3e840*/  ULDC.64 UR4, c[0x0][0x220] ;  /* 0x0000880000047ab9 */ /* 0x000fe20000000a00 */
[----:B------:R-:W-:Y:S02]  /*3e850*/  ULDC UR22, c[0x0][0x248] ;  /* 0x0000920000167ab9 */ /* 0x000fe40000000800 */
[----:B------:R3:W-:Y:S06]  /*3e860*/  @P5 STG.E.U8 desc[UR20][R18.64], R5 ;  /* 0x0000000512005986 */ /* 0x0007ec000c101114 */
[----:B------:R0:W-:Y:S01]  /*3e870*/  @P2 STG.E.U8 desc[UR20][R2.64], R20 ;  /* 0x0000001402002986 */ /* 0x0001e2000c101114 */
[----:B---3--:R-:W-:-:S04]  /*3e880*/  IADD3 R18, P3, R0, UR4, RZ ;  /* 0x0000000400127c10 */ /* 0x008fc8000ff7e0ff */
[----:B------:R-:W-:Y:S01]  /*3e890*/  LEA.HI.X.SX32 R5, R0, UR5, 0x1, P3 ;  /* 0x0000000500057c11 */ /* 0x000fe200098f0eff */
[----:B------:R-:W-:Y:S01]  /*3e8a0*/  ULDC.64 UR4, c[0x0][0x220] ;  /* 0x0000880000047ab9 */ /* 0x000fe20000000a00 */
[----:B0-----:R-:W-:Y:S01]  /*3e8b0*/  IMAD R3, R21, 0x40, R0 ;  /* 0x0000004015037824 */ /* 0x001fe200078e0200 */
[----:B------:R-:W-:Y:S02]  /*3e8c0*/  ISETP.LT.AND P2, PT, R26, UR14, !P1 ;  /* 0x0000000e1a007c0c */ /* 0x000fe4000cf41270 */
[----:B------:R-:W-:Y:S02]  /*3e8d0*/  PRMT R2, R9, 0x7773, RZ ;  /* 0x0000777309027816 */ /* 0x000fe400000000ff */
[----:B------:R-:W-:Y:S01]  /*3e8e0*/  IADD3 R22, P4, R29, R18, RZ ;  /* 0x000000121d167210 */ /* 0x000fe20007f9e0ff */
[----:B--2---:R-:W-:Y:S01]  /*3e8f0*/  IMAD R0, R23, 0x40, R3 ;  /* 0x0000004017007824 */ /* 0x004fe200078e0203 */
[----:B------:R-:W-:Y:S01]  /*3e900*/  IADD3 R20, P3, R3, UR4, RZ ;  /* 0x0000000403147c10 */ /* 0x000fe2000ff7e0ff */
[----:B------:R-:W2:Y:S01]  /*3e910*/  LDL R9, [R1+0xc04] ;  /* 0x000c040001097983 */ /* 0x000ea20000100800 */
[----:B------:R-:W-:Y:S01]  /*3e920*/  ISETP.LT.AND P5, PT, R14, UR16, !P1 ;  /* 0x000000100e007c0c */ /* 0x000fe2000cfa1270 */
[----:B-1----:R-:W-:Y:S01]  /*3e930*/  IMAD R25, R25, 0x40, R0 ;  /* 0x0000004019197824 */ /* 0x002fe200078e0200 */
[----:B------:R-:W-:-:S02]  /*3e940*/  LEA.HI.X.SX32 R3, R3, UR5, 0x1, P3 ;  /* 0x0000000503037c11 */ /* 0x000fc400098f0eff */
[----:B------:R-:W-:Y:S01]  /*3e950*/  IADD3 R26, P3, R29, R20, RZ ;  /* 0x000000141d1a7210 */ /* 0x000fe20007f7e0ff */
[----:B------:R-:W-:Y:S01]  /*3e960*/  ULDC.64 UR4, c[0x0][0x220] ;  /* 0x0000880000047ab9 */ /* 0x000fe20000000a00 */
[----:B------:R-:W-:Y:S01]  /*3e970*/  IMAD.X R23, R28, 0x1, R5, P4 ;  /* 0x000000011c177824 */ /* 0x000fe200020e0605 */
[----:B------:R-:W-:Y:S01]  /*3e980*/  PRMT R21, R12, 0x7770, RZ ;  /* 0x000077700c157816 */ /* 0x000fe200000000ff */
[----:B------:R0:W-:Y:S01]  /*3e990*/  STL [R1+0x18b4], R3 ;  /* 0x0018b40301007387 */ /* 0x0001e20000100800 */
[----:B------:R-:W-:Y:S01]  /*3e9a0*/  IMAD.X R27, R28, 0x1, R3, P3 ;  /* 0x000000011c1b7824 */ /* 0x000fe200018e0603 */
[----:B------:R-:W-:Y:S01]  /*3e9b0*/  ULDC UR14, c[0x0][0x228] ;  /* 0x00008a00000e7ab9 */ /* 0x000fe20000000800 */
[----:B------:R-:W-:Y:S01]  /*3e9c0*/  ULDC UR16, c[0x0][0x248] ;  /* 0x0000920000107ab9 */ /* 0x000fe20000000800 */
[----:B0-----:R-:W3:Y:S01]  /*3e9d0*/  LDL R3, [R1+0x13d0] ;  /* 0x0013d00001037983 */ /* 0x001ee20000100800 */
[----:B------:R-:W-:-:S03]  /*3e9e0*/  IADD3 R19, P3, R0, UR4, RZ ;  /* 0x0000000400137c10 */ /* 0x000fc6000ff7e0ff */
[----:B------:R0:W-:Y:S01]  /*3e9f0*/  STL [R1+0x18b8], R10 ;  /* 0x0018b80a01007387 */ /* 0x0001e20000100800 */
[----:B------:R-:W-:Y:S01]  /*3ea00*/  LEA.HI.X.SX32 R0, R0, UR5, 0x1, P3 ;  /* 0x0000000500007c11 */ /* 0x000fe200098f0eff */
[----:B------:R-:W-:Y:S02]  /*3ea10*/  ULDC.64 UR4, c[0x0][0x228] ;  /* 0x00008a0000047ab9 */ /* 0x000fe40000000a00 */
[----:B------:R1:W-:Y:S01]  /*3ea20*/  STL [R1+0x18b0], R8 ;  /* 0x0018b00801007387 */ /* 0x0003e20000100800 */
[----:B------:R-:W-:Y:S02]  /*3ea30*/  ISETP.LT.AND P3, PT, R8, UR4, !P1 ;  /* 0x0000000408007c0c */ /* 0x000fe4000cf61270 */
[----:B------:R-:W-:Y:S01]  /*3ea40*/  ISETP.LT.AND P4, PT, R10, UR12, !P1 ;  /* 0x0000000c0a007c0c */ /* 0x000fe2000cf81270 */
[----:B------:R4:W-:Y:S01]  /*3ea50*/  @P5 STG.E.U8 desc[UR20][R22.64], R2 ;  /* 0x0000000216005986 */ /* 0x0009e2000c101114 */
[----:B------:R-:W-:Y:S01]  /*3ea60*/  ULDC UR4, c[0x0][0x248] ;  /* 0x0000920000047ab9 */ /* 0x000fe20000000800 */
[----:B0-----:R-:W0:Y:S02]  /*3ea70*/  LDC R10, c[0x0][0x244] ;  /* 0x00009100ff0a7b82 */ /* 0x001e240000000800 */
[----:B-1----:R-:W3:Y:S04]  /*3ea80*/  LDL.LU R8, [R1+0x150] ;  /* 0x0001500001087983 */ /* 0x002ee80000300800 */
[----:B------:R1:W-:Y:S01]  /*3ea90*/  @P2 STG.E.U8 desc[UR20][R26.64], R21 ;  /* 0x000000151a002986 */ /* 0x0003e2000c101114 */
[----:B------:R-:W-:Y:S01]  /*3eaa0*/  ULDC UR12, c[0x0][0x228] ;  /* 0x00008a00000c7ab9 */ /* 0x000fe20000000800 */
[----:B----4-:R-:W-:Y:S01]  /*3eab0*/  IADD3 R22, P2, R29, R19, RZ ;  /* 0x000000131d167210 */ /* 0x010fe20007f5e0ff */
[----:B------:R-:W-:-:S04]  /*3eac0*/  VIADD R2, R13, 0x2 ;  /* 0x000000020d027836 */ /* 0x000fc80000000000 */
[----:B------:R-:W-:Y:S01]  /*3ead0*/  IMAD.X R23, R28, 0x1, R0, P2 ;  /* 0x000000011c177824 */ /* 0x000fe200010e0600 */
[C---:B-1----:R-:W-:Y:S02]  /*3eae0*/  IADD3 R21, P5, R25.reuse, UR6, RZ ;  /* 0x0000000619157c10 */ /* 0x042fe4000ffbe0ff */
[----:B------:R-:W-:Y:S02]  /*3eaf0*/  PRMT R27, R12, 0x7771, RZ ;  /* 0x000077710c1b7816 */ /* 0x000fe400000000ff */
[----:B------:R-:W-:Y:S01]  /*3eb00*/  ISETP.GE.AND P2, PT, R2, UR8, PT ;  /* 0x0000000802007c0c */ /* 0x000fe2000bf46270 */
[----:B------:R-:W-:Y:S01]  /*3eb10*/  ULDC.64 UR8, c[0x0][0x220] ;  /* 0x0000880000087ab9 */ /* 0x000fe20000000a00 */
[----:B------:R-:W-:Y:S02]  /*3eb20*/  LEA.HI.X.SX32 R2, R25, UR7, 0x1, P5 ;  /* 0x0000000719027c11 */ /* 0x000fe4000a8f0eff */
[----:B------:R-:W-:Y:S01]  /*3eb30*/  IADD3 R26, P5, R29, R21, RZ ;  /* 0x000000151d1a7210 */ /* 0x000fe20007fbe0ff */
[----:B------:R0:W-:Y:S01]  /*3eb40*/  @P4 STG.E.U8 desc[UR20][R22.64], R27 ;  /* 0x0000001b16004986 */ /* 0x0001e2000c101114 */
[----:B------:R-:W-:Y:S01]  /*3eb50*/  ULDC.64 UR6, c[0x0][0x228] ;  /* 0x00008a0000067ab9 */ /* 0x000fe20000000a00 */
[----:B0-----:R-:W-:-:S02]  /*3eb60*/  IMAD R22, R10, 0x40, R25 ;  /* 0x000000400a167824 */ /* 0x001fc400078e0219 */
[----:B------:R-:W-:Y:S01]  /*3eb70*/  IMAD.X R27, R28, 0x1, R2, P5 ;  /* 0x000000011c1b7824 */ /* 0x000fe200028e0602 */
[----:B------:R-:W-:Y:S02]  /*3eb80*/  PRMT R25, R12, 0x7772, RZ ;  /* 0x000077720c197816 */ /* 0x000fe400000000ff */
[----:B------:R-:W-:-:S03]  /*3eb90*/  IADD3 R23, P4, R22, UR8, RZ ;  /* 0x0000000816177c10 */ /* 0x000fc6000ff9e0ff */
[----:B------:R0:W-:Y:S01]  /*3eba0*/  @P3 STG.E.U8 desc[UR20][R26.64], R25 ;  /* 0x000000191a003986 */ /* 0x0001e2000c101114 */
[----:B------:R-:W-:Y:S01]  /*3ebb0*/  LEA.HI.X.SX32 R22, R22, UR9, 0x1, P4 ;  /* 0x0000000916167c11 */ /* 0x000fe2000a0f0eff */
[----:B------:R-:W-:Y:S01]  /*3ebc0*/  ULDC.64 UR8, c[0x0][0x228] ;  /* 0x00008a0000087ab9 */ /* 0x000fe20000000a00 */
[C---:B0-----:R-:W-:Y:S01]  /*3ebd0*/  IADD3 R26, P4, R29.reuse, R23, RZ ;  /* 0x000000171d1a7210 */ /* 0x041fe20007f9e0ff */
[----:B------:R-:W-:Y:S01]  /*3ebe0*/  VIADD R25, R29, UR4 ;  /* 0x000000041d197c36 */ /* 0x000fe20008000000 */
[----:B------:R-:W-:Y:S01]  /*3ebf0*/  PRMT R29, R12, 0x7773, RZ ;  /* 0x000077730c1d7816 */ /* 0x000fe200000000ff */
[----:B------:R-:W-:Y:S04]  /*3ec00*/  STL.64 [R1+0x18a8], R20 ;  /* 0x0018a81401007387 */ /* 0x000fe80000100a00 */
[----:B------:R-:W4:Y:S01]  /*3ec10*/  LDL.LU R12, [R1+0x30] ;  /* 0x00003000010c7983 */ /* 0x000f220000300800 */
[----:B------:R-:W-:Y:S01]  /*3ec20*/  IMAD.X R27, R28, 0x1, R22, P4 ;  /* 0x000000011c1b7824 */ /* 0x000fe200020e0616 */
[----:B------:R-:W-:-:S02]  /*3ec30*/  IADD3 R28, P4, R25, R16, RZ ;  /* 0x00000010191c7210 */ /* 0x000fc40007f9e0ff */
[----:B------:R0:W-:Y:S01]  /*3ec40*/  STL.64 [R1+0x18a0], R16 ;  /* 0x0018a01001007387 */ /* 0x0001e20000100a00 */
[----:B------:R-:W-:-:S03]  /*3ec50*/  ULDC UR4, c[0x0][0x228] ;  /* 0x00008a0000047ab9 */ /* 0x000fc60000000800 */
[----:B0-----:R-:W4:Y:S01]  /*3ec60*/  LDL R16, [R1+0x14d4] ;  /* 0x0014d40001107983 */ /* 0x001f220000100800 */
[----:B--2---:R-:W-:Y:S01]  /*3ec70*/  ISETP.LT.AND P3, PT, R9, UR8, !P0 ;  /* 0x0000000809007c0c */ /* 0x004fe2000c761270 */
[----:B------:R-:W-:Y:S01]  /*3ec80*/  ULDC UR8, c[0x0][0x228] ;  /* 0x00008a0000087ab9 */ /* 0x000fe20000000800 */
[----:B---3--:R-:W-:Y:S02]  /*3ec90*/  ISETP.LT.AND P1, PT, R3, UR6, !P1 ;  /* 0x0000000603007c0c */ /* 0x008fe4000cf21270 */
[----:B------:R-:W-:Y:S01]  /*3eca0*/  SHF.R.S32.HI R3, RZ, 0x1f, R25 ;  /* 0x0000001fff037819 */ /* 0x000fe20000011419 */
[----:B------:R-:W-:-:S10]  /*3ecb0*/  ULDC UR6, c[0x0][0x228] ;  /* 0x00008a0000067ab9 */ /* 0x000fd40000000800 */
[----:B------:R0:W-:Y:S01]  /*3ecc0*/  @P1 STG.E.U8 desc[UR20][R26.64], R29 ;  /* 0x0000001d1a001986 */ /* 0x0001e2000c101114 */
[----:B------:R-:W-:Y:S01]  /*3ecd0*/  ISETP.LT.AND P1, PT, R15, UR10, !P0 ;  /* 0x0000000a0f007c0c */ /* 0x000fe2000c721270 */
[----:B------:R-:W-:Y:S01]  /*3ece0*/  ULDC UR10, c[0x0][0x228] ;  /* 0x00008a00000a7ab9 */ /* 0x000fe20000000800 */
[----:B------:R-:W-:Y:S02]  /*3ecf0*/  PRMT R10, R8, 0x7770, RZ ;  /* 0x00007770080a7816 */ /* 0x000fe400000000ff */
[----:B0-----:R-:W-:Y:S01]  /*3ed00*/  IADD3 R26, P5, R25, R24, RZ ;  /* 0x00000018191a7210 */ /* 0x001fe20007fbe0ff */
[----:B------:R-:W-:Y:S01]  /*3ed10*/  IMAD.X R29, R3, 0x1, R6, P4 ;  /* 0x00000001031d7824 */ /* 0x000fe200020e0606 */
[----:B------:R-:W-:Y:S01]  /*3ed20*/  ISETP.LT.AND P4, PT, R11, UR18, !P0 ;  /* 0x000000120b007c0c */ /* 0x000fe2000c781270 */
[----:B------:R-:W-:Y:S02]  /*3ed30*/  ULDC UR18, c[0x0][0x248] ;  /* 0x0000920000127ab9 */ /* 0x000fe40000000800 */
[----:B------:R-:W-:Y:S01]  /*3ed40*/  IMAD.X R27, R3, 0x1, R4, P5 ;  /* 0x00000001031b7824 */ /* 0x000fe200028e0604 */
[----:B------:R-:W-:-:S02]  /*3ed50*/  IADD3 R20, P5, R25, R17, RZ ;  /* 0x0000001119147210 */ /* 0x000fc40007fbe0ff */
[----:B------:R-:W-:Y:S02]  /*3ed60*/  PRMT R3, R8, 0x7771, RZ ;  /* 0x0000777108037816 */ /* 0x000fe400000000ff */
[----:B------:R-:W-:Y:S01]  /*3ed70*/  SHF.R.S32.HI R17, RZ, 0x1f, R25 ;  /* 0x0000001fff117819 */ /* 0x000fe20000011419 */
[----:B------:R0:W-:Y:S04]  /*3ed80*/  @P3 STG.E.U8 desc[UR20][R28.64], R10 ;  /* 0x0000000a1c003986 */ /* 0x0001e8000c101114 */
[----:B------:R1:W-:Y:S01]  /*3ed90*/  @P1 STG.E.U8 desc[UR20][R26.64], R3 ;  /* 0x000000031a001986 */ /* 0x0003e2000c101114 */
[----:B------:R-:W-:-:S03]  /*3eda0*/  IMAD.X R21, R17, 0x1, R7, P5 ;  /* 0x0000000111157824 */ /* 0x000fc600028e0607 */
[----:B0-----:R-:W2:Y:S01]  /*3edb0*/  LDL.LU R10, [R1+0x18b8] ;  /* 0x0018b800010a7983 */ /* 0x001ea20000300800 */
[----:B-1----:R-:W-:-:S03]  /*3edc0*/  PRMT R26, R8, 0x7772, RZ ;  /* 0x00007772081a7816 */ /* 0x002fc600000000ff */
[----:B------:R-:W3:Y:S01]  /*3edd0*/  LDL.LU R3, [R1+0x18b4] ;  /* 0x0018b40001037983 */ /* 0x000ee20000300800 */
[----:B------:R-:W-:-:S03]  /*3ede0*/  PRMT R27, R8, 0x7773, RZ ;  /* 0x00007773081b7816 */ /* 0x000fc600000000ff */
[----:B------:R-:W3:Y:S04]  /*3edf0*/  LDL.LU R8, [R1+0x18b0] ;  /* 0x0018b00001087983 */ /* 0x000ee80000300800 */
[----:B------:R0:W-:Y:S04]  /*3ee00*/  @P4 STG.E.U8 desc[UR20][R20.64], R26 ;  /* 0x0000001a14004986 */ /* 0x0001e8000c101114 */
[----:B0-----:R-:W3:Y:S01]  /*3ee10*/  LDL.LU.64 R20, [R1+0x18a8] ;  /* 0x0018a80001147983 */ /* 0x001ee20000300a00 */
[----:B------:R-:W-:Y:S02]  /*3ee20*/  ISETP.LT.AND P3, PT, R14, UR26, !P0 ;  /* 0x0000001a0e007c0c */ /* 0x000fe4000c761270 */
[----:B------:R-:W-:Y:S01]  /*3ee30*/  IADD3 R28, P5, R25, R18, RZ ;  /* 0x00000012191c7210 */ /* 0x000fe20007fbe0ff */
[----:B------:R-:W-:-:S04]  /*3ee40*/  ULDC UR26, c[0x0][0x248] ;  /* 0x00009200001a7ab9 */ /* 0x000fc80000000800 */
[----:B------:R-:W-:-:S06]  /*3ee50*/  IMAD.X R29, R17, 0x1, R5, P5 ;  /* 0x00000001111d7824 */ /* 0x000fcc00028e0605 */
[----:B------:R0:W-:Y:S01]  /*3ee60*/  @P3 STG.E.U8 desc[UR20][R28.64], R27 ;  /* 0x0000001b1c003986 */ /* 0x0001e2000c101114 */
[----:B----4-:R-:W-:Y:S02]  /*3ee70*/  ISETP.LT.AND P1, PT, R16, UR28, !P0 ;  /* 0x0000001c10007c0c */ /* 0x010fe4000c721270 */
[----:B------:R-:W-:Y:S01]  /*3ee80*/  IADD3 R16, P5, R25, R19, RZ ;  /* 0x0000001319107210 */ /* 0x000fe20007fbe0ff */
[----:B------:R-:W-:Y:S01]  /*3ee90*/  ULDC UR28, c[0x0][0x248] ;  /* 0x00009200001c7ab9 */ /* 0x000fe20000000800 */
[----:B0-----:R-:W4:Y:S04]  /*3eea0*/  LDL R29, [R1+0x13d0] ;  /* 0x0013d000011d7983 */ /* 0x001f280000100800 */
[----:B------:R0:W-:Y:S01]  /*3eeb0*/  STL.64 [R1+0x1898], R18 ;  /* 0x0018981201007387 */ /* 0x0001e20000100a00 */
[----:B------:R-:W-:-:S02]  /*3eec0*/  PRMT R28, R12, 0x7770, RZ ;  /* 0x000077700c1c7816 */ /* 0x000fc400000000ff */
[----:B0-----:R-:W-:Y:S02]  /*3eed0*/  SHF.R.S32.HI R19, RZ, 0x1f, R25 ;  /* 0x0000001fff137819 */ /* 0x001fe40000011419 */
[----:B--2---:R-:W-:Y:S01]  /*3eee0*/  ISETP.LT.AND P3, PT, R10, UR4, !P0 ;  /* 0x000000040a007c0c */ /* 0x004fe2000c761270 */
[----:B------:R-:W-:Y:S01]  /*3eef0*/  ULDC UR4, c[0x0][0x228] ;  /* 0x00008a0000047ab9 */ /* 0x000fe20000000800 */
[----:B---3--:R-:W-:-:S05]  /*3ef00*/  IADD3 R26, P4, R25, R20, RZ ;  /* 0x00000014191a7210 */ /* 0x008fca0007f9e0ff */
[----:B------:R-:W-:Y:S02]  /*3ef10*/  IMAD.X R27, R17, 0x1, R3, P4 ;  /* 0x00000001111b7824 */ /* 0x000fe400020e0603 */
[----:B------:R-:W-:-:S03]  /*3ef20*/  IMAD.X R17, R19, 0x1, R0, P5 ;  /* 0x0000000113117824 */ /* 0x000fc600028e0600 */
[----:B------:R0:W-:Y:S01]  /*3ef30*/  @P1 STG.E.U8 desc[UR20][R26.64], R28 ;  /* 0x0000001c1a001986 */ /* 0x0001e2000c101114 */
[----:B------:R-:W-:-:S03]  /*3ef40*/  ISETP.LT.AND P4, PT, R8, UR4, !P0 ;  /* 0x0000000408007c0c */ /* 0x000fc6000c781270 */
[----:B------:R1:W-:Y:S01]  /*3ef50*/  STL [R1+0x1890], R8 ;  /* 0x0018900801007387 */ /* 0x0003e20000100800 */
[C---:B------:R-:W-:Y:S01]  /*3ef60*/  PRMT R18, R12.reuse, 0x7772, RZ ;  /* 0x000077720c127816 */ /* 0x040fe200000000ff */
[----:B------:R-:W-:Y:S01]  /*3ef70*/  ULDC UR4, c[0x0][0x248] ;  /* 0x0000920000047ab9 */ /* 0x000fe20000000800 */
[----:B0-----:R-:W-:Y:S01]  /*3ef80*/  PRMT R27, R12, 0x7771, RZ ;  /* 0x000077710c1b7816 */ /* 0x001fe200000000ff */
[----:B-1----:R-:W2:Y:S04]  /*3ef90*/  LDL.LU R8, [R1+0x184] ;  /* 0x0001840001087983 */ /* 0x002ea80000300800 */
[----:B------:R0:W-:Y:S04]  /*3efa0*/  @P3 STG.E.U8 desc[UR20][R16.64], R27 ;  /* 0x0000001b10003986 */ /* 0x0001e8000c101114 */
[----:B0-----:R-:W3:Y:S01]  /*3efb0*/  LDL.LU.64 R16, [R1+0x18a0] ;  /* 0x0018a00001107983 */ /* 0x001ee20000300a00 */
[----:B------:R-:W-:-:S02]  /*3efc0*/  IADD3 R28, P1, R25, R21, RZ ;  /* 0x00000015191c7210 */ /* 0x000fc40007f3e0ff */
[----:B----4-:R-:W-:Y:S02]  /*3efd0*/  ISETP.LT.AND P0, PT, R29, UR6, !P0 ;  /* 0x000000061d007c0c */ /* 0x010fe4000c701270 */
[----:B------:R-:W-:Y:S01]  /*3efe0*/  IADD3 R26, P5, R25, R23, RZ ;  /* 0x00000017191a7210 */ /* 0x000fe20007fbe0ff */
[----:B------:R-:W-:Y:S01]  /*3eff0*/  ULDC UR6, c[0x0][0x228] ;  /* 0x00008a0000067ab9 */ /* 0x000fe20000000800 */
[----:B------:R-:W-:Y:S02]  /*3f000*/  IMAD.X R29, R19, 0x1, R2, P1 ;  /* 0x00000001131d7824 */ /* 0x000fe400008e0602 */
[----:B------:R-:W-:Y:S02]  /*3f010*/  VIADD R25, R25, UR4 ;  /* 0x0000000419197c36 */ /* 0x000fe40008000000 */
[----:B------:R-:W-:Y:S01]  /*3f020*/  IMAD.X R27, R19, 0x1, R22, P5 ;  /* 0x00000001131b7824 */ /* 0x000fe200028e0616 */
[----:B------:R-:W-:Y:S01]  /*3f030*/  PRMT R12, R12, 0x7773, RZ ;  /* 0x000077730c0c7816 */ /* 0x000fe200000000ff */
[----:B------:R-:W-:Y:S04]  /*3f040*/  STL.64 [R1+0x1888], R22 ;  /* 0x0018881601007387 */ /* 0x000fe80000100a00 */
[----:B------:R-:W-:Y:S01]  /*3f050*/  @P4 STG.E.U8 desc[UR20][R28.64], R18 ;  /* 0x000000121c004986 */ /* 0x000fe2000c101114 */
[----:B------:R-:W-:-:S02]  /*3f060*/  ISETP.LT.AND P4, PT, R9, UR6, !P2 ;  /* 0x0000000609007c0c */ /* 0x000fc4000d781270 */
[----:B------:R-:W-:Y:S02]  /*3f070*/  SHF.R.S32.HI R9, RZ, 0x1f, R25 ;  /* 0x0000001fff097819 */ /* 0x000fe40000011419 */
[----:B------:R-:W-:Y:S01]  /*3f080*/  ISETP.LT.AND P3, PT, R15, UR8, !P2 ;  /* 0x000000080f007c0c */ /* 0x000fe2000d761270 */
[----:B------:R0:W-:Y:S01]  /*3f090*/  @P0 STG.E.U8 desc[UR20][R26.64], R12 ;  /* 0x0000000c1a000986 */ /* 0x0001e2000c101114 */
[----:B------:R-:W-:Y:S01]  /*3f0a0*/  ULDC UR4, c[0x0][0x228] ;  /* 0x00008a0000047ab9 */ /* 0x000fe20000000800 */
[----:B------:R-:W-:Y:S01]  /*3f0b0*/  ULDC UR6, c[0x0][0x228] ;  /* 0x00008a0000067ab9 */ /* 0x000fe20000000800 */
[----:B------:R-:W-:Y:S01]  /*3f0c0*/  ULDC UR8, c[0x0][0x228] ;  /* 0x00008a0000087ab9 */ /* 0x000fe20000000800 */
[----:B0-----:R-:W4:Y:S01]  /*3f0d0*/  LDL.LU R12, [R1+0x164] ;  /* 0x00016400010c7983 */ /* 0x001f220000300800 */
[----:B--2---:R-:W-:Y:S02]  /*3f0e0*/  PRMT R27, R8, 0x7770, RZ ;  /* 0x00007770081b7816 */ /* 0x004fe400000000ff */
[----:B---3--:R-:W-:-:S05]  /*3f0f0*/  IADD3 R18, P1, R25, R16, RZ ;  /* 0x0000001019127210 */ /* 0x008fca0007f3e0ff */
[----:B------:R-:W-:-:S05]  /*3f100*/  IMAD.X R19, R9, 0x1, R6, P1 ;  /* 0x0000000109137824 */ /* 0x000fca00008e0606 */
[----:B------:R0:W-:Y:S04]  /*3f110*/  @P4 STG.E.U8 desc[UR20][R18.64], R27 ;  /* 0x0000001b12004986 */ /* 0x0001e8000c101114 */
[----:B0-----:R-:W2:Y:S01]  /*3f120*/  LDL.LU.64 R18, [R1+0x1898] ;  /* 0x0018980001127983 */ /* 0x001ea20000300a00 */
[----:B------:R-:W-:Y:S01]  /*3f130*/  VIADD R26, R13, 0x3f ;  /* 0x0000003f0d1a7836 */ /* 0x000fe20000000000 */
[----:B------:R-:W-:Y:S02]  /*3f140*/  IADD3 R28, P5, R25, R24, RZ ;  /* 0x00000018191c7210 */ /* 0x000fe40007fbe0ff */
[----:B------:R-:W-:Y:S01]  /*3f150*/  ISETP.LT.AND P0, PT, R11, UR4, !P2 ;  /* 0x000000040b007c0c */ /* 0x000fe2000d701270 */
[----:B------:R0:W-:Y:S01]  /*3f160*/  STL.64 [R1+0x1880], R6 ;  /* 0x0018800601007387 */ /* 0x0001e20000100a00 */
[----:B------:R-:W-:-:S02]  /*3f170*/  PRMT R23, R8, 0x7771, RZ ;  /* 0x0000777108177816 */ /* 0x000fc400000000ff */
[----:B------:R-:W-:Y:S01]  /*3f180*/  ISETP.GE.AND P1, PT, R26, UR27, PT ;  /* 0x0000001b1a007c0c */ /* 0x000fe2000bf26270 */
[----:B------:R-:W-:Y:S01]  /*3f190*/  IMAD.X R29, R9, 0x1, R4, P5 ;  /* 0x00000001091d7824 */ /* 0x000fe200028e0604 */
[----:B------:R-:W-:Y:S02]  /*3f1a0*/  IADD3 R26, P5, R25, R17, RZ ;  /* 0x00000011191a7210 */ /* 0x000fe40007fbe0ff */
[----:B------:R-:W-:Y:S01]  /*3f1b0*/  PRMT R22, R8, 0x7772, RZ ;  /* 0x0000777208167816 */ /* 0x000fe200000000ff */
[----:B------:R-:W-:Y:S01]  /*3f1c0*/  ULDC UR4, c[0x0][0x22c] ;  /* 0x00008b0000047ab9 */ /* 0x000fe20000000800 */
[----:B------:R-:W-:Y:S01]  /*3f1d0*/  ISETP.LT.AND P6, PT, R10, UR8, !P2 ;  /* 0x000000080a007c0c */ /* 0x000fe2000d7c1270 */
[----:B------:R-:W-:Y:S01]  /*3f1e0*/  @P3 STG.E.U8 desc[UR20][R28.64], R23 ;  /* 0x000000171c003986 */ /* 0x000fe2000c101114 */
[----:B------:R-:W-:Y:S01]  /*3f1f0*/  IMAD.X R27, R9, 0x1, R7, P5 ;  /* 0x00000001091b7824 */ /* 0x000fe200028e0607 */
[----:B------:R-:W-:Y:S01]  /*3f200*/  ULDC UR8, c[0x0][0x228] ;  /* 0x00008a0000087ab9 */ /* 0x000fe20000000800 */
[----:B------:R-:W-:Y:S01]  /*3f210*/  ULDC UR27, c[0x0][0x248] ;  /* 0x00009200001b7ab9 */ /* 0x000fe20000000800 */
[----:B0-----:R-:W3:Y:S01]  /*3f220*/  LDL R7, [R1+0x14d4] ;  /* 0x0014d40001077983 */ /* 0x001ee20000100800 */
[----:B------:R-:W-:-:S03]  /*3f230*/  ISETP.LT.AND P3, PT, R14, UR6, !P2 ;  /* 0x000000060e007c0c */ /* 0x000fc6000d761270 */
[----:B------:R-:W-:Y:S04]  /*3f240*/  @P0 STG.E.U8 desc[UR20][R26.64], R22 ;  /* 0x000000161a000986 */ /* 0x000fe8000c101114 */
[----:B------:R0:W-:Y:S01]  /*3f250*/  STL.64 [R1+0x1878], R14 ;  /* 0x0018780e01007387 */ /* 0x0001e20000100a00 */
[----:B------:R-:W-:-:S03]  /*3f260*/  ULDC UR6, c[0x0][0x228] ;  /* 0x00008a0000067ab9 */ /* 0x000fc60000000800 */
[----:B0-----:R-:W4:Y:S01]  /*3f270*/  LDL R15, [R1+0x13d0] ;  /* 0x0013d000010f7983 */ /* 0x001f220000100800 */
[----:B------:R-:W-:-:S03]  /*3f280*/  PRMT R14, R8, 0x7773, RZ ;  /* 0x00007773080e7816 */ /* 0x000fc600000000ff */
[----:B------:R-:W4:Y:S01]  /*3f290*/  LDL.LU R8, [R1+0x1890] ;  /* 0x0018900001087983 */ /* 0x000f220000300800 */
[----:B--2---:R-:W-:-:S05]  /*3f2a0*/  IADD3 R22, P0, R25, R18, RZ ;  /* 0x0000001219167210 */ /* 0x004fca0007f1e0ff */
[----:B------:R-:W-:-:S05]  /*3f2b0*/  IMAD.X R23, R9, 0x1, R5, P0 ;  /* 0x0000000109177824 */ /* 0x000fca00000e0605 */
[----:B------:R0:W-:Y:S04]  /*3f2c0*/  @P3 STG.E.U8 desc[UR20][R22.64], R14 ;  /* 0x0000000e16003986 */ /* 0x0001e8000c101114 */
[----:B0-----:R-:W2:Y:S01]  /*3f2d0*/  LDL.LU.64 R22, [R1+0x1888] ;  /* 0x0018880001167983 */ /* 0x001ea20000300a00 */
[----:B------:R-:W-:Y:S01]  /*3f2e0*/  VIADD R26, R13, 0x3 ;  /* 0x000000030d1a7836 */ /* 0x000fe20000000000 */
[----:B------:R-:W-:Y:S02]  /*3f2f0*/  IADD3 R28, P5, R25, R20, RZ ;  /* 0x00000014191c7210 */ /* 0x000fe40007fbe0ff */
[----:B---3--:R-:W-:Y:S02]  /*3f300*/  ISETP.LT.AND P4, PT, R7, UR6, !P2 ;  /* 0x0000000607007c0c */ /* 0x008fe4000d781270 */
[----:B------:R-:W-:Y:S01]  /*3f310*/  ISETP.GE.AND P0, PT, R26, UR4, PT ;  /* 0x000000041a007c0c */ /* 0x000fe2000bf06270 */
[----:B------:R-:W-:Y:S01]  /*3f320*/  IMAD.X R29, R9, 0x1, R3, P5 ;  /* 0x00000001091d7824 */ /* 0x000fe200028e0603 */
[----:B------:R-:W-:-:S02]  /*3f330*/  IADD3 R26, P5, R25, R19, RZ ;  /* 0x00000013191a7210 */ /* 0x000fc40007fbe0ff */
[C---:B----4-:R-:W-:Y:S02]  /*3f340*/  PRMT R7, R12.reuse, 0x7770, RZ ;  /* 0x000077700c077816 */ /* 0x050fe400000000ff */
[----:B------:R-:W-:Y:S01]  /*3f350*/  PRMT R6, R12, 0x7771, RZ ;  /* 0x000077710c067816 */ /* 0x000fe200000000ff */
[----:B------:R-:W-:Y:S01]  /*3f360*/  ULDC UR6, c[0x0][0x228] ;  /* 0x00008a0000067ab9 */ /* 0x000fe20000000800 */
[----:B------:R-:W-:Y:S01]  /*3f370*/  ULDC UR4, c[0x0][0x248] ;  /* 0x0000920000047ab9 */ /* 0x000fe20000000800 */
[----:B------:R-:W-:Y:S01]  /*3f380*/  IMAD.X R27, R9, 0x1, R0, P5 ;  /* 0x00000001091b7824 */ /* 0x000fe200028e0600 */
[----:B------:R-:W-:Y:S01]  /*3f390*/  ISETP.LT.AND P3, PT, R8, UR6, !P2 ;  /* 0x0000000608007c0c */ /* 0x000fe2000d761270 */
[----:B------:R-:W-:Y:S01]  /*3f3a0*/  ULDC UR6, c[0x0][0x228] ;  /* 0x00008a0000067ab9 */ /* 0x000fe20000000800 */
[----:B------:R0:W-:Y:S04]  /*3f3b0*/  @P4 STG.E.U8 desc[UR20][R28.64], R7 ;  /* 0x000000071c004986 */ /* 0x0001e8000c101114 */
[----:B------:R1:W-:Y:S01]  /*3f3c0*/  @P6 STG.E.U8 desc[UR20][R26.64], R6 ;  /* 0x000000061a006986 */ /* 0x0003e2000c101114 */
[----:B------:R-:W-:Y:S01]  /*3f3d0*/  ISETP.LT.AND P2, PT, R15, UR6, !P2 ;  /* 0x000000060f007c0c */ /* 0x000fe2000d741270 */
[----:B------:R-:W-:-:S02]  /*3f3e0*/  ULDC UR6, c[0x0][0x228] ;  /* 0x00008a0000067ab9 */ /* 0x000fc40000000800 */
[----:B0-----:R-:W3:Y:S01]  /*3f3f0*/  LDL.LU R29, [R1+0x154] ;  /* 0x00015400011d7983 */ /* 0x001ee20000300800 */
[----:B-1----:R-:W-:-:S03]  /*3f400*/  IADD3 R6, P4, R25, R21, RZ ;  /* 0x0000001519067210 */ /* 0x002fc60007f9e0ff */
[----:B------:R-:W4:Y:S01]  /*3f410*/  LDL R27, [R1+0xc04] ;  /* 0x000c0400011b7983 */ /* 0x000f220000100800 */
[----:B------:R-:W-:Y:S01]  /*3f420*/  VIADD R28, R25, UR4 ;  /* 0x00000004191c7c36 */ /* 0x000fe20008000000 */
[C---:B------:R-:W-:Y:S01]  /*3f430*/  PRMT R26, R12.reuse, 0x7773, RZ ;  /* 0x000077730c1a7816 */ /* 0x040fe200000000ff */
[----:B------:R-:W-:Y:S01]  /*3f440*/  ULDC UR4, c[0x0][0x22c] ;  /* 0x00008b0000047ab9 */ /* 0x000fe20000000800 */
[----:B------:R-:W-:Y:S01]  /*3f450*/  IMAD.X R7, R9, 0x1, R2, P4 ;  /* 0x0000000109077824 */ /* 0x000fe200020e0602 */
[----:B--2---:R-:W-:Y:S02]  /*3f460*/  IADD3 R14, P4, R25, R23, RZ ;  /* 0x00000017190e7210 */ /* 0x004fe40007f9e0ff */
[----:B------:R-:W-:Y:S01]  /*3f470*/  PRMT R25, R12, 0x7772, RZ ;  /* 0x000077720c197816 */ /* 0x000fe200000000ff */
[----:B------:R-:W-:Y:S02]  /*3f480*/  STL.64 [R1+0x1858], R22 ;  /* 0x0018581601007387 */ /* 0x000fe40000100a00 */
[----:B------:R-:W-:-:S02]  /*3f490*/  IMAD.X R15, R9, 0x1, R22, P4 ;  /* 0x00000001090f7824 */ /* 0x000fc400020e0616 */
[----:B------:R0:W-:Y:S04]  /*3f4a0*/  @P3 STG.E.U8 desc[UR20][R6.64], R25 ;  /* 0x0000001906003986 */ /* 0x0001e8000c101114 */
[----:B------:R1:W-:Y:S04]  /*3f4b0*/  @P2 STG.E.U8 desc[UR20][R14.64], R26 ;  /* 0x0000001a0e002986 */ /* 0x0003e8000c101114 */
[----:B0-----:R-:W2:Y:S04]  /*3f4c0*/  LDL.LU.64 R6, [R1+0x1880] ;  /* 0x0018800001067983 */ /* 0x001ea80000300a00 */
[----:B-1----:R-:W2:Y:S04]  /*3f4d0*/  LDL.LU.64 R14, [R1+0x1878] ;  /* 0x00187800010e7983 */ /* 0x002ea80000300a00 */
[----:B------:R-:W2:Y:S01]  /*3f4e0*/  LDL.LU R9, [R1+0x34] ;  /* 0x0000340001097983 */ /* 0x000ea20000300800 */
[----:B------:R-:W-:-:S02]  /*3f4f0*/  IADD3 R22, P4, R28, R16, RZ ;  /* 0x000000101c167210 */ /* 0x000fc40007f9e0ff */
[----:B----4-:R-:W-:Y:S02]  /*3f500*/  ISETP.LT.AND P5, PT, R27, UR8, !P0 ;  /* 0x000000081b007c0c */ /* 0x010fe4000c7a1270 */
[----:B------:R-:W-:Y:S02]  /*3f510*/  SHF.R.S32.HI R27, RZ, 0x1f, R28 ;  /* 0x0000001fff1b7819 */ /* 0x000fe4000001141c */
[----:B---3--:R-:W-:Y:S01]  /*3f520*/  PRMT R25, R29, 0x7770, RZ ;  /* 0x000077701d197816 */ /* 0x008fe200000000ff */
[----:B------:R-:W-:Y:S02]  /*3f530*/  ULDC UR8, c[0x0][0x228] ;  /* 0x00008a0000087ab9 */ /* 0x000fe40000000800 */
[----:B--2---:R-:W-:-:S06]  /*3f540*/  IMAD.X R23, R27, 0x1, R6, P4 ;  /* 0x000000011b177824 */ /* 0x004fcc00020e0606 */
[----:B------:R0:W-:Y:S04]  /*3f550*/  @P5 STG.E.U8 desc[UR20][R22.64], R25 ;  /* 0x0000001916005986 */ /* 0x0001e8000c101114 */
[----:B------:R1:W-:Y:S04]  /*3f560*/  STL.64 [R1+0x1868], R8 ;  /* 0x0018680801007387 */ /* 0x0003e80000100a00 */
[----:B------:R-:W2:Y:S04]  /*3f570*/  LDL.LU R12, [R1+0x188] ;  /* 0x00018800010c7983 */ /* 0x000ea80000300800 */
[----:B------:R-:W-:Y:S01]  /*3f580*/  STL.64 [R1+0x1860], R16 ;  /* 0x0018601001007387 */ /* 0x000fe20000100a00 */
[----:B0-----:R-:W-:-:S02]  /*3f590*/  IADD3 R22, P3, R28, R24, RZ ;  /* 0x000000181c167210 */ /* 0x001fc40007f7e0ff */
[----:B-1----:R-:W-:-:S03]  /*3f5a0*/  IADD3 R8, P4, R28, R17, RZ ;  /* 0x000000111c087210 */ /* 0x002fc60007f9e0ff */
[C---:B------:R-:W-:Y:S02]  /*3f5b0*/  IMAD.X R23, R27.reuse, 0x1, R4, P3 ;  /* 0x000000011b177824 */ /* 0x040fe400018e0604 */
[----:B------:R-:W-:-:S03]  /*3f5c0*/  IMAD.X R9, R27, 0x1, R7, P4 ;  /* 0x000000011b097824 */ /* 0x000fc600020e0607 */
[----:B------:R-:W-:Y:S04]  /*3f5d0*/  STL.64 [R1+0x20], R22 ;  /* 0x0000201601007387 */ /* 0x000fe80000100a00 */
[----:B------:R0:W-:Y:S04]  /*3f5e0*/  STL.64 [R1+0x1870], R8 ;  /* 0x0018700801007387 */ /* 0x0001e80000100a00 */
[----:B0-----:R-:W3:Y:S01]  /*3f5f0*/  LDL.LU.64 R8, [R1+0x20] ;  /* 0x0000200001087983 */ /* 0x001ee20000300a00 */
[----:B------:R-:W-:-:S03]  /*3f600*/  ISETP.LT.AND P2, PT, R15, UR6, !P0 ;  /* 0x000000060f007c0c */ /* 0x000fc6000c741270 */
[----:B------:R-:W-:Y:S01]  /*3f610*/  STL.64 [R1+0x1850], R6 ;  /* 0x0018500601007387 */ /* 0x000fe20000100a00 */
[----:B------:R-:W-:-:S03]  /*3f620*/  IADD3 R16, P5, R28, R18, RZ ;  /* 0x000000121c107210 */ /* 0x000fc60007fbe0ff */
[----:B------:R0:W-:Y:S01]  /*3f630*/  STL.64 [R1+0x1848], R4 ;  /* 0x0018480401007387 */ /* 0x0001e20000100a00 */
[----:B------:R-:W-:Y:S02]  /*3f640*/  PRMT R25, R29, 0x7771, RZ ;  /* 0x000077711d197816 */ /* 0x000fe400000000ff */
[----:B------:R-:W-:Y:S02]  /*3f650*/  ISETP.LT.AND P3, PT, R11, UR8, !P0 ;  /* 0x000000080b007c0c */ /* 0x000fe4000c761270 */
[----:B------:R-:W-:Y:S01]  /*3f660*/  IADD3 R22, P4, R28, R20, RZ ;  /* 0x000000141c167210 */ /* 0x000fe20007f9e0ff */
[----:B------:R-:W-:Y:S02]  /*3f670*/  IMAD.X R17, R27, 0x1, R5, P5 ;  /* 0x000000011b117824 */ /* 0x000fe400028e0605 */
[----:B------:R-:W-:Y:S01]  /*3f680*/  VIADD R26, R13, 0x4 ;  /* 0x000000040d1a7836 */ /* 0x000fe20000000000 */
[----:B------:R-:W-:Y:S01]  /*3f690*/  ISETP.LT.AND P6, PT, R10, UR14, !P0 ;  /* 0x0000000e0a007c0c */ /* 0x000fe2000c7c1270 */
[----:B------:R-:W-:Y:S01]  /*3f6a0*/  ULDC UR6, c[0x0][0x228] ;  /* 0x00008a0000067ab9 */ /* 0x000fe20000000800 */
[----:B0-----:R-:W4:Y:S04]  /*3f6b0*/  LDL R4, [R1+0x14d4] ;  /* 0x0014d40001047983 */ /* 0x001f280000100800 */
[----:B------:R-:W2:Y:S04]  /*3f6c0*/  LDL R5, [R1+0x13d0] ;  /* 0x0013d00001057983 */ /* 0x000ea80000100800 */
[----:B---3--:R0:W-:Y:S01]  /*3f6d0*/  @P2 STG.E.U8 desc[UR20][R8.64], R25 ;  /* 0x0000001908002986 */ /* 0x0081e2000c101114 */
[----:B------:R-:W-:Y:S01]  /*3f6e0*/  IADD3 R6, P5, R28, R19, RZ ;  /* 0x000000131c067210 */ /* 0x000fe20007fbe0ff */
[C---:B------:R-:W-:Y:S01]  /*3f6f0*/  IMAD.X R23, R27.reuse, 0x1, R3, P4 ;  /* 0x000000011b177824 */ /* 0x040fe200020e0603 */
[----:B------:R-:W-:Y:S01]  /*3f700*/  ULDC UR8, c[0x0][0x228] ;  /* 0x00008a0000087ab9 */ /* 0x000fe20000000800 */
[----:B------:R-:W-:Y:S01]  /*3f710*/  ULDC UR14, c[0x0][0x228] ;  /* 0x00008a00000e7ab9 */ /* 0x000fe20000000800 */
[----:B0-----:R-:W3:Y:S01]  /*3f720*/  LDL.LU.64 R8, [R1+0x1870] ;  /* 0x0018700001087983 */ /* 0x001ee20000300a00 */
[----:B------:R-:W-:Y:S01]  /*3f730*/  IMAD.X R7, R27, 0x1, R0, P5 ;  /* 0x000000011b077824 */ /* 0x000fe200028e0600 */
[----:B----4-:R-:W-:-:S02]  /*3f740*/  ISETP.LT.AND P5, PT, R4, UR12, !P0 ;  /* 0x0000000c04007c0c */ /* 0x010fc4000c7a1270 */
[C---:B------:R-:W-:Y:S02]  /*3f750*/  PRMT R4, R29.reuse, 0x7772, RZ ;  /* 0x000077721d047816 */ /* 0x040fe400000000ff */
[----:B------:R-:W-:Y:S02]  /*3f760*/  ISETP.LT.AND P4, PT, R14, UR10, !P0 ;  /* 0x0000000a0e007c0c */ /* 0x000fe4000c781270 */
[----:B------:R-:W-:Y:S02]  /*3f770*/  PRMT R29, R29, 0x7773, RZ ;  /* 0x000077731d1d7816 */ /* 0x000fe400000000ff */
[----:B------:R-:W-:Y:S01]  /*3f780*/  ISETP.GE.AND P2, PT, R26, UR4, PT ;  /* 0x000000041a007c0c */ /* 0x000fe2000bf46270 */
[----:B------:R-:W-:Y:S01]  /*3f790*/  ULDC UR4, c[0x0][0x248] ;  /* 0x0000920000047ab9 */ /* 0x000fe20000000800 */
[----:B------:R-:W-:Y:S01]  /*3f7a0*/  ULDC UR10, c[0x0][0x228] ;  /* 0x00008a00000a7ab9 */ /* 0x000fe20000000800 */
[----:B------:R-:W-:Y:S01]  /*3f7b0*/  ULDC UR12, c[0x0][0x228] ;  /* 0x00008a00000c7ab9 */ /* 0x000fe20000000800 */
[----:B---3--:R0:W-:Y:S04]  /*3f7c0*/  @P3 STG.E.U8 desc[UR20][R8.64], R4 ;  /* 0x0000000408003986 */ /* 0x0081e8000c101114 */
[----:B0-----:R-:W3:Y:S04]  /*3f7d0*/  LDL.LU.64 R8, [R1+0x1868] ;  /* 0x0018680001087983 */ /* 0x001ee80000300a00 */
[----:B------:R0:W-:Y:S04]  /*3f7e0*/  @P4 STG.E.U8 desc[UR20][R16.64], R29 ;  /* 0x0000001d10004986 */ /* 0x0001e8000c101114 */
[----:B0-----:R-:W4:Y:S04]  /*3f7f0*/  LDL.LU.64 R16, [R1+0x1860] ;  /* 0x0018600001107983 */ /* 0x001f280000300a00 */
[----:B------:R-:W2:Y:S01]  /*3f800*/  LDL R29, [R1+0xc04] ;  /* 0x000c0400011d7983 */ /* 0x000ea20000100800 */
[----:B---3--:R-:W-:-:S05]  /*3f810*/  PRMT R26, R9, 0x7770, RZ ;  /* 0x00007770091a7816 */ /* 0x008fca00000000ff */
[----:B------:R0:W-:Y:S04]  /*3f820*/  @P5 STG.E.U8 desc[UR20][R22.64], R26 ;  /* 0x0000001a16005986 */ /* 0x0001e8000c101114 */
[----:B0-----:R-:W3:Y:S01]  /*3f830*/  LDL.LU.64 R22, [R1+0x1858] ;  /* 0x0018580001167983 */ /* 0x001ee20000300a00 */
[----:B------:R-:W-:Y:S02]  /*3f840*/  PRMT R25, R9, 0x7771, RZ ;  /* 0x0000777109197816 */ /* 0x000fe400000000ff */
[----:B------:R-:W-:Y:S02]  /*3f850*/  ISETP.LT.AND P3, PT, R8, UR6, !P0 ;  /* 0x0000000608007c0c */ /* 0x000fe4000c761270 */
[----:B--2---:R-:W-:Y:S01]  /*3f860*/  ISETP.LT.AND P5, PT, R29, UR8, !P2 ;  /* 0x000000081d007c0c */ /* 0x004fe2000d7a1270 */
[----:B------:R0:W-:Y:S01]  /*3f870*/  @P6 STG.E.U8 desc[UR20][R6.64], R25 ;  /* 0x0000001906006986 */ /* 0x0001e2000c101114 */
[----:B------:R-:W-:-:S03]  /*3f880*/  PRMT R29, R9, 0x7772, RZ ;  /* 0x00007772091d7816 */ /* 0x000fc600000000ff */
[----:B------:R1:W-:Y:S04]  /*3f890*/  STL [R1+0x1828], R8 ;  /* 0x0018280801007387 */ /* 0x0003e80000100800 */
[----:B------:R-:W-:Y:S01]  /*3f8a0*/  STL [R1+0x1840], R21 ;  /* 0x0018401501007387 */ /* 0x000fe20000100800 */
[----:B------:R-:W-:Y:S01]  /*3f8b0*/  ULDC UR6, c[0x0][0x228] ;  /* 0x00008a0000067ab9 */ /* 0x000fe20000000800 */
[C---:B------:R-:W-:Y:S01]  /*3f8c0*/  VIADD R26, R28.reuse, UR4 ;  /* 0x000000041c1a7c36 */ /* 0x040fe20008000000 */
[----:B------:R-:W-:Y:S01]  /*3f8d0*/  ULDC UR8, c[0x0][0x228] ;  /* 0x00008a0000087ab9 */ /* 0x000fe20000000800 */
[----:B0-----:R-:W-:Y:S01]  /*3f8e0*/  IADD3 R6, P4, R28, R21, RZ ;  /* 0x000000151c067210 */ /* 0x001fe20007f9e0ff */
[----:B---3--:R-:W-:Y:S04]  /*3f8f0*/  STL.64 [R1+0x1830], R22 ;  /* 0x0018301601007387 */ /* 0x008fe80000100a00 */
[----:B------:R-:W-:Y:S01]  /*3f900*/  IMAD.X R7, R27, 0x1, R2, P4 ;  /* 0x000000011b077824 */ /* 0x000fe200020e0602 */
[----:B------:R-:W-:-:S02]  /*3f910*/  ISETP.LT.AND P0, PT, R5, UR6, !P0 ;  /* 0x0000000605007c0c */ /* 0x000fc4000c701270 */
[----:B------:R-:W-:Y:S02]  /*3f920*/  IADD3 R4, P4, R28, R23, RZ ;  /* 0x000000171c047210 */ /* 0x000fe40007f9e0ff */
[----:B------:R-:W-:Y:S02]  /*3f930*/  SHF.R.S32.HI R25, RZ, 0x1f, R26 ;  /* 0x0000001fff197819 */ /* 0x000fe4000001141a */
[----:B-1----:R-:W-:Y:S01]  /*3f940*/  PRMT R8, R9, 0x7773, RZ ;  /* 0x0000777309087816 */ /* 0x002fe200000000ff */
[----:B------:R0:W-:Y:S01]  /*3f950*/  @P3 STG.E.U8 desc[UR20][R6.64], R29 ;  /* 0x0000001d06003986 */ /* 0x0001e2000c101114 */
[----:B------:R-:W-:Y:S01]  /*3f960*/  ULDC UR6, c[0x0][0x228] ;  /* 0x00008a0000067ab9 */ /* 0x000fe20000000800 */
[----:B------:R-:W-:Y:S02]  /*3f970*/  ULDC UR4, c[0x0][0x22c] ;  /* 0x00008b0000047ab9 */ /* 0x000fe40000000800 */
[----:B0-----:R-:W2:Y:S01]  /*3f980*/  LDL.LU.64 R6, [R1+0x1850] ;  /* 0x0018500001067983 */ /* 0x001ea20000300a00 */
[----:B------:R-:W-:Y:S01]  /*3f990*/  IMAD.X R5, R27, 0x1, R22, P4 ;  /* 0x000000011b057824 */ /* 0x000fe200020e0616 */
[----:B----4-:R-:W-:-:S02]  /*3f9a0*/  IADD3 R28, P4, R26, R16, RZ ;  /* 0x000000101a1c7210 */ /* 0x010fc40007f9e0ff */
[----:B------:R-:W-:Y:S02]  /*3f9b0*/  PRMT R27, R12, 0x7770, RZ ;  /* 0x000077700c1b7816 */ /* 0x000fe400000000ff */
[----:B------:R0:W-:Y:S04]  /*3f9c0*/  @P0 STG.E.U8 desc[UR20][R4.64], R8 ;  /* 0x0000000804000986 */ /* 0x0001e8000c101114 */
[----:B0-----:R-:W3:Y:S04]  /*3f9d0*/  LDL.LU.64 R4, [R1+0x1848] ;  /* 0x0018480001047983 */ /* 0x001ee80000300a00 */
[----:B------:R0:W-:Y:S01]  /*3f9e0*/  STL.64 [R1+0x1838], R16 ;  /* 0x0018381001007387 */ /* 0x0001e20000100a00 */
[----:B--2---:R-:W-:-:S05]  /*3f9f0*/  IMAD.X R29, R25, 0x1, R6, P4 ;  /* 0x00000001191d7824 */ /* 0x004fca00020e0606 */
[----:B------:R-:W-:Y:S01]  /*3fa00*/  @P5 STG.E.U8 desc[UR20][R28.64], R27 ;  /* 0x0000001b1c005986 */ /* 0x000fe2000c101114 */
[----:B------:R-:W-:-:S05]  /*3fa10*/  IADD3 R22, P5, R26, R17, RZ ;  /* 0x000000111a167210 */ /* 0x000fca0007fbe0ff */
[----:B------:R1:W-:Y:S04]  /*3fa20*/  STL [R1+0x10], R22 ;  /* 0x0000101601007387 */ /* 0x0003e80000100800 */
[----:B0-----:R-:W2:Y:S01]  /*3fa30*/  LDL.LU.64 R16, [R1+0x10] ;  /* 0x0000100001107983 */ /* 0x001ea20000300a00 */
[----:B------:R-:W-:-:S05]  /*3fa40*/  IADD3 R8, P0, R26, R24, RZ ;  /* 0x000000181a087210 */ /* 0x000fca0007f1e0ff */
[----:B---3--:R-:W-:Y:S01]  /*3fa50*/  IMAD.X R9, R25, 0x1, R4, P0 ;  /* 0x0000000119097824 */ /* 0x008fe200000e0604 */
[----:B-1----:R-:W-:-:S04]  /*3fa60*/  IADD3 R22, P4, R26, R18, RZ ;  /* 0x000000121a167210 */ /* 0x002fc80007f9e0ff */
[----:B------:R0:W-:Y:S04]  /*3fa70*/  STL.64 [R1+0x18], R8 ;  /* 0x0000180801007387 */ /* 0x0001e80000100a00 */
[----:B------:R1:W-:Y:S01]  /*3fa80*/  STL [R1+0x1820], R20 ;  /* 0x0018201401007387 */ /* 0x0003e20000100800 */
[C---:B------:R-:W-:Y:S01]  /*3fa90*/  IMAD.X R23, R25.reuse, 0x1, R5, P4 ;  /* 0x0000000119177824 */ /* 0x040fe200020e0605 */
[C---:B------:R-:W-:Y:S01]  /*3faa0*/  IADD3 R28, P6, R26.reuse, R19, RZ ;  /* 0x000000131a1c7210 */ /* 0x040fe20007fde0ff */
[----:B--2---:R-:W-:Y:S01]  /*3fab0*/  IMAD.X R17, R25, 0x1, R7, P5 ;  /* 0x0000000119117824 */ /* 0x004fe200028e0607 */
[----:B0-----:R-:W-:Y:S02]  /*3fac0*/  IADD3 R8, P5, R26, R20, RZ ;  /* 0x000000141a087210 */ /* 0x001fe40007fbe0ff */
[----:B-1----:R-:W2:Y:S04]  /*3fad0*/  LDL.LU R20, [R1+0x168] ;  /* 0x0001680001147983 */ /* 0x002ea80000300800 */
[----:B------:R0:W-:Y:S04]  /*3fae0*/  STL [R1+0x1824], R5 ;  /* 0x0018240501007387 */ /* 0x0001e80000100800 */
[----:B0-----:R-:W3:Y:S04]  /*3faf0*/  LDL R5, [R1+0x14d4] ;  /* 0x0014d40001057983 */ /* 0x001ee80000100800 */
[----:B------:R0:W-:Y:S04]  /*3fb00*/  STL.64 [R1+0x1810], R18 ;  /* 0x0018101201007387 */ /* 0x0001e80000100a00 */
[----:B0-----:R-:W4:Y:S01]  /*3fb10*/  LDL.LU.64 R18, [R1+0x18] ;  /* 0x0000180001127983 */ /* 0x001f220000300a00 */
[----:B------:R-:W-:-:S02]  /*3fb20*/  ISETP.LT.AND P3, PT, R15, UR6, !P2 ;  /* 0x000000060f007c0c */ /* 0x000fc4000d761270 */
[----:B------:R-:W-:Y:S01]  /*3fb30*/  ISETP.LT.AND P0, PT, R11, UR8, !P2 ;  /* 0x000000080b007c0c */ /* 0x000fe2000d701270 */
[----:B------:R-:W-:Y:S01]  /*3fb40*/  IMAD.X R9, R25, 0x1, R3, P5 ;  /* 0x0000000119097824 */ /* 0x000fe200028e0603 */
[----:B------:R-:W-:Y:S01]  /*3fb50*/  PRMT R27, R12, 0x7771, RZ ;  /* 0x000077710c1b7816 */ /* 0x000fe200000000ff */
[----:B------:R-:W-:Y:S01]  /*3fb60*/  VIADD R21, R13, 0x5 ;  /* 0x000000050d157836 */ /* 0x000fe20000000000 */
[----:B------:R-:W-:Y:S01]  /*3fb70*/  ISETP.LT.AND P4, PT, R14, UR10, !P2 ;  /* 0x0000000a0e007c0c */ /* 0x000fe2000d781270 */
[----:B------:R-:W-:Y:S01]  /*3fb80*/  IMAD.X R29, R25, 0x1, R0, P6 ;  /* 0x00000001191d7824 */ /* 0x000fe200030e0600 */
[----:B------:R-:W-:Y:S01]  /*3fb90*/  ISETP.LT.AND P6, PT, R10, UR14, !P2 ;  /* 0x0000000e0a007c0c */ /* 0x000fe2000d7c1270 */
[----:B------:R0:W-:Y:S01]  /*3fba0*/  STL [R1+0x17c8], R10 ;  /* 0x0017c80a01007387 */ /* 0x0001e20000100800 */
[----:B------:R-:W-:Y:S01]  /*3fbb0*/  ULDC UR8, c[0x0][0x228] ;  /* 0x00008a0000087ab9 */ /* 0x000fe20000000800 */
[----:B------:R-:W-:Y:S01]  /*3fbc0*/  ULDC UR10, c[0x0][0x228] ;  /* 0x00008a00000a7ab9 */ /* 0x000fe20000000800 */
[----:B------:R-:W-:Y:S01]  /*3fbd0*/  ULDC UR6, c[0x0][0x22c] ;  /* 0x00008b0000067ab9 */ /* 0x000fe20000000800 */
[----:B------:R-:W-:Y:S01]  /*3fbe0*/  ULDC UR14, c[0x0][0x228] ;  /* 0x00008a00000e7ab9 */ /* 0x000fe20000000800 */
[----:B0-----:R-:W-:-:S02]  /*3fbf0*/  PRMT R10, R12, 0x7773, RZ ;  /* 0x000077730c0a7816 */ /* 0x001fc400000000ff */
[----:B---3--:R-:W-:Y:S02]  /*3fc00*/  ISETP.LT.AND P5, PT, R5, UR12, !P2 ;  /* 0x0000000c05007c0c */ /* 0x008fe4000d7a1270 */
[----:B------:R-:W-:Y:S01]  /*3fc10*/  PRMT R5, R12, 0x7772, RZ ;  /* 0x000077720c057816 */ /* 0x000fe200000000ff */
[----:B------:R-:W-:Y:S01]  /*3fc20*/  ULDC UR12, c[0x0][0x228] ;  /* 0x00008a00000c7ab9 */ /* 0x000fe20000000800 */
[----:B----4-:R-:W-:Y:S01]  /*3fc30*/  @P3 STG.E.U8 desc[UR20][R18.64], R27 ;  /* 0x0000001b12003986 */ /* 0x010fe2000c101114 */
[----:B------:R-:W-:-:S03]  /*3fc40*/  ISETP.GE.AND P3, PT, R21, UR4, PT ;  /* 0x0000000415007c0c */ /* 0x000fc6000bf66270 */
[----:B------:R-:W3:Y:S04]  /*3fc50*/  LDL.LU R21, [R1+0x1840] ;  /* 0x0018400001157983 */ /* 0x000ee80000300800 */
[----:B------:R0:W-:Y:S04]  /*3fc60*/  @P0 STG.E.U8 desc[UR20][R16.64], R5 ;  /* 0x0000000510000986 */ /* 0x0001e8000c101114 */
[----:B------:R1:W-:Y:S01]  /*3fc70*/  @P4 STG.E.U8 desc[UR20][R22.64], R10 ;  /* 0x0000000a16004986 */ /* 0x0003e2000c101114 */
[----:B------:R-:W-:-:S03]  /*3fc80*/  ULDC UR4, c[0x0][0x248] ;  /* 0x0000920000047ab9 */ /* 0x000fc60000000800 */
[----:B0-----:R-:W4:Y:S01]  /*3fc90*/  LDL.LU.64 R16, [R1+0x1838] ;  /* 0x0018380001107983 */ /* 0x001f220000300a00 */
[C---:B--2---:R-:W-:Y:S02]  /*3fca0*/  PRMT R5, R20.reuse, 0x7770, RZ ;  /* 0x0000777014057816 */ /* 0x044fe400000000ff */
[----:B------:R-:W-:Y:S01]  /*3fcb0*/  PRMT R27, R20, 0x7771, RZ ;  /* 0x00007771141b7816 */ /* 0x000fe200000000ff */
[----:B-1----:R-:W2:Y:S04]  /*3fcc0*/  LDL.LU.64 R22, [R1+0x1830] ;  /* 0x0018300001167983 */ /* 0x002ea80000300a00 */
[----:B------:R0:W-:Y:S04]  /*3fcd0*/  @P5 STG.E.U8 desc[UR20][R8.64], R5 ;  /* 0x0000000508005986 */ /* 0x0001e8000c101114 */
[----:B------:R1:W-:Y:S04]  /*3fce0*/  @P6 STG.E.U8 desc[UR20][R28.64], R27 ;  /* 0x0000001b1c006986 */ /* 0x0003e8000c101114 */
[----:B0-----:R-:W3:Y:S04]  /*3fcf0*/  LDL.LU R8, [R1+0x1828] ;  /* 0x0018280001087983 */ /* 0x001ee80000300800 */
[----:B------:R-:W2:Y:S04]  /*3fd00*/  LDL.LU R12, [R1+0x158] ;  /* 0x00015800010c7983 */ /* 0x000ea80000300800 */
[----:B-1----:R-:W2:Y:S01]  /*3fd10*/  LDL R27, [R1+0x13d0] ;  /* 0x0013d000011b7983 */ /* 0x002ea20000100800 */
[----:B------:R-:W-:Y:S01]  /*3fd20*/  VIADD R5, R26, UR4 ;  /* 0x000000041a057c36 */ /* 0x000fe20008000000 */
[----:B------:R-:W-:-:S04]  /*3fd30*/  ULDC UR4, c[0x0][0x228] ;  /* 0x00008a0000047ab9 */ /* 0x000fc80000000800 */
[----:B------:R-:W-:-:S05]  /*3fd40*/  SHF.R.S32.HI R10, RZ, 0x1f, R5 ;  /* 0x0000001fff0a7819 */ /* 0x000fca0000011405 */
[----:B------:R-:W-:Y:S01]  /*3fd50*/  STL [R1+0x30], R10 ;  /* 0x0000300a01007387 */ /* 0x000fe20000100800 */
[----:B----4-:R-:W-:-:S05]  /*3fd60*/  IADD3 R18, P4, R5, R16, RZ ;  /* 0x0000001005127210 */ /* 0x010fca0007f9e0ff */
[----:B------:R-:W-:-:S05]  /*3fd70*/  IMAD.X R19, R10, 0x1, R6, P4 ;  /* 0x000000010a137824 */ /* 0x000fca00020e0606 */
[----:B------:R0:W-:Y:S01]  /*3fd80*/  STL.64 [R1+0x1818], R18 ;  /* 0x0018181201007387 */ /* 0x0001e20000100a00 */
[----:B---3--:R-:W-:Y:S02]  /*3fd90*/  ISETP.LT.AND P0, PT, R8, UR8, !P2 ;  /* 0x0000000808007c0c */ /* 0x008fe4000d701270 */
[----:B------:R-:W-:Y:S02]  /*3fda0*/  IADD3 R8, P5, R5, R24, RZ ;  /* 0x0000001805087210 */ /* 0x000fe40007fbe0ff */
[----:B--2---:R-:W-:Y:S02]  /*3fdb0*/  ISETP.LT.AND P2, PT, R27, UR4, !P2 ;  /* 0x000000041b007c0c */ /* 0x004fe4000d741270 */
[----:B------:R-:W-:Y:S01]  /*3fdc0*/  IADD3 R28, P4, R5, R17, RZ ;  /* 0x00000011051c7210 */ /* 0x000fe20007f9e0ff */
[----:B------:R-:W2:Y:S01]  /*3fdd0*/  LDL R27, [R1+0xc04] ;  /* 0x000c0400011b7983 */ /* 0x000ea20000100800 */
[----:B------:R-:W-:Y:S01]  /*3fde0*/  ULDC UR4, c[0x0][0x248] ;  /* 0x0000920000047ab9 */ /* 0x000fe20000000800 */
[----:B------:R-:W-:Y:S01]  /*3fdf0*/  IMAD.X R9, R10, 0x1, R4, P5 ;  /* 0x000000010a097824 */ /* 0x000fe200028e0604 */
[----:B0-----:R-:W-:-:S02]  /*3fe00*/  IADD3 R18, P5, R26, R21, RZ ;  /* 0x000000151a127210 */ /* 0x001fc40007fbe0ff */
[----:B------:R-:W-:Y:S01]  /*3fe10*/  IADD3 R26, P6, R26, R23, RZ ;  /* 0x000000171a1a7210 */ /* 0x000fe20007fde0ff */
[----:B------:R-:W-:Y:S01]  /*3fe20*/  IMAD.X R29, R10, 0x1, R7, P4 ;  /* 0x000000010a1d7824 */ /* 0x000fe200020e0607 */
[----:B------:R-:W-:Y:S01]  /*3fe30*/  ULDC UR8, c[0x0][0x248] ;  /* 0x0000920000087ab9 */ /* 0x000fe20000000800 */
[----:B------:R-:W-:Y:S01]  /*3fe40*/  IMAD.X R19, R25, 0x1, R2, P5 ;  /* 0x0000000119137824 */ /* 0x000fe200028e0602 */
[----:B------:R-:W-:Y:S01]  /*3fe50*/  ISETP.LT.AND P5, PT, R15, UR12, !P3 ;  /* 0x0000000c0f007c0c */ /* 0x000fe2000dfa1270 */
[----:B------:R-:W-:Y:S01]  /*3fe60*/  VIADD R10, R13, 0x6 ;  /* 0x000000060d0a7836 */ /* 0x000fe20000000000 */
[----:B------:R-:W-:Y:S01]  /*3fe70*/  ULDC UR12, c[0x0][0x248] ;  /* 0x00009200000c7ab9 */ /* 0x000fe20000000800 */
[----:B--2---:R-:W-:Y:S01]  /*3fe80*/  ISETP.LT.AND P4, PT, R27, UR10, !P3 ;  /* 0x0000000a1b007c0c */ /* 0x004fe2000df81270 */
[----:B------:R-:W-:Y:S02]  /*3fe90*/  IMAD.X R27, R25, 0x1, R22, P6 ;  /* 0x00000001191b7824 */ /* 0x000fe400030e0616 */
[----:B------:R-:W-:Y:S01]  /*3fea0*/  IMAD.MOV.U32 R25, RZ, RZ, R5 ;  /* 0x000000ffff197224 */ /* 0x000fe200078e0005 */
[----:B------:R-:W-:Y:S01]  /*3feb0*/  ULDC UR10, c[0x0][0x248] ;  /* 0x00009200000a7ab9 */ /* 0x000fe20000000800 */
[----:B------:R-:W2:Y:S04]  /*3fec0*/  LDL.LU R5, [R1+0x1824] ;  /* 0x0018240001057983 */ /* 0x000ea80000300800 */
[----:B------:R0:W-:Y:S04]  /*3fed0*/  STL.64 [R1+0x17f0], R22 ;  /* 0x0017f01601007387 */ /* 0x0001e80000100a00 */
[----:B------:R1:W-:Y:S01]  /*3fee0*/  STL.64 [R1+0x17b8], R14 ;  /* 0x0017b80e01007387 */ /* 0x0003e20000100a00 */
[C---:B0-----:R-:W-:Y:S01]  /*3fef0*/  PRMT R22, R20.reuse, 0x7772, RZ ;  /* 0x0000777214167816 */ /* 0x041fe200000000ff */
[----:B-1----:R-:W-:Y:S01]  /*3ff00*/  IMAD.MOV.U32 R15, RZ, RZ, R25 ;  /* 0x000000ffff0f7224 */ /* 0x002fe200078e0019 */
[----:B------:R-:W-:-:S02]  /*3ff10*/  PRMT R25, R20, 0x7773, RZ ;  /* 0x0000777314197816 */ /* 0x000fc400000000ff */
[----:B------:R-:W3:Y:S04]  /*3ff20*/  LDL.LU R20, [R1+0x1820] ;  /* 0x0018200001147983 */ /* 0x000ee80000300800 */
[----:B------:R0:W-:Y:S04]  /*3ff30*/  @P0 STG.E.U8 desc[UR20][R18.64], R22 ;  /* 0x0000001612000986 */ /* 0x0001e8000c101114 */
[----:B0-----:R-:W4:Y:S01]  /*3ff40*/  LDL.LU.64 R18, [R1+0x1818] ;  /* 0x0018180001127983 */ /* 0x001f220000300a00 */
[----:B------:R-:W-:Y:S02]  /*3ff50*/  ISETP.GE.AND P0, PT, R10, UR6, PT ;  /* 0x000000060a007c0c */ /* 0x000fe4000bf06270 */
[C---:B------:R-:W-:Y:S01]  /*3ff60*/  PRMT R10, R12.reuse, 0x7770, RZ ;  /* 0x000077700c0a7816 */ /* 0x040fe200000000ff */
[----:B------:R0:W-:Y:S01]  /*3ff70*/  @P2 STG.E.U8 desc[UR20][R26.64], R25 ;  /* 0x000000191a002986 */ /* 0x0001e2000c101114 */
[----:B------:R-:W-:Y:S01]  /*3ff80*/  ISETP.LT.AND P6, PT, R11, UR14, !P3 ;  /* 0x0000000e0b007c0c */ /* 0x000fe2000dfc1270 */
[----:B------:R-:W-:Y:S01]  /*3ff90*/  ULDC UR6, c[0x0][0x248] ;  /* 0x0000920000067ab9 */ /* 0x000fe20000000800 */
[----:B------:R-:W-:Y:S01]  /*3ffa0*/  ULDC UR14, c[0x0][0x248] ;  /* 0x00009200000e7ab9 */ /* 0x000fe20000000800 */
[----:B0-----:R-:W-:-:S02]  /*3ffb0*/  PRMT R26, R12, 0x7771, RZ ;  /* 0x000077710c1a7816 */ /* 0x001fc400000000ff */
[----:B------:R-:W-:Y:S01]  /*3ffc0*/  PRMT R25, R12, 0x7772, RZ ;  /* 0x000077720c197816 */ /* 0x000fe200000000ff */
[----:B----4-:R0:W-:Y:S04]  /*3ffd0*/  @P4 STG.E.U8 desc[UR20][R18.64], R10 ;  /* 0x0000000a12004986 */ /* 0x0101e8000c101114 */
[----:B------:R-:W-:Y:S01]  /*3ffe0*/  @P5 STG.E.U8 desc[UR20][R8.64], R26 ;  /* 0x0000001a08005986 */ /* 0x000fe2000c101114 */
[----:B0-----:R-:W-:-:S03]  /*3fff0*/  VIADD R10, R15, UR26 ;  /* 0x0000001a0f0a7c36 */ /* 0x001fc60008000000 */
[----:B------:R-:W4:Y:S04]  /*40000*/  LDL.LU.64 R18, [R1+0x1810] ;  /* 0x0018100001127983 */ /* 0x000f280000300a00 */
[----:B------:R0:W-:Y:S04]  /*40010*/  STL.64 [R1+0x17f8], R12 ;  /* 0x0017f80c01007387 */ /* 0x0001e80000100a00 */
[----:B------:R-:W-:Y:S04]  /*40020*/  STL [R1+0x1800], R13 ;  /* 0x0018000d01007387 */ /* 0x000fe80000100800 */
[----:B------:R-:W-:Y:S01]  /*40030*/  @P6 STG.E.U8 desc[UR20][R28.64], R25 ;  /* 0x000000191c006986 */ /* 0x000fe2000c101114 */
[----:B------:R-:W-:Y:S01]  /*40040*/  ULDC UR26, c[0x0][0x248] ;  /* 0x00009200001a7ab9 */ /* 0x000fe20000000800 */
[----:B0-----:R-:W-:Y:S01]  /*40050*/  VIADD R12, R10, UR29 ;  /* 0x0000001d0a0c7c36 */ /* 0x001fe20008000000 */
[----:B---3--:R-:W-:Y:S01]  /*40060*/  IADD3 R22, P6, R15, R20, RZ ;  /* 0x000000140f167210 */ /* 0x008fe20007fde0ff */
[----:B------:R-:W-:-:S02]  /*40070*/  ULDC UR29, c[0x0][0x248] ;  /* 0x00009200001d7ab9 */ /* 0x000fc40000000800 */
[----:B------:R-:W-:Y:S01]  /*40080*/  VIADD R8, R12, UR33 ;  /* 0x000000210c087c36 */ /* 0x000fe20008000000 */
[----:B------:R-:W-:-:S04]  /*40090*/  ULDC UR33, c[0x0][0x248] ;  /* 0x0000920000217ab9 */ /* 0x000fc80000000800 */
[----:B------:R0:W-:Y:S02]  /*400a0*/  STL [R1+0xc], R8 ;  /* 0x00000c0801007387 */ /* 0x0001e40000100800 */
[----:B0-----:R-:W-:Y:S01]  /*400b0*/  VIADD R8, R8, UR36 ;  /* 0x0000002408087c36 */ /* 0x001fe20008000000 */
[----:B------:R-:W-:-:S03]  /*400c0*/  ULDC UR36, c[0x0][0x248] ;  /* 0x0000920000247ab9 */ /* 0x000fc60000000800 */
[----:B------:R-:W-:Y:S01]  /*400d0*/  VIADD R14, R8, UR39 ;  /* 0x00000027080e7c36 */ /* 0x000fe20008000000 */
[----:B------:R0:W-:Y:S01]  /*400e0*/  STL [R1+0x8], R8 ;  /* 0x0000080801007387 */ /* 0x0001e20000100800 */
[----:B------:R-:W-:Y:S02]  /*400f0*/  ULDC UR39, c[0x0][0x248] ;  /* 0x0000920000277ab9 */ /* 0x000fe40000000800 */
[----:B------:R-:W-:Y:S01]  /*40100*/  VIADD R9, R14, UR43 ;  /* 0x0000002b0e097c36 */ /* 0x000fe20008000000 */
[----:B------:R-:W-:-:S03]  /*40110*/  ULDC UR43, c[0x0][0x248] ;  /* 0x00009200002b7ab9 */ /* 0x000fc60000000800 */
[----:B------:R-:W-:Y:S01]  /*40120*/  VIADD R25, R9, UR46 ;  /* 0x0000002e09197c36 */ /* 0x000fe20008000000 */
[----:B------:R-:W-:-:S03]  /*40130*/  ULDC UR46, c[0x0][0x248] ;  /* 0x00009200002e7ab9 */ /* 0x000fc60000000800 */
[----:B------:R-:W-:Y:S01]  /*40140*/  VIADD R26, R25, UR49 ;  /* 0x00000031191a7c36 */ /* 0x000fe20008000000 */
[----:B------:R-:W-:Y:S01]  /*40150*/  STL [R1+0x17a0], R25 ;  /* 0x0017a01901007387 */ /* 0x000fe20000100800 */
[----:B------:R-:W-:Y:S02]  /*40160*/  ULDC UR49, c[0x0][0x248] ;  /* 0x0000920000317ab9 */ /* 0x000fe40000000800 */
[----:B0-----:R-:W-:Y:S01]  /*40170*/  VIADD R8, R26, UR52 ;  /* 0x000000341a087c36 */ /* 0x001fe20008000000 */
[----:B------:R-:W-:Y:S01]  /*40180*/  STL [R1+0x17a4], R26 ;  /* 0x0017a41a01007387 */ /* 0x000fe20000100800 */
[----:B------:R-:W-:Y:S02]  /*40190*/  ULDC UR52, c[0x0][0x248] ;  /* 0x0000920000347ab9 */ /* 0x000fe40000000800 */
[----:B------:R-:W-:Y:S01]  /*401a0*/  VIADD R13, R8, UR42 ;  /* 0x0000002a080d7c36 */ /* 0x000fe20008000000 */
[----:B------:R0:W-:Y:S01]  /*401b0*/  STL.64 [R1+0x1798], R8 ;  /* 0x0017980801007387 */ /* 0x0001e20000100a00 */
[----:B------:R-:W-:-:S03]  /*401c0*/  ULDC UR42, c[0x0][0x248] ;  /* 0x00009200002a7ab9 */ /* 0x000fc60000000800 */
[----:B0-----:R-:W2:Y:S01]  /*401d0*/  LDL R8, [R1+0x30] ;  /* 0x0000300001087983 */ /* 0x001ea20000100800 */
[----:B------:R-:W-:Y:S02]  /*401e0*/  VIADD R27, R13, UR32 ;  /* 0x000000200d1b7c36 */ /* 0x000fe40008000000 */
[----:B------:R-:W-:Y:S01]  /*401f0*/  IMAD.MOV.U32 R9, RZ, RZ, R12 ;  /* 0x000000ffff097224 */ /* 0x000fe200078e000c */
[----:B------:R-:W-:Y:S01]  /*40200*/  ULDC UR32, c[0x0][0x248] ;  /* 0x0000920000207ab9 */ /* 0x000fe20000000800 */
[----:B------:R-:W-:Y:S01]  /*40210*/  VIADD R28, R27, UR4 ;  /* 0x000000041b1c7c36 */ /* 0x000fe20008000000 */
[----:B------:R-:W-:Y:S01]  /*40220*/  STL [R1+0x17b0], R27 ;  /* 0x0017b01b01007387 */ /* 0x000fe20000100800 */
[----:B------:R-:W-:Y:S02]  /*40230*/  IADD3 R12, P2, R10, R16, RZ ;  /* 0x000000100a0c7210 */ /* 0x000fe40007f5e0ff */
[----:B------:R-:W-:Y:S01]  /*40240*/  SHF.R.S32.HI R26, RZ, 0x1f, R9 ;  /* 0x0000001fff1a7819 */ /* 0x000fe20000011409 */
[----:B------:R-:W-:Y:S01]  /*40250*/  VIADD R29, R28, UR6 ;  /* 0x000000061c1d7c36 */ /* 0x000fe20008000000 */
[----:B------:R-:W-:Y:S01]  /*40260*/  ULDC UR4, c[0x0][0x248] ;  /* 0x0000920000047ab9 */ /* 0x000fe20000000800 */
[----:B------:R-:W-:-:S03]  /*40270*/  ULDC UR6, c[0x0][0x248] ;  /* 0x0000920000067ab9 */ /* 0x000fc60000000800 */
[----:B------:R4:W-:Y:S04]  /*40280*/  STL.64 [R1+0x1788], R28 ;  /* 0x0017881c01007387 */ /* 0x0009e80000100a00 */
[----:B------:R-:W-:Y:S01]  /*40290*/  STL [R1+0xae8], R22 ;  /* 0x000ae81601007387 */ /* 0x000fe20000100800 */
[----:B----4-:R-:W-:-:S05]  /*402a0*/  IADD3 R28, P4, R15, R18, RZ ;  /* 0x000000120f1c7210 */ /* 0x010fca0007f9e0ff */
[----:B--2---:R-:W-:-:S05]  /*402b0*/  IMAD.X R29, R8, 0x1, R5, P4 ;  /* 0x00000001081d7824 */ /* 0x004fca00020e0605 */
[----:B------:R0:W-:Y:S04]  /*402c0*/  STL.64 [R1+0xaf0], R28 ;  /* 0x000af01c01007387 */ /* 0x0001e80000100a00 */
[----:B0-----:R-:W2:Y:S01]  /*402d0*/  LDL.LU R29, [R1+0xc] ;  /* 0x00000c00011d7983 */ /* 0x001ea20000300800 */
[----:B------:R-:W-:Y:S01]  /*402e0*/  SHF.R.S32.HI R27, RZ, 0x1f, R10 ;  /* 0x0000001fff1b7819 */ /* 0x000fe2000001140a */
[----:B------:R-:W-:Y:S01]  /*402f0*/  IMAD.MOV.U32 R28, RZ, RZ, R22 ;  /* 0x000000ffff1c7224 */ /* 0x000fe200078e0016 */
[C---:B------:R-:W-:Y:S02]  /*40300*/  IADD3 R22, P5, R10.reuse, R24, RZ ;  /* 0x000000180a167210 */ /* 0x040fe40007fbe0ff */
[----:B------:R-:W-:Y:S01]  /*40310*/  IADD3 R28, P4, R10, R17, RZ ;  /* 0x000000110a1c7210 */ /* 0x000fe20007f9e0ff */
[----:B------:R-:W-:Y:S01]  /*40320*/  IMAD.X R13, R27, 0x1, R6, P2 ;  /* 0x000000011b0d7824 */ /* 0x000fe200010e0606 */
[----:B--2---:R-:W-:Y:S04]  /*40330*/  STL [R1+0x1804], R29 ;  /* 0x0018041d01007387 */ /* 0x004fe80000100800 */
[----:B------:R0:W-:Y:S02]  /*40340*/  STL [R1+0x1808], R29 ;  /* 0x0018081d01007387 */ /* 0x0001e40000100800 */
[----:B0-----:R-:W-:-:S02]  /*40350*/  IMAD.MOV.U32 R29, RZ, RZ, R23 ;  /* 0x000000ffff1d7224 */ /* 0x001fc400078e0017 */
[----:B------:R-:W-:Y:S02]  /*40360*/  IMAD.X R29, R8, 0x1, R3, P6 ;  /* 0x00000001081d7824 */ /* 0x000fe400030e0603 */
[----:B------:R-:W-:-:S03]  /*40370*/  IMAD.X R23, R27, 0x1, R4, P5 ;  /* 0x000000011b177824 */ /* 0x000fc600028e0604 */
[----:B------:R0:W-:Y:S04]  /*40380*/  STL [R1+0xaec], R29 ;  /* 0x000aec1d01007387 */ /* 0x0001e80000100800 */
[----:B------:R1:W-:Y:S04]  /*40390*/  STL.64 [R1+0xad0], R12 ;  /* 0x000ad00c01007387 */ /* 0x0003e80000100a00 */
[----:B------:R2:W-:Y:S01]  /*403a0*/  STL.64 [R1+0xac8], R22 ;  /* 0x000ac81601007387 */ /* 0x0005e20000100a00 */
[----:B0-----:R-:W-:Y:S01]  /*403b0*/  IMAD.X R29, R27, 0x1, R7, P4 ;  /* 0x000000011b1d7824 */ /* 0x001fe200020e0607 */
[----:B-1----:R-:W-:-:S02]  /*403c0*/  IADD3 R12, P6, R10, R18, RZ ;  /* 0x000000120a0c7210 */ /* 0x002fc40007fde0ff */
[----:B--2---:R-:W-:Y:S02]  /*403d0*/  IADD3 R22, P2, R10, R20, RZ ;  /* 0x000000140a167210 */ /* 0x004fe40007f5e0ff */
[----:B------:R0:W-:Y:S01]  /*403e0*/  STL.64 [R1+0xac0], R28 ;  /* 0x000ac01c01007387 */ /* 0x0001e20000100a00 */
[C---:B------:R-:W-:Y:S02]  /*403f0*/  IMAD.X R13, R27.reuse, 0x1, R5, P6 ;  /* 0x000000011b0d7824 */ /* 0x040fe400030e0605 */
[----:B------:R-:W-:Y:S01]  /*40400*/  IMAD.X R23, R27, 0x1, R3, P2 ;  /* 0x000000011b177824 */ /* 0x000fe200010e0603 */
[-C--:B0-----:R-:W-:Y:S02]  /*40410*/  IADD3 R28, P5, R15, R19.reuse, RZ ;  /* 0x000000130f1c7210 */ /* 0x081fe40007fbe0ff */
[----:B------:R0:W-:Y:S03]  /*40420*/  STL.64 [R1+0xab8], R12 ;  /* 0x000ab80c01007387 */ /* 0x0001e60000100a00 */
[----:B------:R-:W-:Y:S01]  /*40430*/  IMAD.X R29, R8, 0x1, R0, P5 ;  /* 0x00000001081d7824 */ /* 0x000fe200028e0600 */
[----:B------:R1:W-:Y:S04]  /*40440*/  STL.64 [R1+0xab0], R22 ;  /* 0x000ab01601007387 */ /* 0x0003e80000100a00 */
[----:B------:R2:W-:Y:S01]  /*40450*/  STL.64 [R1+0xae0], R28 ;  /* 0x000ae01c01007387 */ /* 0x0005e20000100a00 */
[----:B0-----:R-:W-:-:S02]  /*40460*/  IADD3 R12, P4, R10, R19, RZ ;  /* 0x000000130a0c7210 */ /* 0x001fc40007f9e0ff */
[----:B-1----:R-:W-:-:S03]  /*40470*/  IADD3 R22, P6, R9, R16, RZ ;  /* 0x0000001009167210 */ /* 0x002fc60007fde0ff */
[----:B------:R-:W-:Y:S01]  /*40480*/  IMAD.X R13, R27, 0x1, R0, P4 ;  /* 0x000000011b0d7824 */ /* 0x000fe200020e0600 */
[----:B--2---:R-:W-:Y:S01]  /*40490*/  IADD3 R28, P2, R9, R24, RZ ;  /* 0x00000018091c7210 */ /* 0x004fe20007f5e0ff */
[----:B------:R-:W-:-:S03]  /*404a0*/  IMAD.X R23, R26, 0x1, R6, P6 ;  /* 0x000000011a177824 */ /* 0x000fc600030e0606 */
[----:B------:R0:W-:Y:S01]  /*404b0*/  STL.64 [R1+0xaa8], R12 ;  /* 0x000aa80c01007387 */ /* 0x0001e20000100a00 */
[----:B------:R-:W-:-:S03]  /*404c0*/  IMAD.X R29, R26, 0x1, R4, P2 ;  /* 0x000000011a1d7824 */ /* 0x000fc600010e0604 */
[----:B------:R1:W-:Y:S04]  /*404d0*/  STL.64 [R1+0xa98], R22 ;  /* 0x000a981601007387 */ /* 0x0003e80000100a00 */
[----:B------:R2:W-:Y:S01]  /*404e0*/  STL.64 [R1+0xa90], R28 ;  /* 0x000a901c01007387 */ /* 0x0005e20000100a00 */
[C---:B0-----:R-:W-:Y:S02]  /*404f0*/  IADD3 R12, P5, R9.reuse, R17, RZ ;  /* 0x00000011090c7210 */ /* 0x041fe40007fbe0ff */
[----:B-1----:R-:W-:-:S03]  /*40500*/  IADD3 R22, P4, R9, R18, RZ ;  /* 0x0000001209167210 */ /* 0x002fc60007f9e0ff */
[C---:B------:R-:W-:Y:S01]  /*40510*/  IMAD.X R13, R26.reuse, 0x1, R7, P5 ;  /* 0x000000011a0d7824 */ /* 0x040fe200028e0607 */
[----:B--2---:R-:W-:Y:S01]  /*40520*/  IADD3 R28, P6, R9, R20, RZ ;  /* 0x00000014091c7210 */ /* 0x004fe20007fde0ff */
[----:B------:R-:W-:-:S03]  /*40530*/  IMAD.X R23, R26, 0x1, R5, P4 ;  /* 0x000000011a177824 */ /* 0x000fc600020e0605 */
[----:B------:R-:W-:Y:S01]  /*40540*/  STL.64 [R1+0xa88], R12 ;  /* 0x000a880c01007387 */ /* 0x000fe20000100a00 */
[----:B------:R-:W-:-:S03]  /*40550*/  IMAD.X R29, R26, 0x1, R3, P6 ;  /* 0x000000011a1d7824 */ /* 0x000fc600030e0603 */
[----:B------:R-:W-:Y:S04]  /*40560*/  STL.64 [R1+0xa80], R22 ;  /* 0x000a801601007387 */ /* 0x000fe80000100a00 */
[----:B------:R0:W-:Y:S04]  /*40570*/  STL.64 [R1+0xa78], R28 ;  /* 0x000a781c01007387 */ /* 0x0001e80000100a00 */
[----:B0-----:R0:W2:Y:S01]  /*40580*/  LDL.LU R29, [R1+0x1808] ;  /* 0x00180800011d7983 */ /* 0x0010a20000300800 */
[----:B------:R-:W-:Y:S02]  /*40590*/  IADD3 R12, P2, R9, R19, RZ ;  /* 0x00000013090c7210 */ /* 0x000fe40007f5e0ff */
[----:B------:R-:W-:-:S03]  /*405a0*/  IADD3 R28, P4, R10, R21, RZ ;  /* 0x000000150a1c7210 */ /* 0x000fc60007f9e0ff */
[----:B------:R-:W-:Y:S02]  /*405b0*/  IMAD.X R13, R26, 0x1, R0, P2 ;  /* 0x000000011a0d7824 */ /* 0x000fe400010e0600 */
[----:B------:R-:W-:Y:S04]  /*405c0*/  STL [R1+0xaa0], R28 ;  /* 0x000aa01c01007387 */ /* 0x000fe80000100800 */
[----:B--2---:R-:W2:Y:S04]  /*405d0*/  LDL.LU R29, [R1+0x1804] ;  /* 0x00180400011d7983 */ /* 0x004ea80000300800 */
[----:B------:R1:W-:Y:S04]  /*405e0*/  STL.64 [R1+0xa70], R12 ;  /* 0x000a700c01007387 */ /* 0x0003e80000100a00 */
[----:B-1----:R0:W3:Y:S01]  /*405f0*/  LDL.LU R13, [R1+0x1800] ;  /* 0x00180000010d7983 */ /* 0x0020e20000300800 */
[----:B------:R-:W-:-:S02]  /*40600*/  IADD3 R22, P5, R15, R21, RZ ;  /* 0x000000150f167210 */ /* 0x000fc40007fbe0ff */
[----:B------:R-:W-:-:S03]  /*40610*/  IADD3 R12, P6, R9, R21, RZ ;  /* 0x00000015090c7210 */ /* 0x000fc60007fde0ff */
[----:B------:R-:W-:Y:S02]  /*40620*/  IMAD.X R23, R8, 0x1, R2, P5 ;  /* 0x0000000108177824 */ /* 0x000fe400028e0602 */
[----:B------:R3:W-:Y:S04]  /*40630*/  STL [R1+0xa68], R12 ;  /* 0x000a680c01007387 */ /* 0x0007e80000100800 */
[----:B---3--:R-:W3:Y:S04]  /*40640*/  LDL.LU.64 R12, [R1+0x17f8] ;  /* 0x0017f800010c7983 */ /* 0x008ee80000300a00 */
[----:B------:R1:W-:Y:S04]  /*40650*/  STL.64 [R1+0xad8], R22 ;  /* 0x000ad81601007387 */ /* 0x0003e80000100a00 */
[----:B-1----:R-:W4:Y:S04]  /*40660*/  LDL.LU.64 R22, [R1+0x17f0] ;  /* 0x0017f00001167983 */ /* 0x002f280000300a00 */
[----:B----4-:R1:W-:Y:S04]  /*40670*/  STL.64 [R1+0x17e8], R22 ;  /* 0x0017e81601007387 */ /* 0x0103e80000100a00 */
[----:B-1----:R0:W4:Y:S04]  /*40680*/  LDL.64 R22, [R1+0xa68] ;  /* 0x000a680001167983 */ /* 0x0021280000100a00 */
[----:B------:R-:W-:Y:S04]  /*40690*/  STL.64 [R1+0x17e0], R10 ;  /* 0x0017e00a01007387 */ /* 0x000fe80000100a00 */
[----:B------:R1:W-:Y:S04]  /*406a0*/  STL [R1+0x17d8], R9 ;  /* 0x0017d80901007387 */ /* 0x0003e80000100800 */
[----:B-1----:R0:W3:Y:S01]  /*406b0*/  LDL.64 R8, [R1+0xaa0] ;  /* 0x000aa00001087983 */ /* 0x0020e20000100a00 */
[----:B--2---:R-:W-:-:S02]  /*406c0*/  SHF.R.S32.HI R25, RZ, 0x1f, R29 ;  /* 0x0000001fff197819 */ /* 0x004fc4000001141d */
[----:B------:R-:W-:-:S05]  /*406d0*/  IADD3 R10, P2, R29, R16, RZ ;  /* 0x000000101d0a7210 */ /* 0x000fca0007f5e0ff */
[----:B------:R-:W-:Y:S02]  /*406e0*/  IMAD.X R11, R25, 0x1, R6, P2 ;  /* 0x00000001190b7824 */ /* 0x000fe400010e0606 */
[--C-:B----4-:R-:W-:Y:S02]  /*406f0*/  IMAD.X R23, R26, 0x1, R2.reuse, P6 ;  /* 0x000000011a177824 */ /* 0x110fe400030e0602 */
[----:B---3--:R-:W-:Y:S01]  /*40700*/  IMAD.X R9, R27, 0x1, R2, P4 ;  /* 0x000000011b097824 */ /* 0x008fe200020e0602 */
[----:B------:R-:W-:-:S04]  /*40710*/  IADD3 R8, P5, R29, R24, RZ ;  /* 0x000000181d087210 */ /* 0x000fc80007fbe0ff */
[----:B------:R-:W-:Y:S04]  /*40720*/  STL [R1+0xaa4], R9 ;  /* 0x000aa40901007387 */ /* 0x000fe80000100800 */
[----:B------:R1:W-:Y:S04]  /*40730*/  STL [R1+0xa6c], R23 ;  /* 0x000a6c1701007387 */ /* 0x0003e80000100800 */
[----:B-1----:R-:W2:Y:S04]  /*40740*/  LDL.LU.64 R22, [R1+0x17e8] ;  /* 0x0017e80001167983 */ /* 0x002ea80000300a00 */
[----:B------:R1:W-:Y:S04]  /*40750*/  STL.64 [R1+0x17d0], R26 ;  /* 0x0017d01a01007387 */ /* 0x0003e80000100a00 */
[----:B------:R3:W-:Y:S01]  /*40760*/  STL.64 [R1+0xa60], R10 ;  /* 0x000a600a01007387 */ /* 0x0007e20000100a00 */
[----:B------:R-:W-:Y:S01]  /*40770*/  IMAD.X R9, R25, 0x1, R4, P5 ;  /* 0x0000000119097824 */ /* 0x000fe200028e0604 */
[----:B-1----:R-:W-:-:S02]  /*40780*/  IADD3 R26, P4, R29, R17, RZ ;  /* 0x000000111d1a7210 */ /* 0x002fc40007f9e0ff */
[----:B---3--:R-:W-:-:S03]  /*40790*/  IADD3 R10, P6, R29, R18, RZ ;  /* 0x000000121d0a7210 */ /* 0x008fc60007fde0ff */
[C---:B------:R-:W-:Y:S02]  /*407a0*/  IMAD.X R27, R25.reuse, 0x1, R7, P4 ;  /* 0x00000001191b7824 */ /* 0x040fe400020e0607 */
[----:B------:R-:W-:Y:S01]  /*407b0*/  IMAD.X R11, R25, 0x1, R5, P6 ;  /* 0x00000001190b7824 */ /* 0x000fe200030e0605 */
[----:B------:R-:W-:Y:S04]  /*407c0*/  STL.64 [R1+0xa58], R8 ;  /* 0x000a580801007387 */ /* 0x000fe80000100a00 */
[----:B------:R-:W-:Y:S04]  /*407d0*/  STL.64 [R1+0xa50], R26 ;  /* 0x000a501a01007387 */ /* 0x000fe80000100a00 */
[----:B------:R-:W-:Y:S04]  /*407e0*/  STL.64 [R1+0x17a8], R18 ;  /* 0x0017a81201007387 */ /* 0x000fe80000100a00 */
[----:B------:R1:W-:Y:S04]  /*407f0*/  STL.64 [R1+0xa48], R10 ;  /* 0x000a480a01007387 */ /* 0x0003e80000100a00 */
[----:B-1----:R-:W3:Y:S01]  /*40800*/  LDL.LU.64 R10, [R1+0x17e0] ;  /* 0x0017e000010a7983 */ /* 0x002ee20000300a00 */
[----:B------:R-:W-:-:S02]  /*40810*/  IADD3 R8, P2, R29, R20, RZ ;  /* 0x000000141d087210 */ /* 0x000fc40007f5e0ff */
[C---:B------:R-:W-:Y:S02]  /*40820*/  IADD3 R26, P5, R29.reuse, R19, RZ ;  /* 0x000000131d1a7210 */ /* 0x040fe40007fbe0ff */
[----:B------:R-:W-:Y:S01]  /*40830*/  IADD3 R18, P4, R29, R21, RZ ;  /* 0x000000151d127210 */ /* 0x000fe20007f9e0ff */
[C---:B------:R-:W-:Y:S02]  /*40840*/  IMAD.X R9, R25.reuse, 0x1, R3, P2 ;  /* 0x0000000119097824 */ /* 0x040fe400010e0603 */
[----:B------:R-:W-:Y:S02]  /*40850*/  IMAD.X R27, R25, 0x1, R0, P5 ;  /* 0x00000001191b7824 */ /* 0x000fe400028e0600 */
[----:B------:R-:W-:Y:S01]  /*40860*/  IMAD.MOV.U32 R28, RZ, RZ, R14 ;  /* 0x000000ffff1c7224 */ /* 0x000fe200078e000e */
[----:B------:R1:W-:Y:S04]  /*40870*/  STL.64 [R1+0xa40], R8 ;  /* 0x000a400801007387 */ /* 0x0003e80000100a00 */
[----:B------:R-:W-:Y:S04]  /*40880*/  STL [R1+0xa30], R18 ;  /* 0x000a301201007387 */ /* 0x000fe80000100800 */
[----:B-1----:R-:W4:Y:S01]  /*40890*/  LDL.LU R9, [R1+0x17d8] ;  /* 0x0017d80001097983 */ /* 0x002f220000300800 */
[----:B--2---:R-:W-:-:S03]  /*408a0*/  IADD3 R14, P6, R15, R23, RZ ;  /* 0x000000170f0e7210 */ /* 0x004fc60007fde0ff */
[----:B------:R-:W2:Y:S04]  /*408b0*/  LDL.LU R15, [R1+0x30] ;  /* 0x00003000010f7983 */ /* 0x000ea80000300800 */
[----:B------:R1:W-:Y:S04]  /*408c0*/  STL.64 [R1+0xa38], R26 ;  /* 0x000a381a01007387 */ /* 0x0003e80000100a00 */
[----:B-1----:R-:W4:Y:S01]  /*408d0*/  LDL.LU.64 R26, [R1+0x17d0] ;  /* 0x0017d000011a7983 */ /* 0x002f220000300a00 */
[----:B---3--:R-:W-:-:S03]  /*408e0*/  IADD3 R18, P2, R10, R23, RZ ;  /* 0x000000170a127210 */ /* 0x008fc60007f5e0ff */
[----:B------:R-:W3:Y:S04]  /*408f0*/  LDL.LU R10, [R1+0x17c8] ;  /* 0x0017c800010a7983 */ /* 0x000ee80000300800 */
[----:B------:R1:W-:Y:S04]  /*40900*/  STL.64 [R1+0x17c0], R20 ;  /* 0x0017c01401007387 */ /* 0x0003e80000100a00 */
[----:B-1----:R0:W4:Y:S01]  /*40910*/  LDL.64 R20, [R1+0xa30] ;  /* 0x000a300001147983 */ /* 0x0021220000100a00 */
[----:B--2---:R-:W-:Y:S02]  /*40920*/  IMAD.X R15, R15, 0x1, R22, P6 ;  /* 0x000000010f0f7824 */ /* 0x004fe400030e0616 */
[----:B----4-:R-:W-:-:S05]  /*40930*/  IMAD.X R21, R25, 0x1, R2, P4 ;  /* 0x0000000119157824 */ /* 0x010fca00020e0602 */
[----:B------:R1:W-:Y:S04]  /*40940*/  STL [R1+0xa34], R21 ;  /* 0x000a341501007387 */ /* 0x0003e80000100800 */
[----:B-1----:R-:W2:Y:S04]  /*40950*/  LDL.LU.64 R20, [R1+0x17c0] ;  /* 0x0017c00001147983 */ /* 0x002ea80000300a00 */
[----:B------:R1:W-:Y:S04]  /*40960*/  STL.64 [R1+0xa28], R14 ;  /* 0x000a280e01007387 */ /* 0x0003e80000100a00 */
[----:B-1----:R-:W4:Y:S04]  /*40970*/  LDL.LU.64 R14, [R1+0x17b8] ;  /* 0x0017b800010e7983 */ /* 0x002f280000300a00 */
[----:B------:R-:W-:Y:S01]  /*40980*/  STL.64 [R1+0x1778], R12 ;  /* 0x0017780c01007387 */ /* 0x000fe20000100a00 */
[----:B------:R-:W-:Y:S01]  /*40990*/  IMAD.X R19, R27, 0x1, R22, P2 ;  /* 0x000000011b137824 */ /* 0x000fe200010e0616 */
[----:B------:R-:W-:-:S02]  /*409a0*/  IADD3 R8, P5, R9, R23, RZ ;  /* 0x0000001709087210 */ /* 0x000fc40007fbe0ff */
[----:B----4-:R-:W-:Y:S04]  /*409b0*/  STL.64 [R1+0x1770], R14 ;  /* 0x0017700e01007387 */ /* 0x010fe80000100a00 */
[----:B------:R-:W-:Y:S04]  /*409c0*/  STL [R1+0x1790], R15 ;  /* 0x0017900f01007387 */ /* 0x000fe80000100800 */
[----:B---3--:R1:W-:Y:S04]  /*409d0*/  STL.64 [R1+0x1768], R10 ;  /* 0x0017680a01007387 */ /* 0x0083e80000100a00 */
[----:B-1----:R-:W3:Y:S04]  /*409e0*/  LDL.LU R11, [R1+0x8] ;  /* 0x00000800010b7983 */ /* 0x002ee80000300800 */
[----:B------:R-:W4:Y:S04]  /*409f0*/  LDL.LU R27, [R1+0x17b0] ;  /* 0x0017b000011b7983 */ /* 0x000f280000300800 */
[----:B------:R1:W-:Y:S04]  /*40a00*/  STL.64 [R1+0xa10], R18 ;  /* 0x000a101201007387 */ /* 0x0003e80000100a00 */
[----:B-1----:R-:W2:Y:S01]  /*40a10*/  LDL.LU.64 R18, [R1+0x17a8] ;  /* 0x0017a80001127983 */ /* 0x002ea20000300a00 */
[----:B------:R-:W-:Y:S01]  /*40a20*/  IMAD.X R9, R26, 0x1, R22, P5 ;  /* 0x000000011a097824 */ /* 0x000fe200028e0616 */
[----:B------:R-:W-:-:S02]  /*40a30*/  IADD3 R14, P4, R29, R23, RZ ;  /* 0x000000171d0e7210 */ /* 0x000fc40007f9e0ff */
[----:B------:R-:W4:Y:S04]  /*40a40*/  LDL.LU R26, [R1+0x17a4] ;  /* 0x0017a400011a7983 */ /* 0x000f280000300800 */
[----:B------:R1:W-:Y:S01]  /*40a50*/  STL.64 [R1+0x9f8], R8 ;  /* 0x0009f80801007387 */ /* 0x0003e20000100a00 */
[----:B------:R-:W-:-:S03]  /*40a60*/  IMAD.X R15, R25, 0x1, R22, P4 ;  /* 0x00000001190f7824 */ /* 0x000fc600020e0616 */
[----:B------:R-:W4:Y:S04]  /*40a70*/  LDL.LU R25, [R1+0x17a0] ;  /* 0x0017a00001197983 */ /* 0x000f280000300800 */
[----:B------:R0:W-:Y:S01]  /*40a80*/  STL.64 [R1+0x9f0], R14 ;  /* 0x0009f00e01007387 */ /* 0x0001e20000100a00 */
[----:B---3--:R-:W-:Y:S02]  /*40a90*/  SHF.R.S32.HI R29, RZ, 0x1f, R11 ;  /* 0x0000001fff1d7819 */ /* 0x008fe4000001140b */
[C---:B------:R-:W-:Y:S02]  /*40aa0*/  IADD3 R12, P6, R11.reuse, R16, RZ ;  /* 0x000000100b0c7210 */ /* 0x040fe40007fde0ff */
[----:B-1----:R-:W-:-:S03]  /*40ab0*/  IADD3 R8, P2, R11, R24, RZ ;  /* 0x000000180b087210 */ /* 0x002fc60007f5e0ff */
[C---:B------:R-:W-:Y:S02]  /*40ac0*/  IMAD.X R13, R29.reuse, 0x1, R6, P6 ;  /* 0x000000011d0d7824 */ /* 0x040fe400030e0606 */
[----:B------:R-:W-:Y:S01]  /*40ad0*/  IMAD.X R9, R29, 0x1, R4, P2 ;  /* 0x000000011d097824 */ /* 0x000fe200010e0604 */
[----:B0-----:R-:W-:Y:S02]  /*40ae0*/  IADD3 R14, P5, R11, R17, RZ ;  /* 0x000000110b0e7210 */ /* 0x001fe40007fbe0ff */
[----:B------:R2:W-:Y:S04]  /*40af0*/  STL.64 [R1+0x9c8], R12 ;  /* 0x0009c80c01007387 */ /* 0x0005e80000100a00 */
[----:B------:R0:W-:Y:S01]  /*40b00*/  STL.64 [R1+0x9c0], R8 ;  /* 0x0009c00801007387 */ /* 0x0001e20000100a00 */
[----:B------:R-:W-:Y:S01]  /*40b10*/  IMAD.X R15, R29, 0x1, R7, P5 ;  /* 0x000000011d0f7824 */ /* 0x000fe200028e0607 */
[----:B--2---:R-:W-:-:S02]  /*40b20*/  IADD3 R12, P4, R11, R18, RZ ;  /* 0x000000120b0c7210 */ /* 0x004fc40007f9e0ff */
[----:B0-----:R-:W-:-:S03]  /*40b30*/  IADD3 R8, P6, R11, R20, RZ ;  /* 0x000000140b087210 */ /* 0x001fc60007fde0ff */
[C---:B------:R-:W-:Y:S02]  /*40b40*/  IMAD.X R13, R29.reuse, 0x1, R5, P4 ;  /* 0x000000011d0d7824 */ /* 0x040fe400020e0605 */
[----:B------:R-:W-:Y:S01]  /*40b50*/  IMAD.X R9, R29, 0x1, R3, P6 ;  /* 0x000000011d097824 */ /* 0x000fe200030e0603 */
[----:B------:R-:W-:Y:S04]  /*40b60*/  STL.64 [R1+0x9b8], R14 ;  /* 0x0009b80e01007387 */ /* 0x000fe80000100a00 */
[----:B------:R-:W-:Y:S04]  /*40b70*/  STL.64 [R1+0x9b0], R12 ;  /* 0x0009b00c01007387 */ /* 0x000fe80000100a00 */
[----:B------:R0:W-:Y:S04]  /*40b80*/  STL.64 [R1+0x9a8], R8 ;  /* 0x0009a80801007387 */ /* 0x0001e80000100a00 */
[----:B0-----:R-:W2:Y:S01]  /*40b90*/  LDL.LU.64 R8, [R1+0x1798] ;  /* 0x0017980001087983 */ /* 0x001ea20000300a00 */
[----:B------:R-:W-:-:S02]  /*40ba0*/  IADD3 R14, P2, R11, R19, RZ ;  /* 0x000000130b0e7210 */ /* 0x000fc40007f5e0ff */
[C---:B------:R-:W-:Y:S02]  /*40bb0*/  IADD3 R12, P5, R11.reuse, R21, RZ ;  /* 0x000000150b0c7210 */ /* 0x040fe40007fbe0ff */
[----:B------:R-:W-:Y:S01]  /*40bc0*/  IADD3 R10, P4, R11, R23, RZ ;  /* 0x000000170b0a7210 */ /* 0x000fe20007f9e0ff */
[----:B------:R-:W-:-:S04]  /*40bd0*/  IMAD.MOV.U32 R11, RZ, RZ, R29 ;  /* 0x000000ffff0b7224 */ /* 0x000fc800078e001d */
[C---:B------:R-:W-:Y:S02]  /*40be0*/  IMAD.X R15, R11.reuse, 0x1, R0, P2 ;  /* 0x000000010b0f7824 */ /* 0x040fe400010e0600 */
[C---:B------:R-:W-:Y:S02]  /*40bf0*/  IMAD.X R13, R11.reuse, 0x1, R2, P5 ;  /* 0x000000010b0d7824 */ /* 0x040fe400028e0602 */
[----:B------:R-:W-:Y:S01]  /*40c00*/  IMAD.X R11, R11, 0x1, R22, P4 ;  /* 0x000000010b0b7824 */ /* 0x000fe200020e0616 */
[----:B------:R-:W-:Y:S01]  /*40c10*/  SHF.R.S32.HI R29, RZ, 0x1f, R28 ;  /* 0x0000001fff1d7819 */ /* 0x000fe2000001141c */
[----:B------:R0:W-:Y:S04]  /*40c20*/  STL.64 [R1+0x9a0], R14 ;  /* 0x0009a00e01007387 */ /* 0x0001e80000100a00 */
[----:B------:R1:W-:Y:S04]  /*40c30*/  STL.64 [R1+0x998], R12 ;  /* 0x0009980c01007387 */ /* 0x0003e80000100a00 */
[----:B------:R3:W-:Y:S01]  /*40c40*/  STL.64 [R1+0x988], R10 ;  /* 0x0009880a01007387 */ /* 0x0007e20000100a00 */
[----:B0-----:R-:W-:-:S02]  /*40c50*/  IADD3 R14, P6, R28, R16, RZ ;  /* 0x000000101c0e7210 */ /* 0x001fc40007fde0ff */
[C---:B-1----:R-:W-:Y:S02]  /*40c60*/  IADD3 R12, P2, R28.reuse, R24, RZ ;  /* 0x000000181c0c7210 */ /* 0x042fe40007f5e0ff */
[C---:B---3--:R-:W-:Y:S01]  /*40c70*/  IADD3 R10, P5, R28.reuse, R17, RZ ;  /* 0x000000111c0a7210 */ /* 0x048fe20007fbe0ff */
[C---:B------:R-:W-:Y:S02]  /*40c80*/  IMAD.X R15, R29.reuse, 0x1, R6, P6 ;  /* 0x000000011d0f7824 */ /* 0x040fe400030e0606 */
[C---:B------:R-:W-:Y:S02]  /*40c90*/  IMAD.X R13, R29.reuse, 0x1, R4, P2 ;  /* 0x000000011d0d7824 */ /* 0x040fe400010e0604 */
[----:B------:R-:W-:Y:S01]  /*40ca0*/  IMAD.X R11, R29, 0x1, R7, P5 ;  /* 0x000000011d0b7824 */ /* 0x000fe200028e0607 */
        /* <DEDUP_REMOVED lines=13> */
[----:B-1----:R-:W-:-:S03]  /*40d80*/  IADD3 R12, P4, R28, R23, RZ ;  /* 0x000000171c0c7210 */ /* 0x002fc60007f9e0ff */
[C---:B------:R-:W-:Y:S02]  /*40d90*/  IMAD.X R15, R29.reuse, 0x1, R2, P5 ;  /* 0x000000011d0f7824 */ /* 0x040fe400028e0602 */
[----:B------:R-:W-:-:S03]  /*40da0*/  IMAD.X R13, R29, 0x1, R22, P4 ;  /* 0x000000011d0d7824 */ /* 0x000fc600020e0616 */
[----:B------:R0:W-:Y:S04]  /*40db0*/  STL.64 [R1+0x948], R14 ;  /* 0x0009480e01007387 */ /* 0x0001e80000100a00 */
[----:B------:R1:W-:Y:S01]  /*40dc0*/  STL.64 [R1+0x930], R12 ;  /* 0x0009300c01007387 */ /* 0x0003e20000100a00 */
[----:B--2---:R-:W-:Y:S02]  /*40dd0*/  SHF.R.S32.HI R28, RZ, 0x1f, R9 ;  /* 0x0000001fff1c7819 */ /* 0x004fe40000011409 */
[C---:B---3--:R-:W-:Y:S02]  /*40de0*/  IADD3 R10, P6, R9.reuse, R16, RZ ;  /* 0x00000010090a7210 */ /* 0x048fe40007fde0ff */
[----:B0-----:R-:W-:-:S03]  /*40df0*/  IADD3 R14, P2, R9, R24, RZ ;  /* 0x00000018090e7210 */ /* 0x001fc60007f5e0ff */
[----:B------:R-:W-:Y:S01]  /*40e00*/  IMAD.X R11, R28, 0x1, R6, P6 ;  /* 0x000000011c0b7824 */ /* 0x000fe200030e0606 */
[----:B-1----:R-:W-:-:S04]  /*40e10*/  IADD3 R12, P5, R9, R17, RZ ;  /* 0x00000011090c7210 */ /* 0x002fc80007fbe0ff */
[----:B------:R0:W-:Y:S01]  /*40e20*/  STL.64 [R1+0x928], R10 ;  /* 0x0009280a01007387 */ /* 0x0001e20000100a00 */
[C---:B------:R-:W-:Y:S02]  /*40e30*/  IMAD.X R15, R28.reuse, 0x1, R4, P2 ;  /* 0x000000011c0f7824 */ /* 0x040fe400010e0604 */
[C---:B------:R-:W-:Y:S01]  /*40e40*/  IMAD.X R13, R28.reuse, 0x1, R7, P5 ;  /* 0x000000011c0d7824 */ /* 0x040fe200028e0607 */
[C---:B0-----:R-:W-:Y:S02]  /*40e50*/  IADD3 R10, P4, R9.reuse, R18, RZ ;  /* 0x00000012090a7210 */ /* 0x041fe40007f9e0ff */
[----:B------:R0:W-:Y:S03]  /*40e60*/  STL.64 [R1+0x920], R14 ;  /* 0x0009200e01007387 */ /* 0x0001e60000100a00 */
[----:B------:R-:W-:Y:S01]  /*40e70*/  IMAD.X R11, R28, 0x1, R5, P4 ;  /* 0x000000011c0b7824 */ /* 0x000fe200020e0605 */
[----:B------:R1:W-:Y:S04]  /*40e80*/  STL.64 [R1+0x908], R12 ;  /* 0x0009080c01007387 */ /* 0x0003e80000100a00 */
[----:B------:R2:W-:Y:S01]  /*40e90*/  STL.64 [R1+0x900], R10 ;  /* 0x0009000a01007387 */ /* 0x0005e20000100a00 */
[----:B0-----:R-:W-:-:S02]  /*40ea0*/  IADD3 R14, P6, R9, R20, RZ ;  /* 0x00000014090e7210 */ /* 0x001fc40007fde0ff */
[----:B-1----:R-:W-:-:S03]  /*40eb0*/  IADD3 R12, P2, R9, R19, RZ ;  /* 0x00000013090c7210 */ /* 0x002fc60007f5e0ff */
[C---:B------:R-:W-:Y:S01]  /*40ec0*/  IMAD.X R15, R28.reuse, 0x1, R3, P6 ;  /* 0x000000011c0f7824 */ /* 0x040fe200030e0603 */
[----:B--2---:R-:W-:Y:S01]  /*40ed0*/  IADD3 R10, P5, R9, R21, RZ ;  /* 0x00000015090a7210 */ /* 0x004fe20007fbe0ff */
[----:B------:R-:W-:-:S03]  /*40ee0*/  IMAD.X R13, R28, 0x1, R0, P2 ;  /* 0x000000011c0d7824 */ /* 0x000fc600010e0600 */
[----:B------:R0:W-:Y:S01]  /*40ef0*/  STL.64 [R1+0x8f8], R14 ;  /* 0x0008f80e01007387 */ /* 0x0001e20000100a00 */
[----:B------:R-:W-:-:S03]  /*40f00*/  IMAD.X R11, R28, 0x1, R2, P5 ;  /* 0x000000011c0b7824 */ /* 0x000fc600028e0602 */
[----:B------:R1:W-:Y:S04]  /*40f10*/  STL.64 [R1+0x8f0], R12 ;  /* 0x0008f00c01007387 */ /* 0x0003e80000100a00 */
[----:B------:R2:W-:Y:S01]  /*40f20*/  STL.64 [R1+0x8e8], R10 ;  /* 0x0008e80a01007387 */ /* 0x0005e20000100a00 */
[----:B0-----:R-:W-:Y:S02]  /*40f30*/  IADD3 R14, P4, R9, R23, RZ ;  /* 0x00000017090e7210 */ /* 0x001fe40007f9e0ff */
[----:B----4-:R-:W-:Y:S02]  /*40f40*/  SHF.R.S32.HI R9, RZ, 0x1f, R25 ;  /* 0x0000001fff097819 */ /* 0x010fe40000011419 */
[C---:B-1----:R-:W-:Y:S01]  /*40f50*/  IADD3 R12, P6, R25.reuse, R16, RZ ;  /* 0x00000010190c7210 */ /* 0x042fe20007fde0ff */
[----:B------:R-:W-:Y:S01]  /*40f60*/  IMAD.X R15, R28, 0x1, R22, P4 ;  /* 0x000000011c0f7824 */ /* 0x000fe200020e0616 */
[----:B--2---:R-:W-:-:S03]  /*40f70*/  IADD3 R10, P2, R25, R24, RZ ;  /* 0x00000018190a7210 */ /* 0x004fc60007f5e0ff */
[C---:B------:R-:W-:Y:S01]  /*40f80*/  IMAD.X R13, R9.reuse, 0x1, R6, P6 ;  /* 0x00000001090d7824 */ /* 0x040fe200030e0606 */
[----:B------:R0:W-:Y:S01]  /*40f90*/  STL.64 [R1+0x8e0], R14 ;  /* 0x0008e00e01007387 */ /* 0x0001e20000100a00 */
[----:B------:R-:W-:-:S03]  /*40fa0*/  IMAD.X R11, R9, 0x1, R4, P2 ;  /* 0x00000001090b7824 */ /* 0x000fc600010e0604 */
[----:B------:R1:W-:Y:S01]  /*40fb0*/  STL.64 [R1+0x8d8], R12 ;  /* 0x0008d80c01007387 */ /* 0x0003e20000100a00 */
[----:B------:R-:W-:-:S03]  /*40fc0*/  IADD3 R28, P2, R25, R19, RZ ;  /* 0x00000013191c7210 */ /* 0x000fc60007f5e0ff */
[----:B------:R2:W-:Y:S01]  /*40fd0*/  STL.64 [R1+0x8d0], R10 ;  /* 0x0008d00a01007387 */ /* 0x0005e20000100a00 */
[C---:B0-----:R-:W-:Y:S02]  /*40fe0*/  IADD3 R14, P5, R25.reuse, R17, RZ ;  /* 0x00000011190e7210 */ /* 0x041fe40007fbe0ff */
[C---:B-1----:R-:W-:Y:S02]  /*40ff0*/  IADD3 R12, P4, R25.reuse, R18, RZ ;  /* 0x00000012190c7210 */ /* 0x042fe40007f9e0ff */
[----:B--2---:R-:W-:Y:S01]  /*41000*/  IADD3 R10, P6, R25, R20, RZ ;  /* 0x00000014190a7210 */ /* 0x004fe20007fde0ff */
[C---:B------:R-:W-:Y:S02]  /*41010*/  IMAD.X R15, R9.reuse, 0x1, R7, P5 ;  /* 0x00000001090f7824 */ /* 0x040fe400028e0607 */
[C---:B------:R-:W-:Y:S02]  /*41020*/  IMAD.X R13, R9.reuse, 0x1, R5, P4 ;  /* 0x00000001090d7824 */ /* 0x040fe400020e0605 */
[----:B------:R-:W-:-:S02]  /*41030*/  IMAD.X R29, R9, 0x1, R0, P2 ;  /* 0x00000001091d7824 */ /* 0x000fc400010e0600 */
[----:B------:R-:W-:Y:S01]  /*41040*/  IMAD.X R11, R9, 0x1, R3, P6 ;  /* 0x00000001090b7824 */ /* 0x000fe200030e0603 */
[----:B------:R0:W-:Y:S04]  /*41050*/  STL.64 [R1+0x8c0], R14 ;  /* 0x0008c00e01007387 */ /* 0x0001e80000100a00 */
[----:B------:R1:W-:Y:S04]  /*41060*/  STL.64 [R1+0x8b0], R10 ;  /* 0x0008b00a01007387 */ /* 0x0003e80000100a00 */
[----:B------:R-:W-:Y:S04]  /*41070*/  STL.64 [R1+0x8b8], R12 ;  /* 0x0008b80c01007387 */ /* 0x000fe80000100a00 */
[----:B------:R2:W-:Y:S01]  /*41080*/  STL.64 [R1+0x8a8], R28 ;  /* 0x0008a81c01007387 */ /* 0x0005e20000100a00 */
[----:B0-----:R-:W-:-:S02]  /*41090*/  IADD3 R14, P5, R25, R21, RZ ;  /* 0x00000015190e7210 */ /* 0x001fc40007fbe0ff */
[----:B-1----:R-:W-:Y:S02]  /*410a0*/  IADD3 R10, P4, R25, R23, RZ ;  /* 0x00000017190a7210 */ /* 0x002fe40007f9e0ff */
[----:B------:R-:W-:Y:S02]  /*410b0*/  SHF.R.S32.HI R25, RZ, 0x1f, R26 ;  /* 0x0000001fff197819 */ /* 0x000fe4000001141a */
[----:B--2---:R-:W-:Y:S01]  /*410c0*/  IADD3 R28, P6, R26, R16, RZ ;  /* 0x000000101a1c7210 */ /* 0x004fe20007fde0ff */
[C---:B------:R-:W-:Y:S02]  /*410d0*/  IMAD.X R15, R9.reuse, 0x1, R2, P5 ;  /* 0x00000001090f7824 */ /* 0x040fe400028e0602 */
[----:B------:R-:W-:Y:S02]  /*410e0*/  IMAD.X R11, R9, 0x1, R22, P4 ;  /* 0x00000001090b7824 */ /* 0x000fe400020e0616 */
[----:B------:R-:W-:Y:S01]  /*410f0*/  IMAD.X R29, R25, 0x1, R6, P6 ;  /* 0x00000001191d7824 */ /* 0x000fe200030e0606 */
[----:B------:R0:W-:Y:S01]  /*41100*/  STL.64 [R1+0x8a0], R14 ;  /* 0x0008a00e01007387 */ /* 0x0001e20000100a00 */
[----:B------:R-:W-:Y:S01]  /*41110*/  VIADD R13, R8, UR61 ;  /* 0x0000003d080d7c36 */ /* 0x000fe20008000000 */
[----:B------:R-:W-:-:S02]  /*41120*/  IADD3 R12, P2, R26, R24, RZ ;  /* 0x000000181a0c7210 */ /* 0x000fc40007f5e0ff */
[----:B0-----:R-:W2:Y:S04]  /*41130*/  LDL.LU R15, [R1+0x1790] ;  /* 0x00179000010f7983 */ /* 0x001ea80000300800 */
[----:B------:R0:W-:Y:S04]  /*41140*/  STL.64 [R1+0x880], R10 ;  /* 0x0008800a01007387 */ /* 0x0001e80000100a00 */
[----:B------:R1:W-:Y:S01]  /*41150*/  STL.64 [R1+0x878], R28 ;  /* 0x0008781c01007387 */ /* 0x0003e20000100a00 */
[----:B------:R-:W-:Y:S02]  /*41160*/  IMAD.MOV.U32 R14, RZ, RZ, R13 ;  /* 0x000000ffff0e7224 */ /* 0x000fe400078e000d */
[----:B------:R-:W-:Y:S01]  /*41170*/  IMAD.X R13, R25, 0x1, R4, P2 ;  /* 0x00000001190d7824 */ /* 0x000fe200010e0604 */
[----:B0-----:R-:W-:-:S02]  /*41180*/  IADD3 R10, P5, R26, R17, RZ ;  /* 0x000000111a0a7210 */ /* 0x001fc40007fbe0ff */
[----:B-1----:R-:W-:-:S03]  /*41190*/  IADD3 R28, P4, R26, R18, RZ ;  /* 0x000000121a1c7210 */ /* 0x002fc60007f9e0ff */
        /* <DEDUP_REMOVED lines=15> */
[----:B------:R-:W-:Y:S02]  /*41290*/  SHF.R.S32.HI R26, RZ, 0x1f, R8 ;  /* 0x0000001fff1a7819 */ /* 0x000fe40000011408 */
[C---:B-1----:R-:W-:Y:S02]  /*412a0*/  IADD3 R10, P6, R8.reuse, R16, RZ ;  /* 0x00000010080a7210 */ /* 0x042fe40007fde0ff */
[----:B---3--:R-:W-:Y:S01]  /*412b0*/  IADD3 R28, P2, R8, R24, RZ ;  /* 0x00000018081c7210 */ /* 0x008fe20007f5e0ff */
[----:B------:R-:W-:Y:S02]  /*412c0*/  IMAD.X R13, R25, 0x1, R22, P4 ;  /* 0x00000001190d7824 */ /* 0x000fe400020e0616 */
[C---:B------:R-:W-:Y:S02]  /*412d0*/  IMAD.X R11, R26.reuse, 0x1, R6, P6 ;  /* 0x000000011a0b7824 */ /* 0x040fe400030e0606 */
[----:B------:R-:W-:Y:S01]  /*412e0*/  IMAD.X R29, R26, 0x1, R4, P2 ;  /* 0x000000011a1d7824 */ /* 0x000fe200010e0604 */
[----:B------:R0:W-:Y:S04]  /*412f0*/  STL.64 [R1+0x838], R12 ;  /* 0x0008380c01007387 */ /* 0x0001e80000100a00 */
[----:B------:R1:W-:Y:S04]  /*41300*/  STL.64 [R1+0x830], R10 ;  /* 0x0008300a01007387 */ /* 0x0003e80000100a00 */
[----:B------:R3:W-:Y:S01]  /*41310*/  STL.64 [R1+0x828], R28 ;  /* 0x0008281c01007387 */ /* 0x0007e20000100a00 */
[----:B0-----:R-:W-:-:S02]  /*41320*/  IADD3 R12, P5, R8, R17, RZ ;  /* 0x00000011080c7210 */ /* 0x001fc40007fbe0ff */
[C---:B-1----:R-:W-:Y:S02]  /*41330*/  IADD3 R10, P4, R8.reuse, R18, RZ ;  /* 0x00000012080a7210 */ /* 0x042fe40007f9e0ff */
[----:B---3--:R-:W-:Y:S01]  /*41340*/  IADD3 R28, P6, R8, R20, RZ ;  /* 0x00000014081c7210 */ /* 0x008fe20007fde0ff */
[C---:B------:R-:W-:Y:S02]  /*41350*/  IMAD.X R13, R26.reuse, 0x1, R7, P5 ;  /* 0x000000011a0d7824 */ /* 0x040fe400028e0607 */
[C---:B------:R-:W-:Y:S02]  /*41360*/  IMAD.X R11, R26.reuse, 0x1, R5, P4 ;  /* 0x000000011a0b7824 */ /* 0x040fe400020e0605 */
[----:B------:R-:W-:Y:S01]  /*41370*/  IMAD.X R29, R26, 0x1, R3, P6 ;  /* 0x000000011a1d7824 */ /* 0x000fe200030e0603 */
[----:B------:R-:W-:Y:S04]  /*41380*/  STL.64 [R1+0x820], R12 ;  /* 0x0008200c01007387 */ /* 0x000fe80000100a00 */
[----:B------:R-:W-:Y:S04]  /*41390*/  STL.64 [R1+0x818], R10 ;  /* 0x0008180a01007387 */ /* 0x000fe80000100a00 */
[----:B------:R0:W-:Y:S04]  /*413a0*/  STL.64 [R1+0x810], R28 ;  /* 0x0008101c01007387 */ /* 0x0001e80000100a00 */
[----:B0-----:R-:W3:Y:S01]  /*413b0*/  LDL.LU.64 R28, [R1+0x1788] ;  /* 0x00178800011c7983 */ /* 0x001ee20000300a00 */
[----:B------:R-:W-:-:S02]  /*413c0*/  IADD3 R12, P2, R8, R19, RZ ;  /* 0x00000013080c7210 */ /* 0x000fc40007f5e0ff */
[C---:B------:R-:W-:Y:S02]  /*413d0*/  IADD3 R10, P5, R8.reuse, R21, RZ ;  /* 0x00000015080a7210 */ /* 0x040fe40007fbe0ff */
[----:B------:R-:W-:Y:S01]  /*413e0*/  IADD3 R8, P4, R8, R23, RZ ;  /* 0x0000001708087210 */ /* 0x000fe20007f9e0ff */
        /* <DEDUP_REMOVED lines=9> */
[C---:B----4-:R-:W-:Y:S01]  /*41480*/  IADD3 R8, P5, R14.reuse, R17, RZ ;  /* 0x000000110e087210 */ /* 0x050fe20007fbe0ff */
        /* <DEDUP_REMOVED lines=8> */
[----:B----4-:R-:W-:Y:S01]  /*41510*/  IADD3 R8, P2, R14, R19, RZ ;  /* 0x000000130e087210 */ /* 0x010fe20007f5e0ff */
[C---:B------:R-:W-:Y:S02]  /*41520*/  IMAD.X R13, R25.reuse, 0x1, R5, P4 ;  /* 0x00000001190d7824 */ /* 0x040fe400020e0605 */
[C---:B------:R-:W-:Y:S02]  /*41530*/  IMAD.X R11, R25.reuse, 0x1, R3, P6 ;  /* 0x00000001190b7824 */ /* 0x040fe400030e0603 */
[----:B------:R-:W-:Y:S01]  /*41540*/  IMAD.X R9, R25, 0x1, R0, P2 ;  /* 0x0000000119097824 */ /* 0x000fe200010e0600 */
[----:B------:R0:W-:Y:S04]  /*41550*/  STL.64 [R1+0x7b0], R12 ;  /* 0x0007b00c01007387 */ /* 0x0001e80000100a00 */
[----:B------:R1:W-:Y:S04]  /*41560*/  STL.64 [R1+0x7a8], R10 ;  /* 0x0007a80a01007387 */ /* 0x0003e80000100a00 */
[----:B------:R4:W-:Y:S01]  /*41570*/  STL.64 [R1+0x7a0], R8 ;  /* 0x0007a00801007387 */ /* 0x0009e20000100a00 */
[----:B------:R-:W-:-:S02]  /*41580*/  SHF.R.S32.HI R26, RZ, 0x1f, R27 ;  /* 0x0000001fff1a7819 */ /* 0x000fc4000001141b */
[C---:B0-----:R-:W-:Y:S02]  /*41590*/  IADD3 R12, P5, R14.reuse, R21, RZ ;  /* 0x000000150e0c7210 */ /* 0x041fe40007fbe0ff */
[----:B-1----:R-:W-:Y:S02]  /*415a0*/  IADD3 R10, P4, R14, R23, RZ ;  /* 0x000000170e0a7210 */ /* 0x002fe40007f9e0ff */
[----:B----4-:R-:W-:Y:S01]  /*415b0*/  IADD3 R8, P6, R27, R16, RZ ;  /* 0x000000101b087210 */ /* 0x010fe20007fde0ff */
[C---:B------:R-:W-:Y:S02]  /*415c0*/  IMAD.X R13, R25.reuse, 0x1, R2, P5 ;  /* 0x00000001190d7824 */ /* 0x040fe400028e0602 */
[----:B------:R-:W-:Y:S02]  /*415d0*/  IMAD.X R11, R25, 0x1, R22, P4 ;  /* 0x00000001190b7824 */ /* 0x000fe400020e0616 */
[----:B------:R-:W-:Y:S01]  /*415e0*/  IMAD.X R9, R26, 0x1, R6, P6 ;  /* 0x000000011a097824 */ /* 0x000fe200030e0606 */
        /* <DEDUP_REMOVED lines=21> */
[----:B0-----:R-:W-:-:S05]  /*41740*/  IADD3 R12, P4, R27, R23, RZ ;  /* 0x000000171b0c7210 */ /* 0x001fca0007f9e0ff */
[----:B------:R-:W-:-:S05]  /*41750*/  IMAD.X R13, R26, 0x1, R22, P4 ;  /* 0x000000011a0d7824 */ /* 0x000fca00020e0616 */
[----:B------:R0:W-:Y:S01]  /*41760*/  STL.64 [R1+0x730], R12 ;  /* 0x0007300c01007387 */ /* 0x0001e20000100a00 */
[----:B---3--:R-:W-:Y:S02]  /*41770*/  SHF.R.S32.HI R25, RZ, 0x1f, R28 ;  /* 0x0000001fff197819 */ /* 0x008fe4000001141c */
[C---:B-1----:R-:W-:Y:S02]  /*41780*/  IADD3 R10, P6, R28.reuse, R16, RZ ;  /* 0x000000101c0a7210 */ /* 0x042fe40007fde0ff */
[----:B----4-:R-:W-:-:S03]  /*41790*/  IADD3 R8, P2, R28, R24, RZ ;  /* 0x000000181c087210 */ /* 0x010fc60007f5e0ff */
[C---:B------:R-:W-:Y:S02]  /*417a0*/  IMAD.X R11, R25.reuse, 0x1, R6, P6 ;  /* 0x00000001190b7824 */ /* 0x040fe400030e0606 */
[C---:B------:R-:W-:Y:S01]  /*417b0*/  IMAD.X R9, R25.reuse, 0x1, R4, P2 ;  /* 0x0000000119097824 */ /* 0x040fe200010e0604 */
[C---:B0-----:R-:W-:Y:S02]  /*417c0*/  IADD3 R12, P5, R28.reuse, R17, RZ ;  /* 0x000000111c0c7210 */ /* 0x041fe40007fbe0ff */
[----:B------:R0:W-:Y:S04]  /*417d0*/  STL.64 [R1+0x728], R10 ;  /* 0x0007280a01007387 */ /* 0x0001e80000100a00 */
[----:B------:R1:W-:Y:S01]  /*417e0*/  STL.64 [R1+0x720], R8 ;  /* 0x0007200801007387 */ /* 0x0003e20000100a00 */
        /* <DEDUP_REMOVED lines=14> */
[----:B------:R0:W-:Y:S01]  /*418d0*/  STL.64 [R1+0x700], R12 ;  /* 0x0007000c01007387 */ /* 0x0001e20000100a00 */
[----:B------:R-:W-:-:S03]  /*418e0*/  SHF.R.S32.HI R26, RZ, 0x1f, R29 ;  /* 0x0000001fff1a7819 */ /* 0x000fc6000001141d */
[----:B------:R1:W-:Y:S04]  /*418f0*/  STL.64 [R1+0x6f8], R10 ;  /* 0x0006f80a01007387 */ /* 0x0003e80000100a00 */
[----:B------:R3:W-:Y:S01]  /*41900*/  STL.64 [R1+0x6d8], R8 ;  /* 0x0006d80801007387 */ /* 0x0007e20000100a00 */
[C---:B0-----:R-:W-:Y:S02]  /*41910*/  IADD3 R12, P6, R29.reuse, R16, RZ ;  /* 0x000000101d0c7210 */ /* 0x041fe40007fde0ff */
[C---:B-1----:R-:W-:Y:S02]  /*41920*/  IADD3 R10, P2, R29.reuse, R24, RZ ;  /* 0x000000181d0a7210 */ /* 0x042fe40007f5e0ff */
[----:B---3--:R-:W-:Y:S01]  /*41930*/  IADD3 R8, P5, R29, R17, RZ ;  /* 0x000000111d087210 */ /* 0x008fe20007fbe0ff */
[----:B------:R-:W-:-:S02]  /*41940*/  IMAD.X R13, R26, 0x1, R6, P6 ;  /* 0x000000011a0d7824 */ /* 0x000fc400030e0606 */
        /* <DEDUP_REMOVED lines=10> */
[----:B------:R-:W-:Y:S01]  /*419f0*/  VIADD R27, R29, UR8 ;  /* 0x000000081d1b7c36 */ /* 0x000fe20008000000 */
[----:B------:R-:W-:Y:S01]  /*41a00*/  ULDC UR8, c[0x0][0x228] ;  /* 0x00008a0000087ab9 */ /* 0x000fe20000000800 */
[----:B------:R-:W-:Y:S01]  /*41a10*/  IMAD.X R9, R26, 0x1, R0, P2 ;  /* 0x000000011a097824 */ /* 0x000fe200010e0600 */
[----:B------:R0:W-:Y:S04]  /*41a20*/  STL.64 [R1+0x6b0], R12 ;  /* 0x0006b00c01007387 */ /* 0x0001e80000100a00 */
[----:B------:R1:W-:Y:S01]  /*41a30*/  STL.64 [R1+0x6a8], R10 ;  /* 0x0006a80a01007387 */ /* 0x0003e20000100a00 */
[----:B------:R-:W-:-:S03]  /*41a40*/  SHF.R.S32.HI R25, RZ, 0x1f, R27 ;  /* 0x0000001fff197819 */ /* 0x000fc6000001141b */
[----:B------:R3:W-:Y:S01]  /*41a50*/  STL.64 [R1+0x6a0], R8 ;  /* 0x0006a00801007387 */ /* 0x0007e20000100a00 */
[C---:B0-----:R-:W-:Y:S02]  /*41a60*/  IADD3 R12, P5, R29.reuse, R21, RZ ;  /* 0x000000151d0c7210 */ /* 0x041fe40007fbe0ff */
[----:B-1----:R-:W-:Y:S02]  /*41a70*/  IADD3 R10, P4, R29, R23, RZ ;  /* 0x000000171d0a7210 */ /* 0x002fe40007f9e0ff */
[----:B---3--:R-:W-:Y:S01]  /*41a80*/  IADD3 R8, P6, R27, R16, RZ ;  /* 0x000000101b087210 */ /* 0x008fe20007fde0ff */
        /* <DEDUP_REMOVED lines=12> */
[----:B------:R0:W-:Y:S04]  /*41b50*/  STL.64 [R1+0x680], R12 ;  /* 0x0006800c01007387 */ /* 0x0001e80000100a00 */
[----:B------:R1:W-:Y:S04]  /*41b60*/  STL.64 [R1+0x670], R10 ;  /* 0x0006700a01007387 */ /* 0x0003e80000100a00 */
[----:B------:R3:W-:Y:S01]  /*41b70*/  STL.64 [R1+0x668], R8 ;  /* 0x0006680801007387 */ /* 0x0007e20000100a00 */
[C---:B------:R-:W-:Y:S01]  /*41b80*/  VIADD R28, R27.reuse, UR10 ;  /* 0x0000000a1b1c7c36 */ /* 0x040fe20008000000 */
[----:B------:R-:W-:Y:S01]  /*41b90*/  ULDC UR10, c[0x0][0x228] ;  /* 0x00008a00000a7ab9 */ /* 0x000fe20000000800 */
[----:B0-----:R-:W-:-:S02]  /*41ba0*/  IADD3 R12, P6, R27, R20, RZ ;  /* 0x000000141b0c7210 */ /* 0x001fc40007fde0ff */
[C---:B-1----:R-:W-:Y:S02]  /*41bb0*/  IADD3 R10, P2, R27.reuse, R19, RZ ;  /* 0x000000131b0a7210 */ /* 0x042fe40007f5e0ff */
[----:B---3--:R-:W-:Y:S01]  /*41bc0*/  IADD3 R8, P5, R27, R21, RZ ;  /* 0x000000151b087210 */ /* 0x008fe20007fbe0ff */
[C---:B------:R-:W-:Y:S02]  /*41bd0*/  IMAD.X R13, R25.reuse, 0x1, R3, P6 ;  /* 0x00000001190d7824 */ /* 0x040fe400030e0603 */
[C---:B------:R-:W-:Y:S02]  /*41be0*/  IMAD.X R11, R25.reuse, 0x1, R0, P2 ;  /* 0x00000001190b7824 */ /* 0x040fe400010e0600 */
[----:B------:R-:W-:Y:S01]  /*41bf0*/  IMAD.X R9, R25, 0x1, R2, P5 ;  /* 0x0000000119097824 */ /* 0x000fe200028e0602 */
[----:B------:R0:W-:Y:S04]  /*41c00*/  STL.64 [R1+0x660], R12 ;  /* 0x0006600c01007387 */ /* 0x0001e80000100a00 */
[----:B------:R1:W-:Y:S01]  /*41c10*/  STL.64 [R1+0x658], R10 ;  /* 0x0006580a01007387 */ /* 0x0003e20000100a00 */
[----:B------:R-:W-:-:S03]  /*41c20*/  SHF.R.S32.HI R26, RZ, 0x1f, R28 ;  /* 0x0000001fff1a7819 */ /* 0x000fc6000001141c */
[----:B------:R3:W-:Y:S01]  /*41c30*/  STL.64 [R1+0x650], R8 ;  /* 0x0006500801007387 */ /* 0x0007e20000100a00 */
[----:B0-----:R-:W-:Y:S02]  /*41c40*/  IADD3 R12, P4, R27, R23, RZ ;  /* 0x000000171b0c7210 */ /* 0x001fe40007f9e0ff */
        /* <DEDUP_REMOVED lines=43> */
[----:B------:R-:W-:Y:S02]  /*41f00*/  VIADD R25, R27, UR14 ;  /* 0x0000000e1b197c36 */ /* 0x000fe40008000000 */
[----:B------:R-:W-:Y:S01]  /*41f10*/  IMAD.X R9, R28, 0x1, R0, P2 ;  /* 0x000000011c097824 */ /* 0x000fe200010e0600 */
[----:B------:R0:W-:Y:S04]  /*41f20*/  STL.64 [R1+0x5c0], R12 ;  /* 0x0005c00c01007387 */ /* 0x0001e80000100a00 */
[----:B------:R1:W-:Y:S01]  /*41f30*/  STL.64 [R1+0x5b8], R10 ;  /* 0x0005b80a01007387 */ /* 0x0003e20000100a00 */
[----:B------:R-:W-:-:S03]  /*41f40*/  SHF.R.S32.HI R26, RZ, 0x1f, R25 ;  /* 0x0000001fff1a7819 */ /* 0x000fc60000011419 */
[----:B------:R3:W-:Y:S01]  /*41f50*/  STL.64 [R1+0x5b0], R8 ;  /* 0x0005b00801007387 */ /* 0x0007e20000100a00 */
[C---:B0-----:R-:W-:Y:S02]  /*41f60*/  IADD3 R12, P5, R27.reuse, R21, RZ ;  /* 0x000000151b0c7210 */ /* 0x041fe40007fbe0ff */
[----:B-1----:R-:W-:Y:S02]  /*41f70*/  IADD3 R10, P4, R27, R23, RZ ;  /* 0x000000171b0a7210 */ /* 0x002fe40007f9e0ff */
[C---:B---3--:R-:W-:Y:S01]  /*41f80*/  IADD3 R8, P6, R25.reuse, R16, RZ ;  /* 0x0000001019087210 */ /* 0x048fe20007fde0ff */
        /* <DEDUP_REMOVED lines=15> */
[C---:B------:R-:W-:Y:S01]  /*42080*/  VIADD R27, R25.reuse, UR16 ;  /* 0x00000010191b7c36 */ /* 0x040fe20008000000 */
        /* <DEDUP_REMOVED lines=52> */
[----:B------:R-:W-:Y:S02]  /*423d0*/  IMAD.X R11, R26, 0x1, R3, P6 ;  /* 0x000000011a0b7824 */ /* 0x000fe400030e0603 */
[----:B------:R-:W-:Y:S02]  /*423e0*/  VIADD R27, R28, UR22 ;  /* 0x000000161c1b7c36 */ /* 0x000fe40008000000 */
[----:B------:R-:W-:Y:S01]  /*423f0*/  IMAD.X R9, R26, 0x1, R0, P2 ;  /* 0x000000011a097824 */ /* 0x000fe200010e0600 */
[----:B------:R0:W-:Y:S04]  /*42400*/  STL.64 [R1+0x4d8], R12 ;  /* 0x0004d80c01007387 */ /* 0x0001e80000100a00 */
[----:B------:R1:W-:Y:S04]  /*42410*/  STL.64 [R1+0x4d0], R10 ;  /* 0x0004d00a01007387 */ /* 0x0003e80000100a00 */
[----:B------:R3:W-:Y:S01]  /*42420*/  STL.64 [R1+0x4c8], R8 ;  /* 0x0004c80801007387 */ /* 0x0007e20000100a00 */
[----:B0-----:R-:W-:-:S02]  /*42430*/  IADD3 R12, P5, R28, R21, RZ ;  /* 0x000000151c0c7210 */ /* 0x001fc40007fbe0ff */
[----:B-1----:R-:W-:Y:S02]  /*42440*/  IADD3 R10, P4, R28, R23, RZ ;  /* 0x000000171c0a7210 */ /* 0x002fe40007f9e0ff */
[----:B------:R-:W-:Y:S02]  /*42450*/  SHF.R.S32.HI R28, RZ, 0x1f, R27 ;  /* 0x0000001fff1c7819 */ /* 0x000fe4000001141b */
        /* <DEDUP_REMOVED lines=29> */
[C---:B---3--:R-:W-:Y:S01]  /*42630*/  IADD3 R8, P2, R25.reuse, R24, RZ ;  /* 0x0000001819087210 */ /* 0x048fe20007f5e0ff */
        /* <DEDUP_REMOVED lines=219> */
[----:B------:R3:W-:Y:S01]  /*433f0*/  STL.64 [R1], R8 ;  /* 0x0000000801007387 */ /* 0x0007e20000100a00 */
        /* <DEDUP_REMOVED lines=555> */
[----:B0-----:R-:W3:Y:S01]  /*456b0*/  LDL.LU R9, [R1+0x1780] ;  /* 0x0017800001097983 */ /* 0x001ee20000300800 */
[C---:B------:R-:W-:Y:S01]  /*456c0*/  IADD3 R12, P4, R26.reuse, R23, RZ ;  /* 0x000000171a0c7210 */ /* 0x040fe20007f9e0ff */
[----:B------:R-:W-:-:S04]  /*456d0*/  VIADD R25, R26, UR42 ;  /* 0x0000002a1a197c36 */ /* 0x000fc80008000000 */
[----:B------:R-:W-:Y:S01]  /*456e0*/  IMAD.X R13, R28, 0x1, R22, P4 ;  /* 0x000000011c0d7824 */ /* 0x000fe200020e0616 */
[----:B------:R-:W-:Y:S02]  /*456f0*/  SHF.R.S32.HI R27, RZ, 0x1f, R25 ;  /* 0x0000001fff1b7819 */ /* 0x000fe40000011419 */
[C---:B------:R-:W-:Y:S02]  /*45700*/  IADD3 R10, P6, R25.reuse, R16, RZ ;  /* 0x00000010190a7210 */ /* 0x040fe40007fde0ff */
[----:B------:R-:W-:Y:S01]  /*45710*/  IADD3 R8, P2, R25, R24, RZ ;  /* 0x0000001819087210 */ /* 0x000fe20007f5e0ff */
[----:B------:R0:W-:Y:S02]  /*45720*/  STL.64 [R1+0xe48], R12 ;  /* 0x000e480c01007387 */ /* 0x0001e40000100a00 */
[----:B------:R-:W-:Y:S02]  /*45730*/  IMAD.X R11, R27, 0x1, R6, P6 ;  /* 0x000000011b0b7824 */ /* 0x000fe400030e0606 */
[----:B------:R-:W-:Y:S01]  /*45740*/  IMAD.MOV.U32 R28, RZ, RZ, R8 ;  /* 0x000000ffff1c7224 */ /* 0x000fe200078e0008 */
[----:B0-----:R-:W4:Y:S04]  /*45750*/  LDL.LU.64 R12, [R1+0x1778] ;  /* 0x00177800010c7983 */ /* 0x001f280000300a00 */
[----:B------:R0:W-:Y:S04]  /*45760*/  STL [R1+0xe68], R8 ;  /* 0x000e680801007387 */ /* 0x0001e80000100800 */
[----:B------:R1:W-:Y:S01]  /*45770*/  STL.64 [R1+0xe70], R10 ;  /* 0x000e700a01007387 */ /* 0x0003e20000100a00 */
[----:B0-----:R-:W-:-:S02]  /*45780*/  IADD3 R8, P5, R25, R17, RZ ;  /* 0x0000001119087210 */ /* 0x001fc40007fbe0ff */
[C---:B-1----:R-:W-:Y:S02]  /*45790*/  IADD3 R10, P4, R25.reuse, R18, RZ ;  /* 0x00000012190a7210 */ /* 0x042fe40007f9e0ff */
[----:B------:R-:W-:-:S03]  /*457a0*/  IADD3 R28, P6, R25, R20, RZ ;  /* 0x00000014191c7210 */ /* 0x000fc60007fde0ff */
[----:B------:R-:W-:Y:S01]  /*457b0*/  IMAD.X R11, R27, 0x1, R5, P4 ;  /* 0x000000011b0b7824 */ /* 0x000fe200020e0605 */
[C---:B------:R-:W-:Y:S01]  /*457c0*/  IADD3 R14, P4, R25.reuse, R23, RZ ;  /* 0x00000017190e7210 */ /* 0x040fe20007f9e0ff */
[----:B------:R-:W-:Y:S02]  /*457d0*/  VIADD R26, R25, UR58 ;  /* 0x0000003a191a7c36 */ /* 0x000fe40008000000 */
[----:B---3--:R-:W-:Y:S02]  /*457e0*/  IMAD.MOV.U32 R29, RZ, RZ, R9 ;  /* 0x000000ffff1d7224 */ /* 0x008fe400078e0009 */
[C---:B------:R-:W-:Y:S02]  /*457f0*/  IMAD.X R29, R27.reuse, 0x1, R4, P2 ;  /* 0x000000011b1d7824 */ /* 0x040fe400010e0604 */
[----:B------:R-:W-:-:S03]  /*45800*/  IMAD.X R9, R27, 0x1, R7, P5 ;  /* 0x000000011b097824 */ /* 0x000fc600028e0607 */
[----:B------:R0:W-:Y:S04]  /*45810*/  STL [R1+0xe6c], R29 ;  /* 0x000e6c1d01007387 */ /* 0x0001e80000100800 */
[----:B------:R1:W-:Y:S04]  /*45820*/  STL.64 [R1+0xe80], R8 ;  /* 0x000e800801007387 */ /* 0x0003e80000100a00 */
[----:B------:R3:W-:Y:S01]  /*45830*/  STL.64 [R1+0xe78], R10 ;  /* 0x000e780a01007387 */ /* 0x0007e20000100a00 */
[----:B0-----:R-:W-:Y:S01]  /*45840*/  IMAD.X R29, R27, 0x1, R3, P6 ;  /* 0x000000011b1d7824 */ /* 0x001fe200030e0603 */
[----:B-1----:R-:W-:-:S02]  /*45850*/  IADD3 R8, P2, R25, R19, RZ ;  /* 0x0000001319087210 */ /* 0x002fc40007f5e0ff */
[----:B---3--:R-:W-:Y:S02]  /*45860*/  IADD3 R10, P5, R25, R21, RZ ;  /* 0x00000015190a7210 */ /* 0x008fe40007fbe0ff */
[----:B------:R0:W-:Y:S01]  /*45870*/  STL.64 [R1+0xe90], R28 ;  /* 0x000e901c01007387 */ /* 0x0001e20000100a00 */
[----:B------:R-:W-:-:S03]  /*45880*/  IMAD.X R9, R27, 0x1, R0, P2 ;  /* 0x000000011b097824 */ /* 0x000fc600010e0600 */
[----:B------:R-:W-:Y:S01]  /*45890*/  STL [R1+0xe98], R14 ;  /* 0x000e980e01007387 */ /* 0x000fe20000100800 */
[----:B------:R-:W-:-:S03]  /*458a0*/  IMAD.X R11, R27, 0x1, R2, P5 ;  /* 0x000000011b0b7824 */ /* 0x000fc600028e0602 */
[----:B------:R1:W-:Y:S04]  /*458b0*/  STL.64 [R1+0x15f0], R8 ;  /* 0x0015f00801007387 */ /* 0x0003e80000100a00 */
[----:B------:R3:W-:Y:S01]  /*458c0*/  STL.64 [R1+0xea0], R10 ;  /* 0x000ea00a01007387 */ /* 0x0007e20000100a00 */
[----:B0-----:R-:W-:Y:S01]  /*458d0*/  SHF.R.S32.HI R28, RZ, 0x1f, R26 ;  /* 0x0000001fff1c7819 */ /* 0x001fe2000001141a */
[----:B-1----:R-:W-:Y:S01]  /*458e0*/  IMAD.MOV.U32 R8, RZ, RZ, R14 ;  /* 0x000000ffff087224 */ /* 0x002fe200078e000e */
[C---:B------:R-:W-:Y:S01]  /*458f0*/  IADD3 R14, P6, R26.reuse, R16, RZ ;  /* 0x000000101a0e7210 */ /* 0x040fe20007fde0ff */
[----:B--2---:R-:W-:Y:S01]  /*45900*/  IMAD.MOV.U32 R9, RZ, RZ, R15 ;  /* 0x000000ffff097224 */ /* 0x004fe200078e000f */
[C---:B---3--:R-:W-:Y:S01]  /*45910*/  IADD3 R10, P2, R26.reuse, R24, RZ ;  /* 0x000000181a0a7210 */ /* 0x048fe20007f5e0ff */
[----:B------:R-:W-:Y:S01]  /*45920*/  IMAD.X R9, R27, 0x1, R22, P4 ;  /* 0x000000011b097824 */ /* 0x000fe200020e0616 */
[----:B------:R-:W-:Y:S01]  /*45930*/  IADD3 R8, P5, R26, R17, RZ ;  /* 0x000000111a087210 */ /* 0x000fe20007fbe0ff */
[----:B------:R-:W-:-:S02]  /*45940*/  IMAD.X R15, R28, 0x1, R6, P6 ;  /* 0x000000011c0f7824 */ /* 0x000fc400030e0606 */
[C---:B------:R-:W-:Y:S01]  /*45950*/  IMAD.X R11, R28.reuse, 0x1, R4, P2 ;  /* 0x000000011c0b7824 */ /* 0x040fe200010e0604 */
[----:B------:R0:W-:Y:S04]  /*45960*/  STL [R1+0xe9c], R9 ;  /* 0x000e9c0901007387 */ /* 0x0001e80000100800 */
[----:B------:R1:W-:Y:S04]  /*45970*/  STL.64 [R1+0xeb0], R14 ;  /* 0x000eb00e01007387 */ /* 0x0003e80000100a00 */
[----:B------:R2:W-:Y:S01]  /*45980*/  STL.64 [R1+0xea8], R10 ;  /* 0x000ea80a01007387 */ /* 0x0005e20000100a00 */
[----:B0-----:R-:W-:Y:S01]  /*45990*/  IMAD.X R9, R28, 0x1, R7, P5 ;  /* 0x000000011c097824 */ /* 0x001fe200028e0607 */
[----:B-1----:R-:W-:-:S04]  /*459a0*/  IADD3 R14, P4, R26, R18, RZ ;  /* 0x000000121a0e7210 */ /* 0x002fc80007f9e0ff */
[----:B------:R0:W-:Y:S01]  /*459b0*/  STL.64 [R1+0xeb8], R8 ;  /* 0x000eb80801007387 */ /* 0x0001e20000100a00 */
[----:B--2---:R-:W-:Y:S01]  /*459c0*/  IADD3 R10, P6, R26, R20, RZ ;  /* 0x000000141a0a7210 */ /* 0x004fe20007fde0ff */
[----:B------:R-:W-:-:S04]  /*459d0*/  IMAD.X R15, R28, 0x1, R5, P4 ;  /* 0x000000011c0f7824 */ /* 0x000fc800020e0605 */
[----:B------:R-:W-:Y:S01]  /*459e0*/  IMAD.X R11, R28, 0x1, R3, P6 ;  /* 0x000000011c0b7824 */ /* 0x000fe200030e0603 */
[C---:B0-----:R-:W-:Y:S01]  /*459f0*/  IADD3 R8, P2, R26.reuse, R19, RZ ;  /* 0x000000131a087210 */ /* 0x041fe20007f5e0ff */
[----:B------:R0:W-:Y:S01]  /*45a00*/  STL.64 [R1+0xec0], R14 ;  /* 0x000ec00e01007387 */ /* 0x0001e20000100a00 */
[----:B------:R-:W-:-:S03]  /*45a10*/  VIADD R25, R26, UR57 ;  /* 0x000000391a197c36 */ /* 0x000fc60008000000 */
[----:B------:R-:W-:Y:S01]  /*45a20*/  IMAD.X R9, R28, 0x1, R0, P2 ;  /* 0x000000011c097824 */ /* 0x000fe200010e0600 */
[----:B------:R1:W-:Y:S01]  /*45a30*/  STL.64 [R1+0xec8], R10 ;  /* 0x000ec80a01007387 */ /* 0x0003e20000100a00 */
[----:B------:R-:W-:Y:S02]  /*45a40*/  SHF.R.S32.HI R27, RZ, 0x1f, R25 ;  /* 0x0000001fff1b7819 */ /* 0x000fe40000011419 */
[C---:B0-----:R-:W-:Y:S01]  /*45a50*/  IADD3 R14, P5, R26.reuse, R21, RZ ;  /* 0x000000151a0e7210 */ /* 0x041fe20007fbe0ff */
[----:B------:R0:W-:Y:S01]  /*45a60*/  STL.64 [R1+0xed0], R8 ;  /* 0x000ed00801007387 */ /* 0x0001e20000100a00 */
[----:B-1----:R-:W-:-:S03]  /*45a70*/  IADD3 R10, P4, R26, R23, RZ ;  /* 0x000000171a0a7210 */ /* 0x002fc60007f9e0ff */
[C---:B------:R-:W-:Y:S02]  /*45a80*/  IMAD.X R15, R28.reuse, 0x1, R2, P5 ;  /* 0x000000011c0f7824 */ /* 0x040fe400028e0602 */
[----:B------:R-:W-:Y:S01]  /*45a90*/  IMAD.X R11, R28, 0x1, R22, P4 ;  /* 0x000000011c0b7824 */ /* 0x000fe200020e0616 */
[----:B0-----:R-:W-:Y:S02]  /*45aa0*/  IADD3 R8, P6, R25, R16, RZ ;  /* 0x0000001019087210 */ /* 0x001fe40007fde0ff */
[----:B------:R0:W-:Y:S04]  /*45ab0*/  STL.64 [R1+0xee0], R14 ;  /* 0x000ee00e01007387 */ /* 0x0001e80000100a00 */
[----:B------:R1:W-:Y:S01]  /*45ac0*/  STL.64 [R1+0xed8], R10 ;  /* 0x000ed80a01007387 */ /* 0x0003e20000100a00 */
[----:B------:R-:W-:-:S05]  /*45ad0*/  IMAD.X R9, R27, 0x1, R6, P6 ;  /* 0x000000011b097824 */ /* 0x000fca00030e0606 */
[----:B------:R2:W-:Y:S01]  /*45ae0*/  STL.64 [R1+0xee8], R8 ;  /* 0x000ee80801007387 */ /* 0x0005e20000100a00 */
[C---:B0-----:R-:W-:Y:S02]  /*45af0*/  IADD3 R14, P2, R25.reuse, R24, RZ ;  /* 0x00000018190e7210 */ /* 0x041fe40007f5e0ff */
        /* <DEDUP_REMOVED lines=10> */
[----:B------:R-:W-:Y:S01]  /*45ba0*/  IMAD.X R15, R27, 0x1, R3, P6 ;  /* 0x000000011b0f7824 */ /* 0x000fe200030e0603 */
[----:B--2---:R-:W-:Y:S01]  /*45bb0*/  IADD3 R8, P5, R25, R21, RZ ;  /* 0x0000001519087210 */ /* 0x004fe20007fbe0ff */
[----:B------:R-:W-:Y:S02]  /*45bc0*/  IMAD.X R11, R27, 0x1, R0, P2 ;  /* 0x000000011b0b7824 */ /* 0x000fe400010e0600 */
[----:B------:R-:W-:Y:S01]  /*45bd0*/  VIADD R26, R25, UR32 ;  /* 0x00000020191a7c36 */ /* 0x000fe20008000000 */
[----:B------:R0:W-:Y:S01]  /*45be0*/  STL.64 [R1+0xf08], R14 ;  /* 0x000f080e01007387 */ /* 0x0001e20000100a00 */
[----:B------:R-:W-:-:S03]  /*45bf0*/  IMAD.X R9, R27, 0x1, R2, P5 ;  /* 0x000000011b097824 */ /* 0x000fc600028e0602 */
[----:B------:R1:W-:Y:S01]  /*45c00*/  STL.64 [R1+0xf10], R10 ;  /* 0x000f100a01007387 */ /* 0x0003e20000100a00 */
[----:B------:R-:W-:-:S03]  /*45c10*/  SHF.R.S32.HI R28, RZ, 0x1f, R26 ;  /* 0x0000001fff1c7819 */ /* 0x000fc6000001141a */
[----:B------:R2:W-:Y:S01]  /*45c20*/  STL.64 [R1+0xf20], R8 ;  /* 0x000f200801007387 */ /* 0x0005e20000100a00 */
[----:B0-----:R-:W-:Y:S02]  /*45c30*/  IADD3 R14, P4, R25, R23, RZ ;  /* 0x00000017190e7210 */ /* 0x001fe40007f9e0ff */
        /* <DEDUP_REMOVED lines=15> */
[----:B------:R1:W-:Y:S01]  /*45d30*/  STL.64 [R1+0xf50], R10 ;  /* 0x000f500a01007387 */ /* 0x0003e20000100a00 */
[C---:B------:R-:W-:Y:S01]  /*45d40*/  VIADD R25, R26.reuse, UR4 ;  /* 0x000000041a197c36 */ /* 0x040fe20008000000 */
[----:B------:R-:W-:Y:S02]  /*45d50*/  ULDC UR4, c[0x0][0x228] ;  /* 0x00008a0000047ab9 */ /* 0x000fe40000000800 */
[----:B------:R2:W-:Y:S01]  /*45d60*/  STL.64 [R1+0xf48], R8 ;  /* 0x000f480801007387 */ /* 0x0005e20000100a00 */
[C---:B0-----:R-:W-:Y:S02]  /*45d70*/  IADD3 R14, P2, R26.reuse, R19, RZ ;  /* 0x000000131a0e7210 */ /* 0x041fe40007f5e0ff */
[----:B-1----:R-:W-:-:S03]  /*45d80*/  IADD3 R10, P5, R26, R21, RZ ;  /* 0x000000151a0a7210 */ /* 0x002fc60007fbe0ff */
[----:B------:R-:W-:Y:S01]  /*45d90*/  IMAD.X R15, R28, 0x1, R0, P2 ;  /* 0x000000011c0f7824 */ /* 0x000fe200010e0600 */
[----:B--2---:R-:W-:Y:S01]  /*45da0*/  IADD3 R8, P4, R26, R23, RZ ;  /* 0x000000171a087210 */ /* 0x004fe20007f9e0ff */
[C---:B------:R-:W-:Y:S01]  /*45db0*/  IMAD.X R11, R28.reuse, 0x1, R2, P5 ;  /* 0x000000011c0b7824 */ /* 0x040fe200028e0602 */
[----:B------:R-:W-:Y:S02]  /*45dc0*/  SHF.R.S32.HI R27, RZ, 0x1f, R25 ;  /* 0x0000001fff1b7819 */ /* 0x000fe40000011419 */
        /* <DEDUP_REMOVED lines=24> */
[C---:B0-----:R-:W-:Y:S02]  /*45f50*/  IADD3 R14, P5, R25.reuse, R21, RZ ;  /* 0x00000015190e7210 */ /* 0x041fe40007fbe0ff */
        /* <DEDUP_REMOVED lines=31> */
[C---:B------:R-:W-:Y:S02]  /*46150*/  IADD3 R28, P5, R25.reuse, R17, RZ ;  /* 0x00000011191c7210 */ /* 0x040fe40007fbe0ff */
[----:B--2---:R-:W-:Y:S01]  /*46160*/  IADD3 R8, P2, R25, R24, RZ ;  /* 0x0000001819087210 */ /* 0x004fe20007f5e0ff */
[C---:B------:R-:W-:Y:S01]  /*46170*/  IMAD.X R11, R27.reuse, 0x1, R6, P6 ;  /* 0x000000011b0b7824 */ /* 0x040fe200030e0606 */
[----:B------:R0:W-:Y:S01]  /*46180*/  STL.64 [R1+0x1000], R14 ;  /* 0x0010000e01007387 */ /* 0x0001e20000100a00 */
[C---:B------:R-:W-:Y:S02]  /*46190*/  IMAD.X R29, R27.reuse, 0x1, R7, P5 ;  /* 0x000000011b1d7824 */ /* 0x040fe400028e0607 */
[----:B------:R-:W-:Y:S01]  /*461a0*/  IMAD.X R9, R27, 0x1, R4, P2 ;  /* 0x000000011b097824 */ /* 0x000fe200010e0604 */
[----:B0-----:R-:W2:Y:S04]  /*461b0*/  LDL.LU.64 R14, [R1+0x1770] ;  /* 0x00177000010e7983 */ /* 0x001ea80000300a00 */
        /* <DEDUP_REMOVED lines=14> */
[----:B------:R-:W-:-:S02]  /*462a0*/  IADD3 R24, P2, R26, R24, RZ ;  /* 0x000000181a187210 */ /* 0x000fc40007f5e0ff */
[C---:B0-----:R-:W-:Y:S02]  /*462b0*/  IADD3 R10, P5, R25.reuse, R21, RZ ;  /* 0x00000015190a7210 */ /* 0x041fe40007fbe0ff */
[----:B-1----:R-:W-:Y:S02]  /*462c0*/  IADD3 R8, P4, R25, R23, RZ ;  /* 0x0000001719087210 */ /* 0x002fe40007f9e0ff */
[----:B---3--:R-:W-:Y:S02]  /*462d0*/  IADD3 R28, P6, R26, R16, RZ ;  /* 0x000000101a1c7210 */ /* 0x008fe40007fde0ff */
[----:B------:R-:W-:Y:S01]  /*462e0*/  SHF.R.S32.HI R16, RZ, 0x1f, R26 ;  /* 0x0000001fff107819 */ /* 0x000fe2000001141a */
[C---:B------:R-:W-:Y:S02]  /*462f0*/  IMAD.X R11, R27.reuse, 0x1, R2, P5 ;  /* 0x000000011b0b7824 */ /* 0x040fe400028e0602 */
[----:B------:R-:W-:Y:S02]  /*46300*/  IMAD.X R9, R27, 0x1, R22, P4 ;  /* 0x000000011b097824 */ /* 0x000fe400020e0616 */
[----:B------:R-:W-:-:S02]  /*46310*/  IMAD.X R29, R16, 0x1, R6, P6 ;  /* 0x00000001101d7824 */ /* 0x000fc400030e0606 */
[----:B------:R-:W-:Y:S01]  /*46320*/  IMAD.X R25, R16, 0x1, R4, P2 ;  /* 0x0000000110197824 */ /* 0x000fe200010e0604 */
[----:B------:R0:W-:Y:S04]  /*46330*/  STL.64 [R1+0x1030], R10 ;  /* 0x0010300a01007387 */ /* 0x0001e80000100a00 */
[----:B0-----:R-:W3:Y:S04]  /*46340*/  LDL.LU.64 R10, [R1+0x1768] ;  /* 0x00176800010a7983 */ /* 0x001ee80000300a00 */
[----:B------:R0:W-:Y:S04]  /*46350*/  STL.64 [R1+0xff0], R8 ;  /* 0x000ff00801007387 */ /* 0x0001e80000100a00 */
[----:B------:R1:W-:Y:S04]  /*46360*/  STL.64 [R1+0xf98], R28 ;  /* 0x000f981c01007387 */ /* 0x0003e80000100a00 */
[----:B------:R4:W-:Y:S01]  /*46370*/  STL.64 [R1+0xf58], R24 ;  /* 0x000f581801007387 */ /* 0x0009e20000100a00 */
[----:B0-----:R-:W-:-:S02]  /*46380*/  IADD3 R8, P5, R26, R17, RZ ;  /* 0x000000111a087210 */ /* 0x001fc40007fbe0ff */
[C---:B-1----:R-:W-:Y:S02]  /*46390*/  IADD3 R28, P4, R26.reuse, R18, RZ ;  /* 0x000000121a1c7210 */ /* 0x042fe40007f9e0ff */
[----:B----4-:R-:W-:Y:S01]  /*463a0*/  IADD3 R24, P6, R26, R20, RZ ;  /* 0x000000141a187210 */ /* 0x010fe20007fde0ff */
[C---:B------:R-:W-:Y:S02]  /*463b0*/  IMAD.X R9, R16.reuse, 0x1, R7, P5 ;  /* 0x0000000110097824 */ /* 0x040fe400028e0607 */
[C---:B------:R-:W-:Y:S01]  /*463c0*/  IMAD.X R29, R16.reuse, 0x1, R5, P4 ;  /* 0x00000001101d7824 */ /* 0x040fe200020e0605 */
[----:B------:R-:W4:Y:S01]  /*463d0*/  LDL.LU.64 R6, [R1+0xae8] ;  /* 0x000ae80001067983 */ /* 0x000f220000300a00 */
[----:B------:R-:W-:-:S03]  /*463e0*/  IMAD.X R25, R16, 0x1, R3, P6 ;  /* 0x0000000110197824 */ /* 0x000fc600030e0603 */
[----:B------:R0:W-:Y:S01]  /*463f0*/  STL.64 [R1+0xf28], R8 ;  /* 0x000f280801007387 */ /* 0x0001e20000100a00 */
[C---:B------:R-:W-:Y:S02]  /*46400*/  IADD3 R20, P2, R26.reuse, R19, RZ ;  /* 0x000000131a147210 */ /* 0x040fe40007f5e0ff */
[C---:B------:R-:W-:Y:S02]  /*46410*/  IADD3 R18, P5, R26.reuse, R21, RZ ;  /* 0x000000151a127210 */ /* 0x040fe40007fbe0ff */
[----:B------:R-:W-:Y:S01]  /*46420*/  IADD3 R26, P4, R26, R23, RZ ;  /* 0x000000171a1a7210 */ /* 0x000fe20007f9e0ff */
[C---:B------:R-:W-:Y:S01]  /*46430*/  IMAD.X R21, R16.reuse, 0x1, R0, P2 ;  /* 0x0000000110157824 */ /* 0x040fe200010e0600 */
[----:B0-----:R-:W4:Y:S04]  /*46440*/  LDL.LU.64 R8, [R1+0xad8] ;  /* 0x000ad80001087983 */ /* 0x001f280000300a00 */
[----:B------:R0:W-:Y:S01]  /*46450*/  STL.64 [R1+0x1598], R28 ;  /* 0x0015981c01007387 */ /* 0x0001e20000100a00 */
[----:B------:R-:W-:-:S03]  /*46460*/  IMAD.X R19, R16, 0x1, R2, P5 ;  /* 0x0000000110137824 */ /* 0x000fc600028e0602 */
[----:B0-----:R-:W4:Y:S04]  /*46470*/  LDL R28, [R1+0x13e4] ;  /* 0x0013e400011c7983 */ /* 0x001f280000100800 */
[----:B------:R-:W4:Y:S04]  /*46480*/  LDL R29, [R1+0x13d0] ;  /* 0x0013d000011d7983 */ /* 0x000f280000100800 */
[----:B------:R0:W-:Y:S04]  /*46490*/  STL.64 [R1+0x15a0], R24 ;  /* 0x0015a01801007387 */ /* 0x0001e80000100a00 */
[----:B0-----:R-:W4:Y:S04]  /*464a0*/  LDL.LU.64 R24, [R1+0xaf0] ;  /* 0x000af00001187983 */ /* 0x001f280000300a00 */
[----:B------:R-:W4:Y:S04]  /*464b0*/  LDL R23, [R1+0x14d4] ;  /* 0x0014d40001177983 */ /* 0x000f280000100800 */
[----:B------:R-:W-:Y:S04]  /*464c0*/  STL.64 [R1+0x15a8], R20 ;  /* 0x0015a81401007387 */ /* 0x000fe80000100a00 */
[----:B------:R0:W-:Y:S01]  /*464d0*/  STL.64 [R1+0x15b8], R18 ;  /* 0x0015b81201007387 */ /* 0x0001e20000100a00 */
[----:B------:R-:W-:-:S03]  /*464e0*/  IMAD.X R27, R16, 0x1, R22, P4 ;  /* 0x00000001101b7824 */ /* 0x000fc600020e0616 */
[----:B0-----:R-:W4:Y:S04]  /*464f0*/  LDL.LU R18, [R1+0x38] ;  /* 0x0000380001127983 */ /* 0x001f280000300800 */
[----:B------:R-:W4:Y:S04]  /*46500*/  LDL.LU R19, [R1+0xc04] ;  /* 0x000c040001137983 */ /* 0x000f280000300800 */
[----:B------:R0:W-:Y:S04]  /*46510*/  STL.64 [R1+0x15c0], R26 ;  /* 0x0015c01a01007387 */ /* 0x0001e80000100a00 */
[----:B0-----:R-:W4:Y:S01]  /*46520*/  LDL.LU.64 R26, [R1+0xae0] ;  /* 0x000ae000011a7983 */ /* 0x001f220000300a00 */
[----:B------:R-:W-:-:S03]  /*46530*/  PRMT R2, R12, 0x7773, RZ ;  /* 0x000077730c027816 */ /* 0x000fc600000000ff */
[----:B------:R-:W4:Y:S04]  /*46540*/  LDL.LU R12, [R1+0x1764] ;  /* 0x00176400010c7983 */ /* 0x000f280000300800 */
[----:B------:R-:W4:Y:S04]  /*46550*/  LDL.LU.64 R4, [R1+0xa28] ;  /* 0x000a280001047983 */ /* 0x000f280000300a00 */
[----:B------:R-:W4:Y:S04]  /*46560*/  LDL.LU R17, [R1+0x18c] ;  /* 0x00018c0001117983 */ /* 0x000f280000300800 */
[----:B------:R-:W4:Y:S01]  /*46570*/  LDL.LU.64 R20, [R1+0xad0] ;  /* 0x000ad00001147983 */ /* 0x000f220000300a00 */
[----:B------:R-:W-:Y:S01]  /*46580*/  VIADD R3, R13, 0x7 ;  /* 0x000000070d037836 */ /* 0x000fe20000000000 */
[----:B--2---:R-:W-:Y:S01]  /*46590*/  ISETP.LT.AND P2, PT, R14, UR4, !P3 ;  /* 0x000000040e007c0c */ /* 0x004fe2000df41270 */
[----:B------:R-:W-:Y:S01]  /*465a0*/  ULDC UR4, c[0x0][0x228] ;  /* 0x00008a0000047ab9 */ /* 0x000fe20000000800 */
[----:B---3--:R-:W-:Y:S01]  /*465b0*/  ISETP.LT.AND P4, PT, R10, UR6, !P3 ;  /* 0x000000060a007c0c */ /* 0x008fe2000df81270 */
[----:B------:R-:W-:Y:S01]  /*465c0*/  ULDC UR6, c[0x0][0x228] ;  /* 0x00008a0000067ab9 */ /* 0x000fe20000000800 */
[----:B----4-:R-:W-:Y:S01]  /*465d0*/  ISETP.LT.AND P5, PT, R28, UR8, !P3 ;  /* 0x000000081c007c0c */ /* 0x010fe2000dfa1270 */
[----:B------:R-:W-:Y:S01]  /*465e0*/  ULDC UR8, c[0x0][0x228] ;  /* 0x00008a0000087ab9 */ /* 0x000fe20000000800 */
[----:B------:R-:W-:-:S07]  /*465f0*/  ISETP.LT.AND P6, PT, R23, UR4, !P3 ;  /* 0x0000000417007c0c */ /* 0x000fce000dfc1270 */
[----:B------:R0:W-:Y:S01]  /*46600*/  @P2 STG.E.U8 desc[UR20][R24.64], R2 ;  /* 0x0000000218002986 */ /* 0x0001e2000c101114 */
[----:B------:R-:W-:-:S03]  /*46610*/  ULDC UR4, c[0x0][0x22c] ;  /* 0x00008b0000047ab9 */ /* 0x000fc60000000800 */
[----:B0-----:R-:W2:Y:S01]  /*46620*/  LDL.LU.64 R24, [R1+0xac8] ;  /* 0x000ac80001187983 */ /* 0x001ea20000300a00 */
[C---:B------:R-:W-:Y:S02]  /*46630*/  PRMT R0, R18.reuse, 0x7770, RZ ;  /* 0x0000777012007816 */ /* 0x040fe400000000ff */
[----:B------:R-:W-:-:S03]  /*46640*/  PRMT R2, R18, 0x7771, RZ ;  /* 0x0000777112027816 */ /* 0x000fc600000000ff */
[----:B------:R0:W-:Y:S01]  /*46650*/  @P6 STG.E.U8 desc[UR20][R6.64], R0 ;  /* 0x0000000006006986 */ /* 0x0001e2000c101114 */
[----:B------:R-:W-:Y:S01]  /*46660*/  ISETP.GE.AND P2, PT, R3, UR4, PT ;  /* 0x0000000403007c0c */ /* 0x000fe2000bf46270 */
[----:B------:R-:W-:Y:S02]  /*46670*/  ULDC UR4, c[0x0][0x228] ;  /* 0x00008a0000047ab9 */ /* 0x000fe40000000800 */
[----:B0-----:R-:W3:Y:S01]  /*46680*/  LDL.LU.64 R6, [R1+0xac0] ;  /* 0x000ac00001067983 */ /* 0x001ee20000300a00 */
[----:B------:R-:W-:-:S03]  /*46690*/  PRMT R0, R18, 0x7772, RZ ;  /* 0x0000777212007816 */ /* 0x000fc600000000ff */
[----:B------:R-:W-:Y:S04]  /*466a0*/  @P4 STG.E.U8 desc[UR20][R26.64], R2 ;  /* 0x000000021a004986 */ /* 0x000fe8000c101114 */
[----:B------:R-:W-:Y:S04]  /*466b0*/  STL.64 [R1+0x1758], R28 ;  /* 0x0017581c01007387 */ /* 0x000fe80000100a00 */
[----:B------:R0:W-:Y:S01]  /*466c0*/  @P5 STG.E.U8 desc[UR20][R8.64], R0 ;  /* 0x0000000008005986 */ /* 0x0001e2000c101114 */
[----:B------:R-:W-:Y:S02]  /*466d0*/  ISETP.LT.AND P4, PT, R19, UR6, !P0 ;  /* 0x0000000613007c0c */ /* 0x000fe4000c781270 */
[----:B------:R-:W-:Y:S01]  /*466e0*/  ISETP.LT.AND P3, PT, R29, UR4, !P3 ;  /* 0x000000041d007c0c */ /* 0x000fe2000df61270 */
[----:B------:R-:W-:Y:S01]  /*466f0*/  ULDC UR6, c[0x0][0x228] ;  /* 0x00008a0000067ab9 */ /* 0x000fe20000000800 */
[----:B0-----:R-:W4:Y:S04]  /*46700*/  LDL.LU R8, [R1+0x16c] ;  /* 0x00016c0001087983 */ /* 0x001f280000300800 */
[----:B------:R-:W4:Y:S04]  /*46710*/  LDL.LU R9, [R1+0x15c] ;  /* 0x00015c0001097983 */ /* 0x000f280000300800 */
[----:B------:R0:W-:Y:S01]  /*46720*/  STL [R1+0x1760], R19 ;  /* 0x0017601301007387 */ /* 0x0001e20000100800 */
[----:B------:R-:W-:-:S02]  /*46730*/  PRMT R0, R18, 0x7773, RZ ;  /* 0x0000777312007816 */ /* 0x000fc400000000ff */
[----:B------:R-:W-:Y:S01]  /*46740*/  ISETP.LT.AND P5, PT, R15, UR8, !P0 ;  /* 0x000000080f007c0c */ /* 0x000fe2000c7a1270 */
[----:B------:R-:W-:Y:S01]  /*46750*/  VIADD R2, R13, 0x8 ;  /* 0x000000080d027836 */ /* 0x000fe20000000000 */
[----:B------:R-:W-:Y:S01]  /*46760*/  ISETP.LT.AND P6, PT, R11, UR6, !P0 ;  /* 0x000000060b007c0c */ /* 0x000fe2000c7c1270 */
[----:B------:R-:W-:Y:S01]  /*46770*/  ULDC UR4, c[0x0][0x22c] ;  /* 0x00008b0000047ab9 */ /* 0x000fe20000000800 */
[----:B0-----:R-:W4:Y:S04]  /*46780*/  LDL.LU.64 R18, [R1+0xab8] ;  /* 0x000ab80001127983 */ /* 0x001f280000300a00 */
[----:B------:R-:W4:Y:S04]  /*46790*/  LDL.LU.64 R28, [R1+0xab0] ;  /* 0x000ab000011c7983 */ /* 0x000f280000300a00 */
[----:B------:R0:W-:Y:S01]  /*467a0*/  @P3 STG.E.U8 desc[UR20][R4.64], R0 ;  /* 0x0000000004003986 */ /* 0x0001e2000c101114 */
[----:B------:R-:W-:-:S02]  /*467b0*/  ISETP.GE.AND P3, PT, R2, UR4, PT ;  /* 0x0000000402007c0c */ /* 0x000fc4000bf66270 */
[C---:B------:R-:W-:Y:S02]  /*467c0*/  PRMT R2, R17.reuse, 0x7770, RZ ;  /* 0x0000777011027816 */ /* 0x040fe400000000ff */
[C---:B------:R-:W-:Y:S01]  /*467d0*/  PRMT R3, R17.reuse, 0x7771, RZ ;  /* 0x0000777111037816 */ /* 0x040fe200000000ff */
[----:B------:R-:W-:Y:S01]  /*467e0*/  ULDC UR4, c[0x0][0x228] ;  /* 0x00008a0000047ab9 */ /* 0x000fe20000000800 */
[----:B------:R-:W-:Y:S01]  /*467f0*/  ULDC UR6, c[0x0][0x228] ;  /* 0x00008a0000067ab9 */ /* 0x000fe20000000800 */
[----:B------:R-:W-:Y:S01]  /*46800*/  ULDC UR8, c[0x0][0x228] ;  /* 0x00008a0000087ab9 */ /* 0x000fe20000000800 */
[----:B------:R-:W-:Y:S01]  /*46810*/  @P4 STG.E.U8 desc[UR20][R20.64], R2 ;  /* 0x0000000214004986 */ /* 0x000fe2000c101114 */
[----:B------:R-:W-:Y:S01]  /*46820*/  ISETP.LT.AND P4, PT, R14, UR4, !P0 ;  /* 0x000000040e007c0c */ /* 0x000fe2000c781270 */
[----:B------:R-:W-:Y:S01]  /*46830*/  ULDC UR4, c[0x0][0x228] ;  /* 0x00008a0000047ab9 */ /* 0x000fe20000000800 */
[C---:B0-----:R-:W-:Y:S01]  /*46840*/  PRMT R0, R17.reuse, 0x7772, RZ ;  /* 0x0000777211007816 */ /* 0x041fe200000000ff */
[----:B------:R-:W-:Y:S01]  /*46850*/  STL.64 [R1+0x1740], R12 ;  /* 0x0017400c01007387 */ /* 0x000fe20000100a00 */
[----:B------:R-:W-:-:S03]  /*46860*/  PRMT R4, R17, 0x7773, RZ ;  /* 0x0000777311047816 */ /* 0x000fc600000000ff */
[----:B------:R-:W4:Y:S04]  /*46870*/  LDL.LU R27, [R1+0x3c] ;  /* 0x00003c00011b7983 */ /* 0x000f280000300800 */
[----:B--2---:R0:W-:Y:S04]  /*46880*/  @P5 STG.E.U8 desc[UR20][R24.64], R3 ;  /* 0x0000000318005986 */ /* 0x0041e8000c101114 */
[----:B0-----:R-:W2:Y:S04]  /*46890*/  LDL.LU.64 R24, [R1+0xaa0] ;  /* 0x000aa00001187983 */ /* 0x001ea80000300a00 */
[----:B------:R-:W2:Y:S04]  /*468a0*/  LDL.LU.64 R20, [R1+0xa10] ;  /* 0x000a100001147983 */ /* 0x000ea80000300a00 */
[----:B------:R-:W2:Y:S04]  /*468b0*/  LDL.LU.64 R12, [R1+0xa98] ;  /* 0x000a9800010c7983 */ /* 0x000ea80000300a00 */
[----:B---3--:R0:W-:Y:S01]  /*468c0*/  @P6 STG.E.U8 desc[UR20][R6.64], R0 ;  /* 0x0000000006006986 */ /* 0x0081e2000c101114 */
[----:B------:R-:W-:Y:S01]  /*468d0*/  ISETP.LT.AND P6, PT, R23, UR4, !P0 ;  /* 0x0000000417007c0c */ /* 0x000fe2000c7c1270 */
[----:B------:R-:W-:Y:S01]  /*468e0*/  ULDC UR4, c[0x0][0x228] ;  /* 0x00008a0000047ab9 */ /* 0x000fe20000000800 */
[----:B----4-:R-:W-:-:S02]  /*468f0*/  PRMT R2, R8, 0x7770, RZ ;  /* 0x0000777008027816 */ /* 0x010fc400000000ff */
[C---:B0-----:R-:W-:Y:S02]  /*46900*/  PRMT R0, R8.reuse, 0x7771, RZ ;  /* 0x0000777108007816 */ /* 0x041fe400000000ff */
[C---:B------:R-:W-:Y:S02]  /*46910*/  PRMT R22, R8.reuse, 0x7772, RZ ;  /* 0x0000777208167816 */ /* 0x040fe400000000ff */
[----:B------:R-:W-:Y:S02]  /*46920*/  PRMT R6, R8, 0x7773, RZ ;  /* 0x0000777308067816 */ /* 0x000fe400000000ff */
[C---:B------:R-:W-:Y:S02]  /*46930*/  PRMT R17, R9.reuse, 0x7773, RZ ;  /* 0x0000777309117816 */ /* 0x040fe400000000ff */
[C---:B------:R-:W-:Y:S02]  /*46940*/  PRMT R16, R9.reuse, 0x7772, RZ ;  /* 0x0000777209107816 */ /* 0x040fe400000000ff */
[----:B------:R-:W-:-:S02]  /*46950*/  PRMT R7, R9, 0x7771, RZ ;  /* 0x0000777109077816 */ /* 0x000fc400000000ff */
[----:B------:R-:W-:Y:S02]  /*46960*/  PRMT R5, R9, 0x7770, RZ ;  /* 0x0000777009057816 */ /* 0x000fe400000000ff */
[----:B------:R-:W3:Y:S04]  /*46970*/  LDL.LU.64 R8, [R1+0xa90] ;  /* 0x000a900001087983 */ /* 0x000ee80000300a00 */
[----:B------:R0:W-:Y:S04]  /*46980*/  @P4 STG.E.U8 desc[UR20][R18.64], R4 ;  /* 0x0000000412004986 */ /* 0x0001e8000c101114 */
[----:B------:R1:W-:Y:S04]  /*46990*/  @P6 STG.E.U8 desc[UR20][R28.64], R2 ;  /* 0x000000021c006986 */ /* 0x0003e8000c101114 */
[----:B0-----:R-:W4:Y:S04]  /*469a0*/  LDL.LU R19, [R1+0x1760] ;  /* 0x0017600001137983 */ /* 0x001f280000300800 */
[----:B-1----:R-:W2:Y:S04]  /*469b0*/  LDL.LU.64 R28, [R1+0x1758] ;  /* 0x00175800011c7983 */ /* 0x002ea80000300a00 */
[----:B------:R-:W3:Y:S01]  /*469c0*/  LDL.LU.64 R2, [R1+0xaa8] ;  /* 0x000aa80001027983 */ /* 0x000ee20000300a00 */
[----:B------:R-:W-:Y:S01]  /*469d0*/  ISETP.LT.AND P5, PT, R10, UR6, !P0 ;  /* 0x000000060a007c0c */ /* 0x000fe2000c7a1270 */
[----:B------:R-:W-:Y:S01]  /*469e0*/  ULDC UR6, c[0x0][0x228] ;  /* 0x00008a0000067ab9 */ /* 0x000fe20000000800 */
[----:B--2---:R-:W-:Y:S01]  /*469f0*/  ISETP.LT.AND P4, PT, R28, UR4, !P0 ;  /* 0x000000041c007c0c */ /* 0x004fe2000c781270 */
[----:B------:R-:W-:Y:S01]  /*46a00*/  ULDC UR4, c[0x0][0x228] ;  /* 0x00008a0000047ab9 */ /* 0x000fe20000000800 */
[----:B------:R0:W-:Y:S01]  /*46a10*/  STL.64 [R1+0x1750], R28 ;  /* 0x0017501c01007387 */ /* 0x0001e20000100a00 */
[----:B------:R-:W-:-:S08]  /*46a20*/  ISETP.LT.AND P0, PT, R29, UR4, !P0 ;  /* 0x000000041d007c0c */ /* 0x000fd0000c701270 */
[----:B---3--:R1:W-:Y:S04]  /*46a30*/  @P5 STG.E.U8 desc[UR20][R2.64], R0 ;  /* 0x0000000002005986 */ /* 0x0083e8000c101114 */
[----:B0-----:R-:W2:Y:S01]  /*46a40*/  LDL.LU.64 R28, [R1+0xa88] ;  /* 0x000a8800011c7983 */ /* 0x001ea20000300a00 */
[----:B----4-:R-:W-:-:S03]  /*46a50*/  ISETP.LT.AND P5, PT, R19, UR6, !P2 ;  /* 0x0000000613007c0c */ /* 0x010fc6000d7a1270 */
[----:B------:R0:W-:Y:S01]  /*46a60*/  STL [R1+0x1748], R19 ;  /* 0x0017481301007387 */ /* 0x0001e20000100800 */
[----:B------:R-:W-:-:S03]  /*46a70*/  ULDC UR4, c[0x0][0x228] ;  /* 0x00008a0000047ab9 */ /* 0x000fc60000000800 */
[----:B------:R3:W-:Y:S01]  /*46a80*/  @P4 STG.E.U8 desc[UR20][R24.64], R22 ;  /* 0x0000001618004986 */ /* 0x0007e2000c101114 */
[C---:B-1----:R-:W-:Y:S02]  /*46a90*/  PRMT R3, R27.reuse, 0x7770, RZ ;  /* 0x000077701b037816 */ /* 0x042fe400000000ff */
[C---:B------:R-:W-:Y:S02]  /*46aa0*/  PRMT R2, R27.reuse, 0x7771, RZ ;  /* 0x000077711b027816 */ /* 0x040fe400000000ff */
[C---:B------:R-:W-:Y:S02]  /*46ab0*/  PRMT R0, R27.reuse, 0x7772, RZ ;  /* 0x000077721b007816 */ /* 0x040fe400000000ff */
[----:B------:R-:W-:Y:S01]  /*46ac0*/  PRMT R4, R27, 0x7773, RZ ;  /* 0x000077731b047816 */ /* 0x000fe200000000ff */
[----:B------:R-:W-:Y:S01]  /*46ad0*/  ULDC UR6, c[0x0][0x228] ;  /* 0x00008a0000067ab9 */ /* 0x000fe20000000800 */
[----:B0-----:R-:W4:Y:S01]  /*46ae0*/  LDL.LU.64 R18, [R1+0xa80] ;  /* 0x000a800001127983 */ /* 0x001f220000300a00 */
[----:B------:R-:W-:Y:S01]  /*46af0*/  ISETP.LT.AND P6, PT, R15, UR4, !P2 ;  /* 0x000000040f007c0c */ /* 0x000fe2000d7c1270 */
[----:B------:R-:W-:-:S02]  /*46b00*/  ULDC UR4, c[0x0][0x228] ;  /* 0x00008a0000047ab9 */ /* 0x000fc40000000800 */
[----:B------:R-:W4:Y:S01]  /*46b10*/  LDL.LU.64 R26, [R1+0xa68] ;  /* 0x000a6800011a7983 */ /* 0x000f220000300a00 */
[----:B------:R-:W-:-:S03]  /*46b20*/  ISETP.LT.AND P4, PT, R11, UR4, !P2 ;  /* 0x000000040b007c0c */ /* 0x000fc6000d781270 */
[----:B---3--:R-:W3:Y:S04]  /*46b30*/  LDL.LU R25, [R1+0x140] ;  /* 0x0001400001197983 */ /* 0x008ee80000300800 */
[----:B------:R0:W-:Y:S04]  /*46b40*/  @P0 STG.E.U8 desc[UR20][R20.64], R6 ;  /* 0x0000000614000986 */ /* 0x0001e8000c101114 */
[----:B------:R1:W-:Y:S01]  /*46b50*/  @P5 STG.E.U8 desc[UR20][R12.64], R5 ;  /* 0x000000050c005986 */ /* 0x0003e2000c101114 */
[----:B------:R-:W-:Y:S01]  /*46b60*/  ISETP.LT.AND P0, PT, R14, UR6, !P2 ;  /* 0x000000060e007c0c */ /* 0x000fe2000d701270 */
[----:B------:R-:W-:Y:S01]  /*46b70*/  ULDC UR4, c[0x0][0x228] ;  /* 0x00008a0000047ab9 */ /* 0x000fe20000000800 */
[----:B------:R-:W-:Y:S01]  /*46b80*/  ULDC UR6, c[0x0][0x228] ;  /* 0x00008a0000067ab9 */ /* 0x000fe20000000800 */
[----:B------:R1:W-:Y:S04]  /*46b90*/  @P6 STG.E.U8 desc[UR20][R8.64], R7 ;  /* 0x0000000708006986 */ /* 0x0003e8000c101114 */
[----:B0-----:R-:W3:Y:S04]  /*46ba0*/  LDL.LU.64 R20, [R1+0x9f8] ;  /* 0x0009f80001147983 */ /* 0x001ee80000300a00 */
[----:B-1----:R-:W3:Y:S04]  /*46bb0*/  LDL.LU.64 R12, [R1+0xa60] ;  /* 0x000a6000010c7983 */ /* 0x002ee80000300a00 */
[----:B------:R-:W3:Y:S04]  /*46bc0*/  LDL.LU.64 R6, [R1+0xa70] ;  /* 0x000a700001067983 */ /* 0x000ee80000300a00 */
[----:B------:R-:W3:Y:S04]  /*46bd0*/  LDL.LU.64 R8, [R1+0xa50] ;  /* 0x000a500001087983 */ /* 0x000ee80000300a00 */
[----:B--2---:R0:W-:Y:S04]  /*46be0*/  @P4 STG.E.U8 desc[UR20][R28.64], R16 ;  /* 0x000000101c004986 */ /* 0x0041e8000c101114 */
[----:B0-----:R-:W2:Y:S04]  /*46bf0*/  LDL.LU.64 R28, [R1+0x1750] ;  /* 0x00175000011c7983 */ /* 0x001ea80000300a00 */
[----:B----4-:R0:W-:Y:S04]  /*46c00*/  @P0 STG.E.U8 desc[UR20][R18.64], R17 ;  /* 0x0000001112000986 */ /* 0x0101e8000c101114 */
[----:B0-----:R-:W4:Y:S04]  /*46c10*/  LDL.LU R19, [R1+0x1748] ;  /* 0x0017480001137983 */ /* 0x001f280000300800 */
[----:B------:R-:W3:Y:S01]  /*46c20*/  LDL.LU.64 R16, [R1+0xa78] ;  /* 0x000a780001107983 */ /* 0x000ee20000300a00 */
[----:B------:R-:W-:Y:S01]  /*46c30*/  ISETP.LT.AND P6, PT, R23, UR4, !P2 ;  /* 0x0000000417007c0c */ /* 0x000fe2000d7c1270 */
[----:B------:R-:W-:Y:S01]  /*46c40*/  ULDC UR4, c[0x0][0x228] ;  /* 0x00008a0000047ab9 */ /* 0x000fe20000000800 */
[----:B------:R-:W-:Y:S01]  /*46c50*/  ISETP.LT.AND P5, PT, R10, UR6, !P2 ;  /* 0x000000060a007c0c */ /* 0x000fe2000d7a1270 */
[----:B------:R-:W4:Y:S01]  /*46c60*/  LDL.LU R24, [R1+0x130] ;  /* 0x0001300001187983 */ /* 0x000f220000300800 */
[----:B------:R-:W-:Y:S01]  /*46c70*/  ULDC UR6, c[0x0][0x228] ;  /* 0x00008a0000067ab9 */ /* 0x000fe20000000800 */
[----:B--2---:R-:W-:Y:S01]  /*46c80*/  ISETP.LT.AND P4, PT, R28, UR4, !P2 ;  /* 0x000000041c007c0c */ /* 0x004fe2000d781270 */
[----:B------:R-:W-:-:S02]  /*46c90*/  ULDC UR4, c[0x0][0x228] ;  /* 0x00008a0000047ab9 */ /* 0x000fc40000000800 */
[----:B------:R-:W-:Y:S01]  /*46ca0*/  ISETP.LT.AND P2, PT, R29, UR4, !P2 ;  /* 0x000000041d007c0c */ /* 0x000fe2000d741270 */
[----:B------:R-:W-:-:S04]  /*46cb0*/  ULDC UR4, c[0x0][0x228] ;  /* 0x00008a0000047ab9 */ /* 0x000fc80000000800 */
[----:B---3--:R0:W-:Y:S04]  /*46cc0*/  @P6 STG.E.U8 desc[UR20][R16.64], R3 ;  /* 0x0000000310006986 */ /* 0x0081e8000c101114 */
[----:B------:R1:W-:Y:S04]  /*46cd0*/  @P5 STG.E.U8 desc[UR20][R6.64], R2 ;  /* 0x0000000206005986 */ /* 0x0003e8000c101114 */
[----:B------:R2:W-:Y:S04]  /*46ce0*/  @P4 STG.E.U8 desc[UR20][R26.64], R0 ;  /* 0x000000001a004986 */ /* 0x0005e8000c101114 */
[----:B------:R3:W-:Y:S04]  /*46cf0*/  @P2 STG.E.U8 desc[UR20][R20.64], R4 ;  /* 0x0000000414002986 */ /* 0x0007e8000c101114 */
[----:B0-----:R-:W4:Y:S04]  /*46d00*/  LDL.LU.64 R16, [R1+0xa48] ;  /* 0x000a480001107983 */ /* 0x001f280000300a00 */
[----:B-1----:R-:W4:Y:S04]  /*46d10*/  LDL.LU.64 R6, [R1+0xa40] ;  /* 0x000a400001067983 */ /* 0x002f280000300a00 */
[----:B--2---:R-:W2:Y:S04]  /*46d20*/  LDL.LU.64 R26, [R1+0xa38] ;  /* 0x000a3800011a7983 */ /* 0x004ea80000300a00 */
[----:B---3--:R-:W3:Y:S01]  /*46d30*/  LDL.LU.64 R4, [R1+0xa58] ;  /* 0x000a580001047983 */ /* 0x008ee20000300a00 */
[----:B----4-:R-:W-:-:S02]  /*46d40*/  ISETP.LT.AND P0, PT, R19, UR6, !P3 ;  /* 0x0000000613007c0c */ /* 0x010fc4000df01270 */
[----:B------:R-:W-:Y:S01]  /*46d50*/  ISETP.LT.AND P6, PT, R15, UR4, !P3 ;  /* 0x000000040f007c0c */ /* 0x000fe2000dfc1270 */
[----:B------:R-:W-:Y:S01]  /*46d60*/  ULDC UR4, c[0x0][0x228] ;  /* 0x00008a0000047ab9 */ /* 0x000fe20000000800 */
[----:B------:R-:W-:Y:S02]  /*46d70*/  PRMT R2, R25, 0x7770, RZ ;  /* 0x0000777019027816 */ /* 0x000fe400000000ff */
[----:B------:R-:W-:Y:S02]  /*46d80*/  ISETP.LT.AND P4, PT, R11, UR4, !P3 ;  /* 0x000000040b007c0c */ /* 0x000fe4000df81270 */
[----:B------:R-:W-:Y:S01]  /*46d90*/  PRMT R0, R25, 0x7771, RZ ;  /* 0x0000777119007816 */ /* 0x000fe200000000ff */
[----:B------:R-:W4:Y:S01]  /*46da0*/  LDL.LU.64 R20, [R1+0xa30] ;  /* 0x000a300001147983 */ /* 0x000f220000300a00 */
[----:B------:R-:W-:Y:S01]  /*46db0*/  ULDC UR6, c[0x0][0x228] ;  /* 0x00008a0000067ab9 */ /* 0x000fe20000000800 */
[----:B------:R-:W-:Y:S02]  /*46dc0*/  ULDC UR4, c[0x0][0x228] ;  /* 0x00008a0000047ab9 */ /* 0x000fe40000000800 */
[----:B------:R0:W-:Y:S01]  /*46dd0*/  @P0 STG.E.U8 desc[UR20][R12.64], R2 ;  /* 0x000000020c000986 */ /* 0x0001e2000c101114 */
[----:B------:R-:W-:-:S02]  /*46de0*/  ISETP.LT.AND P5, PT, R23, UR6, !P3 ;  /* 0x0000000617007c0c */ /* 0x000fc4000dfa1270 */
[----:B------:R-:W-:Y:S01]  /*46df0*/  ISETP.LT.AND P2, PT, R14, UR4, !P3 ;  /* 0x000000040e007c0c */ /* 0x000fe2000df41270 */
[----:B------:R-:W-:Y:S01]  /*46e00*/  ULDC UR6, c[0x0][0x228] ;  /* 0x00008a0000067ab9 */ /* 0x000fe20000000800 */
[----:B------:R-:W-:Y:S01]  /*46e10*/  ULDC UR4, c[0x0][0x22c] ;  /* 0x00008b0000047ab9 */ /* 0x000fe20000000800 */
[----:B0-----:R-:W2:Y:S04]  /*46e20*/  LDL.LU.64 R12, [R1+0x1740] ;  /* 0x00174000010c7983 */ /* 0x001ea80000300a00 */
[----:B------:R-:W-:Y:S04]  /*46e30*/  STL [R1+0x1734], R23 ;  /* 0x0017341701007387 */ /* 0x000fe80000100800 */
[----:B---3--:R0:W-:Y:S02]  /*46e40*/  @P6 STG.E.U8 desc[UR20][R4.64], R0 ;  /* 0x0000000004006986 */ /* 0x0081e4000c101114 */
[----:B0-----:R-:W-:-:S05]  /*46e50*/  PRMT R0, R25, 0x7772, RZ ;  /* 0x0000777219007816 */ /* 0x001fca00000000ff */
[----:B------:R0:W-:Y:S04]  /*46e60*/  @P4 STG.E.U8 desc[UR20][R8.64], R0 ;  /* 0x0000000008004986 */ /* 0x0001e8000c101114 */
[----:B0-----:R-:W3:Y:S01]  /*46e70*/  LDL.LU.64 R8, [R1+0x9f0] ;  /* 0x0009f00001087983 */ /* 0x001ee20000300a00 */
[----:B------:R-:W-:-:S03]  /*46e80*/  PRMT R0, R25, 0x7773, RZ ;  /* 0x0000777319007816 */ /* 0x000fc600000000ff */
[----:B------:R-:W4:Y:S04]  /*46e90*/  LDL.LU R25, [R1+0xe0] ;  /* 0x0000e00001197983 */ /* 0x000f280000300800 */
[----:B------:R-:W3:Y:S01]  /*46ea0*/  LDL.LU.64 R22, [R1+0x9c0] ;  /* 0x0009c00001167983 */ /* 0x000ee20000300a00 */
[----:B------:R-:W-:Y:S01]  /*46eb0*/  ISETP.LT.AND P6, PT, R10, UR6, !P3 ;  /* 0x000000060a007c0c */ /* 0x000fe2000dfc1270 */
[----:B--2---:R-:W-:Y:S01]  /*46ec0*/  VIADD R2, R13, 0x9 ;  /* 0x000000090d027836 */ /* 0x004fe20000000000 */
[----:B------:R-:W-:Y:S02]  /*46ed0*/  ULDC UR6, c[0x0][0x228] ;  /* 0x00008a0000067ab9 */ /* 0x000fe40000000800 */
[----:B------:R-:W-:Y:S02]  /*46ee0*/  ISETP.LT.AND P4, PT, R28, UR6, !P3 ;  /* 0x000000061c007c0c */ /* 0x000fe4000df81270 */
[----:B------:R-:W-:-:S02]  /*46ef0*/  PRMT R3, R24, 0x7770, RZ ;  /* 0x0000777018037816 */ /* 0x000fc400000000ff */
[----:B------:R-:W-:Y:S01]  /*46f00*/  ISETP.GE.AND P0, PT, R2, UR4, PT ;  /* 0x0000000402007c0c */ /* 0x000fe2000bf06270 */
[----:B------:R-:W-:Y:S01]  /*46f10*/  ULDC UR4, c[0x0][0x228] ;  /* 0x00008a0000047ab9 */ /* 0x000fe20000000800 */
[----:B------:R-:W-:Y:S02]  /*46f20*/  PRMT R2, R24, 0x7771, RZ ;  /* 0x0000777118027816 */ /* 0x000fe400000000ff */
[----:B------:R-:W-:Y:S01]  /*46f30*/  ISETP.LT.AND P3, PT, R29, UR4, !P3 ;  /* 0x000000041d007c0c */ /* 0x000fe2000df61270 */
[----:B------:R-:W-:Y:S04]  /*46f40*/  @P2 STG.E.U8 desc[UR20][R16.64], R0 ;  /* 0x0000000010002986 */ /* 0x000fe8000c101114 */
[----:B------:R-:W-:Y:S01]  /*46f50*/  @P5 STG.E.U8 desc[UR20][R6.64], R3 ;  /* 0x0000000306005986 */ /* 0x000fe2000c101114 */
[----:B------:R-:W-:-:S03]  /*46f60*/  ULDC UR4, c[0x0][0x228] ;  /* 0x00008a0000047ab9 */ /* 0x000fc60000000800 */
[----:B---3--:R0:W-:Y:S01]  /*46f70*/  STL.64 [R1+0x1738], R22 ;  /* 0x0017381601007387 */ /* 0x0081e20000100a00 */
[----:B------:R-:W-:-:S03]  /*46f80*/  ULDC UR6, c[0x0][0x228] ;  /* 0x00008a0000067ab9 */ /* 0x000fc60000000800 */
[----:B0-----:R-:W2:Y:S01]  /*46f90*/  LDL.LU.64 R22, [R1+0x9c8] ;  /* 0x0009c80001167983 */ /* 0x001ea20000300a00 */
[----:B------:R-:W-:-:S03]  /*46fa0*/  PRMT R0, R24, 0x7772, RZ ;  /* 0x0000777218007816 */ /* 0x000fc600000000ff */
[----:B------:R-:W-:Y:S01]  /*46fb0*/  @P6 STG.E.U8 desc[UR20][R26.64], R2 ;  /* 0x000000021a006986 */ /* 0x000fe2000c101114 */
[----:B------:R-:W-:Y:S02]  /*46fc0*/  ISETP.LT.AND P6, PT, R19, UR4, !P0 ;  /* 0x0000000413007c0c */ /* 0x000fe4000c7c1270 */
[----:B----4-:R-:W-:Y:S02]  /*46fd0*/  PRMT R3, R25, 0x7770, RZ ;  /* 0x0000777019037816 */ /* 0x010fe400000000ff */
[----:B------:R-:W-:Y:S01]  /*46fe0*/  ISETP.LT.AND P5, PT, R15, UR6, !P0 ;  /* 0x000000060f007c0c */ /* 0x000fe2000c7a1270 */
[----:B------:R0:W-:Y:S01]  /*46ff0*/  @P4 STG.E.U8 desc[UR20][R20.64], R0 ;  /* 0x0000000014004986 */ /* 0x0001e2000c101114 */
[----:B------:R-:W-:Y:S01]  /*47000*/  ULDC UR4, c[0x0][0x22c] ;  /* 0x00008b0000047ab9 */ /* 0x000fe20000000800 */
[----:B------:R-:W-:Y:S01]  /*47010*/  ULDC UR6, c[0x0][0x228] ;  /* 0x00008a0000067ab9 */ /* 0x000fe20000000800 */
[----:B0-----:R-:W-:Y:S01]  /*47020*/  PRMT R0, R24, 0x7773, RZ ;  /* 0x0000777318007816 */ /* 0x001fe200000000ff */
[----:B------:R-:W3:Y:S04]  /*47030*/  LDL.LU.64 R20, [R1+0x9b0] ;  /* 0x0009b00001147983 */ /* 0x000ee80000300a00 */
[----:B------:R-:W4:Y:S04]  /*47040*/  LDL.LU R18, [R1+0x120] ;  /* 0x0001200001127983 */ /* 0x000f280000300800 */
[----:B------:R-:W3:Y:S04]  /*47050*/  LDL.LU.64 R16, [R1+0x9a8] ;  /* 0x0009a80001107983 */ /* 0x000ee80000300a00 */
[----:B------:R0:W-:Y:S04]  /*47060*/  @P3 STG.E.U8 desc[UR20][R8.64], R0 ;  /* 0x0000000008003986 */ /* 0x0001e8000c101114 */
[----:B0-----:R-:W3:Y:S04]  /*47070*/  LDL.LU.64 R8, [R1+0x9a0] ;  /* 0x0009a00001087983 */ /* 0x001ee80000300a00 */
[----:B------:R-:W3:Y:S04]  /*47080*/  LDL.LU.64 R4, [R1+0x998] ;  /* 0x0009980001047983 */ /* 0x000ee80000300a00 */
[----:B------:R-:W3:Y:S04]  /*47090*/  LDL.LU.64 R6, [R1+0x988] ;  /* 0x0009880001067983 */ /* 0x000ee80000300a00 */
[----:B------:R-:W3:Y:S04]  /*470a0*/  LDL.LU.64 R26, [R1+0x980] ;  /* 0x00098000011a7983 */ /* 0x000ee80000300a00 */
[----:B------:R-:W3:Y:S04]  /*470b0*/  LDL.LU R24, [R1+0x144] ;  /* 0x0001440001187983 */ /* 0x000ee80000300800 */
[----:B--2---:R0:W-:Y:S04]  /*470c0*/  @P6 STG.E.U8 desc[UR20][R22.64], R3 ;  /* 0x0000000316006986 */ /* 0x0041e8000c101114 */
[----:B0-----:R-:W2:Y:S01]  /*470d0*/  LDL.LU.64 R22, [R1+0x1738] ;  /* 0x0017380001167983 */ /* 0x001ea20000300a00 */
[----:B------:R-:W-:-:S05]  /*470e0*/  VIADD R2, R13, 0xa ;  /* 0x0000000a0d027836 */ /* 0x000fca0000000000 */
[----:B------:R-:W-:Y:S02]  /*470f0*/  ISETP.GE.AND P2, PT, R2, UR4, PT ;  /* 0x0000000402007c0c */ /* 0x000fe4000bf46270 */
[----:B------:R-:W-:Y:S02]  /*47100*/  PRMT R2, R25, 0x7771, RZ ;  /* 0x0000777119027816 */ /* 0x000fe400000000ff */
[----:B------:R-:W-:Y:S01]  /*47110*/  ISETP.LT.AND P4, PT, R11, UR8, !P0 ;  /* 0x000000080b007c0c */ /* 0x000fe2000c781270 */
[----:B------:R-:W-:Y:S01]  /*47120*/  ULDC UR4, c[0x0][0x228] ;  /* 0x00008a0000047ab9 */ /* 0x000fe20000000800 */
[----:B------:R-:W-:Y:S01]  /*47130*/  PRMT R0, R25, 0x7772, RZ ;  /* 0x0000777219007816 */ /* 0x000fe200000000ff */
[----:B--2---:R0:W-:Y:S01]  /*47140*/  @P5 STG.E.U8 desc[UR20][R22.64], R2 ;  /* 0x0000000216005986 */ /* 0x0041e2000c101114 */
[----:B------:R-:W-:-:S03]  /*47150*/  ULDC UR8, c[0x0][0x228] ;  /* 0x00008a0000087ab9 */ /* 0x000fc60000000800 */
[----:B0-----:R-:W2:Y:S04]  /*47160*/  LDL.LU R23, [R1+0x1734] ;  /* 0x0017340001177983 */ /* 0x001ea80000300800 */
[----:B------:R-:W4:Y:S01]  /*47170*/  LDL.LU.64 R2, [R1+0x9b8] ;  /* 0x0009b80001027983 */ /* 0x000f220000300a00 */
[----:B------:R-:W-:Y:S01]  /*47180*/  ISETP.LT.AND P3, PT, R14, UR4, !P0 ;  /* 0x000000040e007c0c */ /* 0x000fe2000c761270 */
[----:B------:R-:W-:Y:S01]  /*47190*/  ULDC UR4, c[0x0][0x228] ;  /* 0x00008a0000047ab9 */ /* 0x000fe20000000800 */
[----:B------:R-:W-:Y:S01]  /*471a0*/  ISETP.LT.AND P5, PT, R10, UR6, !P0 ;  /* 0x000000060a007c0c */ /* 0x000fe2000c7a1270 */
[----:B------:R-:W-:Y:S01]  /*471b0*/  ULDC UR6, c[0x0][0x228] ;  /* 0x00008a0000067ab9 */ /* 0x000fe20000000800 */
[----:B--2---:R-:W-:Y:S01]  /*471c0*/  ISETP.LT.AND P6, PT, R23, UR4, !P0 ;  /* 0x0000000417007c0c */ /* 0x004fe2000c7c1270 */
[----:B----4-:R0:W-:Y:S01]  /*471d0*/  @P4 STG.E.U8 desc[UR20][R2.64], R0 ;  /* 0x0000000002004986 */ /* 0x0101e2000c101114 */
[----:B------:R-:W-:Y:S01]  /*471e0*/  ULDC UR4, c[0x0][0x228] ;  /* 0x00008a0000047ab9 */ /* 0x000fe20000000800 */
[----:B0-----:R-:W-:-:S02]  /*471f0*/  PRMT R0, R25, 0x7773, RZ ;  /* 0x0000777319007816 */ /* 0x001fc400000000ff */
[----:B------:R-:W-:-:S04]  /*47200*/  PRMT R2, R18, 0x7771, RZ ;  /* 0x0000777112027816 */ /* 0x000fc800000000ff */
[----:B---3--:R0:W-:Y:S02]  /*47210*/  @P3 STG.E.U8 desc[UR20][R20.64], R0 ;  /* 0x0000000014003986 */ /* 0x0081e4000c101114 */
[----:B0-----:R-:W-:Y:S02]  /*47220*/  PRMT R0, R18, 0x7770, RZ ;  /* 0x0000777012007816 */ /* 0x001fe400000000ff */
[----:B------:R-:W2:Y:S04]  /*47230*/  LDL.LU.64 R20, [R1+0x978] ;  /* 0x0009780001147983 */ /* 0x000ea80000300a00 */
[----:B------:R-:W3:Y:S04]  /*47240*/  LDL.LU R25, [R1+0x134] ;  /* 0x0001340001197983 */ /* 0x000ee80000300800 */
[----:B------:R0:W-:Y:S04]  /*47250*/  @P6 STG.E.U8 desc[UR20][R16.64], R0 ;  /* 0x0000000010006986 */ /* 0x0001e8000c101114 */
[----:B------:R1:W-:Y:S04]  /*47260*/  @P5 STG.E.U8 desc[UR20][R8.64], R2 ;  /* 0x0000000208005986 */ /* 0x0003e8000c101114 */
[----:B0-----:R-:W4:Y:S04]  /*47270*/  LDL.LU.64 R16, [R1+0x968] ;  /* 0x0009680001107983 */ /* 0x001f280000300a00 */
[----:B-1----:R-:W3:Y:S01]  /*47280*/  LDL.LU.64 R8, [R1+0x960] ;  /* 0x0009600001087983 */ /* 0x002ee20000300a00 */
[----:B------:R-:W-:Y:S01]  /*47290*/  ISETP.LT.AND P4, PT, R28, UR4, !P0 ;  /* 0x000000041c007c0c */ /* 0x000fe2000c781270 */
[----:B------:R-:W-:-:S02]  /*472a0*/  ULDC UR4, c[0x0][0x228] ;  /* 0x00008a0000047ab9 */ /* 0x000fc40000000800 */
[----:B------:R-:W-:Y:S02]  /*472b0*/  ISETP.LT.AND P3, PT, R29, UR4, !P0 ;  /* 0x000000041d007c0c */ /* 0x000fe4000c761270 */
[C---:B------:R-:W-:Y:S02]  /*472c0*/  PRMT R0, R18.reuse, 0x7772, RZ ;  /* 0x0000777212007816 */ /* 0x040fe400000000ff */
[----:B------:R-:W-:Y:S02]  /*472d0*/  PRMT R2, R18, 0x7773, RZ ;  /* 0x0000777312027816 */ /* 0x000fe400000000ff */
[----:B------:R-:W-:Y:S01]  /*472e0*/  ISETP.LT.AND P0, PT, R19, UR6, !P2 ;  /* 0x0000000613007c0c */ /* 0x000fe2000d701270 */
[----:B------:R-:W-:Y:S01]  /*472f0*/  ULDC UR4, c[0x0][0x228] ;  /* 0x00008a0000047ab9 */ /* 0x000fe20000000800 */
[----:B------:R-:W-:Y:S02]  /*47300*/  ULDC UR6, c[0x0][0x228] ;  /* 0x00008a0000067ab9 */ /* 0x000fe40000000800 */
[----:B------:R0:W-:Y:S04]  /*47310*/  @P4 STG.E.U8 desc[UR20][R4.64], R0 ;  /* 0x0000000004004986 */ /* 0x0001e8000c101114 */
[----:B------:R1:W-:Y:S01]  /*47320*/  @P3 STG.E.U8 desc[UR20][R6.64], R2 ;  /* 0x0000000206003986 */ /* 0x0003e2000c101114 */
[----:B------:R-:W-:Y:S01]  /*47330*/  ISETP.LT.AND P3, PT, R15, UR4, !P2 ;  /* 0x000000040f007c0c */ /* 0x000fe2000d761270 */
[----:B------:R-:W-:Y:S01]  /*47340*/  ULDC UR4, c[0x0][0x228] ;  /* 0x00008a0000047ab9 */ /* 0x000fe20000000800 */
[----:B------:R-:W-:-:S02]  /*47350*/  ISETP.LT.AND P5, PT, R14, UR6, !P2 ;  /* 0x000000060e007c0c */ /* 0x000fc4000d7a1270 */
[----:B------:R-:W-:Y:S01]  /*47360*/  ISETP.LT.AND P4, PT, R11, UR4, !P2 ;  /* 0x000000040b007c0c */ /* 0x000fe2000d781270 */
[----:B------:R-:W-:Y:S01]  /*47370*/  ULDC UR4, c[0x0][0x22c] ;  /* 0x00008b0000047ab9 */ /* 0x000fe20000000800 */
[C---:B------:R-:W-:Y:S02]  /*47380*/  PRMT R3, R24.reuse, 0x7772, RZ ;  /* 0x0000777218037816 */ /* 0x040fe400000000ff */
[----:B------:R-:W-:Y:S01]  /*47390*/  ISETP.LT.AND P6, PT, R23, UR8, !P2 ;  /* 0x0000000817007c0c */ /* 0x000fe2000d7c1270 */
[----:B------:R-:W-:Y:S01]  /*473a0*/  ULDC UR6, c[0x0][0x228] ;  /* 0x00008a0000067ab9 */ /* 0x000fe20000000800 */
[----:B------:R-:W-:Y:S01]  /*473b0*/  ULDC UR8, c[0x0][0x228] ;  /* 0x00008a0000087ab9 */ /* 0x000fe20000000800 */
[----:B0-----:R-:W-:Y:S01]  /*473c0*/  PRMT R0, R24, 0x7770, RZ ;  /* 0x0000777018007816 */ /* 0x001fe200000000ff */
[----:B-1----:R-:W-:Y:S01]  /*473d0*/  VIADD R2, R13, 0xb ;  /* 0x0000000b0d027836 */ /* 0x002fe20000000000 */
[----:B------:R-:W3:Y:S04]  /*473e0*/  LDL.LU.64 R6, [R1+0x950] ;  /* 0x0009500001067983 */ /* 0x000ee80000300a00 */
[----:B------:R0:W-:Y:S01]  /*473f0*/  @P0 STG.E.U8 desc[UR20][R26.64], R0 ;  /* 0x000000001a000986 */ /* 0x0001e2000c101114 */
[----:B------:R-:W-:-:S02]  /*47400*/  ISETP.GE.AND P0, PT, R2, UR4, PT ;  /* 0x0000000402007c0c */ /* 0x000fc4000bf06270 */
[C---:B------:R-:W-:Y:S01]  /*47410*/  PRMT R2, R24.reuse, 0x7773, RZ ;  /* 0x0000777318027816 */ /* 0x040fe200000000ff */
[----:B------:R-:W-:Y:S01]  /*47420*/  ULDC UR4, c[0x0][0x228] ;  /* 0x00008a0000047ab9 */ /* 0x000fe20000000800 */
[----:B0-----:R-:W-:Y:S01]  /*47430*/  PRMT R0, R24, 0x7771, RZ ;  /* 0x0000777118007816 */ /* 0x001fe200000000ff */
[----:B------:R-:W3:Y:S04]  /*47440*/  LDL.LU.64 R26, [R1+0x948] ;  /* 0x00094800011a7983 */ /* 0x000ee80000300a00 */
[----:B------:R-:W3:Y:S04]  /*47450*/  LDL.LU R22, [R1+0xe4] ;  /* 0x0000e40001167983 */ /* 0x000ee80000300800 */
[----:B--2---:R0:W-:Y:S04]  /*47460*/  @P3 STG.E.U8 desc[UR20][R20.64], R0 ;  /* 0x0000000014003986 */ /* 0x0041e8000c101114 */
[----:B0-----:R-:W2:Y:S04]  /*47470*/  LDL.LU.64 R20, [R1+0x930] ;  /* 0x0009300001147983 */ /* 0x001ea80000300a00 */
[----:B------:R-:W2:Y:S04]  /*47480*/  LDL.LU.64 R4, [R1+0x928] ;  /* 0x0009280001047983 */ /* 0x000ea80000300a00 */
[----:B----4-:R0:W-:Y:S04]  /*47490*/  @P4 STG.E.U8 desc[UR20][R16.64], R3 ;  /* 0x0000000310004986 */ /* 0x0101e8000c101114 */
[----:B---3--:R1:W-:Y:S04]  /*474a0*/  @P5 STG.E.U8 desc[UR20][R8.64], R2 ;  /* 0x0000000208005986 */ /* 0x0083e8000c101114 */
[----:B0-----:R-:W3:Y:S04]  /*474b0*/  LDL.LU.64 R16, [R1+0x920] ;  /* 0x0009200001107983 */ /* 0x001ee80000300a00 */
[----:B-1----:R-:W4:Y:S04]  /*474c0*/  LDL.LU.64 R2, [R1+0x958] ;  /* 0x0009580001027983 */ /* 0x002f280000300a00 */
[----:B------:R-:W3:Y:S01]  /*474d0*/  LDL.LU.64 R8, [R1+0x908] ;  /* 0x0009080001087983 */ /* 0x000ee20000300a00 */
[----:B------:R-:W-:-:S02]  /*474e0*/  ISETP.LT.AND P3, PT, R10, UR4, !P2 ;  /* 0x000000040a007c0c */ /* 0x000fc4000d761270 */
[----:B------:R-:W-:Y:S01]  /*474f0*/  PRMT R0, R25, 0x7770, RZ ;  /* 0x0000777019007816 */ /* 0x000fe200000000ff */
[----:B------:R-:W-:Y:S02]  /*47500*/  ULDC UR4, c[0x0][0x228] ;  /* 0x00008a0000047ab9 */ /* 0x000fe40000000800 */
[----:B------:R-:W-:Y:S01]  /*47510*/  ISETP.LT.AND P4, PT, R28, UR4, !P2 ;  /* 0x000000041c007c0c */ /* 0x000fe2000d781270 */
[----:B------:R-:W-:Y:S01]  /*47520*/  STL [R1+0x1730], R19 ;  /* 0x0017301301007387 */ /* 0x000fe20000100800 */
[----:B------:R-:W-:Y:S02]  /*47530*/  ULDC UR4, c[0x0][0x228] ;  /* 0x00008a0000047ab9 */ /* 0x000fe40000000800 */
[----:B------:R-:W-:Y:S02]  /*47540*/  ISETP.LT.AND P5, PT, R19, UR4, !P0 ;  /* 0x0000000413007c0c */ /* 0x000fe4000c7a1270 */
[----:B------:R-:W-:Y:S01]  /*47550*/  ISETP.LT.AND P2, PT, R29, UR6, !P2 ;  /* 0x000000061d007c0c */ /* 0x000fe2000d741270 */
[----:B------:R-:W-:Y:S01]  /*47560*/  ULDC UR4, c[0x0][0x228] ;  /* 0x00008a0000047ab9 */ /* 0x000fe20000000800 */
[----:B------:R-:W-:Y:S01]  /*47570*/  ULDC UR6, c[0x0][0x228] ;  /* 0x00008a0000067ab9 */ /* 0x000fe20000000800 */
[----:B----4-:R0:W-:Y:S02]  /*47580*/  @P6 STG.E.U8 desc[UR20][R2.64], R0 ;  /* 0x0000000002006986 */ /* 0x0101e4000c101114 */
[----:B0-----:R-:W-:-:S05]  /*47590*/  PRMT R0, R25, 0x7771, RZ ;  /* 0x0000777119007816 */ /* 0x001fca00000000ff */
[----:B------:R0:W-:Y:S04]  /*475a0*/  @P3 STG.E.U8 desc[UR20][R6.64], R0 ;  /* 0x0000000006003986 */ /* 0x0001e8000c101114 */
[----:B0-----:R-:W4:Y:S01]  /*475b0*/  LDL.LU.64 R6, [R1+0x900] ;  /* 0x0009000001067983 */ /* 0x001f220000300a00 */
[----:B------:R-:W-:-:S03]  /*475c0*/  PRMT R0, R25, 0x7772, RZ ;  /* 0x0000777219007816 */ /* 0x000fc600000000ff */
[----:B------:R-:W4:Y:S04]  /*475d0*/  LDL.LU R24, [R1+0x124] ;  /* 0x0001240001187983 */ /* 0x000f280000300800 */
[----:B------:R0:W-:Y:S04]  /*475e0*/  @P4 STG.E.U8 desc[UR20][R26.64], R0 ;  /* 0x000000001a004986 */ /* 0x0001e8000c101114 */
[----:B0-----:R-:W4:Y:S04]  /*475f0*/  LDL.LU.64 R26, [R1+0x8f8] ;  /* 0x0008f800011a7983 */ /* 0x001f280000300a00 */
[----:B------:R-:W4:Y:S01]  /*47600*/  LDL.LU.64 R18, [R1+0x8f0] ;  /* 0x0008f00001127983 */ /* 0x000f220000300a00 */
[----:B------:R-:W-:-:S02]  /*47610*/  ISETP.LT.AND P6, PT, R15, UR4, !P0 ;  /* 0x000000040f007c0c */ /* 0x000fc4000c7c1270 */
[----:B------:R-:W-:Y:S02]  /*47620*/  ISETP.LT.AND P3, PT, R11, UR6, !P0 ;  /* 0x000000060b007c0c */ /* 0x000fe4000c761270 */
[----:B------:R-:W-:Y:S02]  /*47630*/  PRMT R2, R25, 0x7773, RZ ;  /* 0x0000777319027816 */ /* 0x000fe400000000ff */
[C---:B------:R-:W-:Y:S01]  /*47640*/  PRMT R0, R22.reuse, 0x7770, RZ ;  /* 0x0000777016007816 */ /* 0x040fe200000000ff */
[----:B------:R-:W-:Y:S01]  /*47650*/  ULDC UR4, c[0x0][0x228] ;  /* 0x00008a0000047ab9 */ /* 0x000fe20000000800 */
[----:B------:R-:W-:Y:S01]  /*47660*/  ULDC UR6, c[0x0][0x228] ;  /* 0x00008a0000067ab9 */ /* 0x000fe20000000800 */
[----:B--2---:R0:W-:Y:S04]  /*47670*/  @P2 STG.E.U8 desc[UR20][R20.64], R2 ;  /* 0x0000000214002986 */ /* 0x0041e8000c101114 */
[----:B------:R1:W-:Y:S01]  /*47680*/  @P5 STG.E.U8 desc[UR20][R4.64], R0 ;  /* 0x0000000004005986 */ /* 0x0003e2000c101114 */
[----:B0-----:R-:W-:-:S03]  /*47690*/  PRMT R2, R22, 0x7771, RZ ;  /* 0x0000777116027816 */ /* 0x001fc600000000ff */
[----:B------:R-:W2:Y:S01]  /*476a0*/  LDL.LU.64 R20, [R1+0x8e8] ;  /* 0x0008e80001147983 */ /* 0x000ea20000300a00 */
[----:B-1----:R-:W-:-:S03]  /*476b0*/  PRMT R0, R22, 0x7772, RZ ;  /* 0x0000777216007816 */ /* 0x002fc600000000ff */
[----:B---3--:R-:W-:Y:S04]  /*476c0*/  @P6 STG.E.U8 desc[UR20][R16.64], R2 ;  /* 0x0000000210006986 */ /* 0x008fe8000c101114 */
[----:B------:R0:W-:Y:S04]  /*476d0*/  @P3 STG.E.U8 desc[UR20][R8.64], R0 ;  /* 0x0000000008003986 */ /* 0x0001e8000c101114 */
[----:B0-----:R-:W3:Y:S01]  /*476e0*/  LDL.LU.64 R8, [R1+0x8e0] ;  /* 0x0008e00001087983 */ /* 0x001ee20000300a00 */
[----:B------:R-:W-:Y:S01]  /*476f0*/  ISETP.LT.AND P6, PT, R14, UR4, !P0 ;  /* 0x000000040e007c0c */ /* 0x000fe2000c7c1270 */
[----:B------:R-:W-:Y:S01]  /*47700*/  ULDC UR4, c[0x0][0x228] ;  /* 0x00008a0000047ab9 */ /* 0x000fe20000000800 */
[----:B------:R-:W-:-:S02]  /*47710*/  ISETP.LT.AND P4, PT, R10, UR6, !P0 ;  /* 0x000000060a007c0c */ /* 0x000fc4000c781270 */
[----:B------:R-:W-:Y:S01]  /*47720*/  ISETP.LT.AND P3, PT, R23, UR4, !P0 ;  /* 0x0000000417007c0c */ /* 0x000fe2000c761270 */
[----:B------:R-:W-:Y:S01]  /*47730*/  VIADD R2, R13, 0xc ;  /* 0x0000000c0d027836 */ /* 0x000fe20000000000 */
[----:B------:R-:W-:Y:S01]  /*47740*/  ULDC UR4, c[0x0][0x22c] ;  /* 0x00008b0000047ab9 */ /* 0x000fe20000000800 */
[----:B------:R-:W-:Y:S01]  /*47750*/  PRMT R0, R22, 0x7773, RZ ;  /* 0x0000777316007816 */ /* 0x000fe200000000ff */
[----:B------:R-:W3:Y:S04]  /*47760*/  LDL.LU R25, [R1+0x148] ;  /* 0x0001480001197983 */ /* 0x000ee80000300800 */
[----:B------:R-:W3:Y:S01]  /*47770*/  LDL.LU.64 R4, [R1+0x8d8] ;  /* 0x0008d80001047983 */ /* 0x000ee20000300a00 */
[----:B------:R-:W-:-:S03]  /*47780*/  ISETP.GE.AND P2, PT, R2, UR4, PT ;  /* 0x0000000402007c0c */ /* 0x000fc6000bf46270 */
[----:B------:R-:W3:Y:S01]  /*47790*/  LDL.LU.64 R16, [R1+0x8d0] ;  /* 0x0008d00001107983 */ /* 0x000ee20000300a00 */
[----:B------:R-:W-:Y:S01]  /*477a0*/  ISETP.LT.AND P5, PT, R28, UR8, !P0 ;  /* 0x000000081c007c0c */ /* 0x000fe2000c7a1270 */
[----:B------:R-:W-:Y:S01]  /*477b0*/  ULDC UR4, c[0x0][0x228] ;  /* 0x00008a0000047ab9 */ /* 0x000fe20000000800 */
[----:B------:R-:W-:Y:S01]  /*477c0*/  ULDC UR6, c[0x0][0x228] ;  /* 0x00008a0000067ab9 */ /* 0x000fe20000000800 */
[----:B------:R-:W-:Y:S01]  /*477d0*/  ISETP.LT.AND P0, PT, R29, UR4, !P0 ;  /* 0x000000041d007c0c */ /* 0x000fe2000c701270 */
[----:B------:R-:W-:Y:S01]  /*477e0*/  ULDC UR4, c[0x0][0x228] ;  /* 0x00008a0000047ab9 */ /* 0x000fe20000000800 */
[----:B------:R-:W-:Y:S01]  /*477f0*/  ULDC UR8, c[0x0][0x228] ;  /* 0x00008a0000087ab9 */ /* 0x000fe20000000800 */
[C---:B----4-:R-:W-:Y:S02]  /*47800*/  PRMT R3, R24.reuse, 0x7770, RZ ;  /* 0x0000777018037816 */ /* 0x050fe400000000ff */
[C---:B------:R-:W-:Y:S01]  /*47810*/  PRMT R2, R24.reuse, 0x7771, RZ ;  /* 0x0000777118027816 */ /* 0x040fe200000000ff */
[----:B------:R0:W-:Y:S04]  /*47820*/  @P6 STG.E.U8 desc[UR20][R6.64], R0 ;  /* 0x0000000006006986 */ /* 0x0001e8000c101114 */
[----:B0-----:R-:W4:Y:S04]  /*47830*/  LDL.LU.64 R6, [R1+0x8c0] ;  /* 0x0008c00001067983 */ /* 0x001f280000300a00 */
[----:B------:R0:W-:Y:S04]  /*47840*/  @P3 STG.E.U8 desc[UR20][R26.64], R3 ;  /* 0x000000031a003986 */ /* 0x0001e8000c101114 */
[----:B------:R1:W-:Y:S04]  /*47850*/  @P4 STG.E.U8 desc[UR20][R18.64], R2 ;  /* 0x0000000212004986 */ /* 0x0003e8000c101114 */
[----:B0-----:R-:W4:Y:S04]  /*47860*/  LDL.LU.64 R26, [R1+0x8b8] ;  /* 0x0008b800011a7983 */ /* 0x001f280000300a00 */
[----:B-1----:R-:W4:Y:S01]  /*47870*/  LDL.LU R19, [R1+0x1730] ;  /* 0x0017300001137983 */ /* 0x002f220000300800 */
[----:B------:R-:W-:-:S03]  /*47880*/  PRMT R0, R24, 0x7772, RZ ;  /* 0x0000777218007816 */ /* 0x000fc600000000ff */
[----:B------:R-:W4:Y:S04]  /*47890*/  LDL.LU R18, [R1+0x138] ;  /* 0x0001380001127983 */ /* 0x000f280000300800 */
[----:B--2---:R0:W-:Y:S02]  /*478a0*/  @P5 STG.E.U8 desc[UR20][R20.64], R0 ;  /* 0x0000000014005986 */ /* 0x0041e4000c101114 */
[----:B0-----:R-:W-:Y:S02]  /*478b0*/  PRMT R0, R24, 0x7773, RZ ;  /* 0x0000777318007816 */ /* 0x001fe400000000ff */
[----:B------:R-:W2:Y:S04]  /*478c0*/  LDL.LU.64 R20, [R1+0x8b0] ;  /* 0x0008b00001147983 */ /* 0x000ea80000300a00 */
[----:B---3--:R0:W-:Y:S04]  /*478d0*/  @P0 STG.E.U8 desc[UR20][R8.64], R0 ;  /* 0x0000000008000986 */ /* 0x0081e8000c101114 */
[----:B0-----:R-:W3:Y:S01]  /*478e0*/  LDL.LU.64 R8, [R1+0x8a8] ;  /* 0x0008a80001087983 */ /* 0x001ee20000300a00 */
[----:B------:R-:W-:Y:S01]  /*478f0*/  ISETP.LT.AND P6, PT, R15, UR6, !P2 ;  /* 0x000000060f007c0c */ /* 0x000fe2000d7c1270 */
[----:B------:R-:W-:Y:S01]  /*47900*/  ULDC UR6, c[0x0][0x228] ;  /* 0x00008a0000067ab9 */ /* 0x000fe20000000800 */
[----:B------:R-:W-:-:S02]  /*47910*/  ISETP.LT.AND P4, PT, R14, UR8, !P2 ;  /* 0x000000080e007c0c */ /* 0x000fc4000d781270 */
[----:B------:R-:W-:Y:S02]  /*47920*/  ISETP.LT.AND P0, PT, R11, UR6, !P2 ;  /* 0x000000060b007c0c */ /* 0x000fe4000d701270 */
[C---:B------:R-:W-:Y:S02]  /*47930*/  PRMT R2, R25.reuse, 0x7770, RZ ;  /* 0x0000777019027816 */ /* 0x040fe400000000ff */
[----:B------:R-:W-:Y:S01]  /*47940*/  PRMT R0, R25, 0x7771, RZ ;  /* 0x0000777119007816 */ /* 0x000fe200000000ff */
[----:B------:R-:W-:Y:S01]  /*47950*/  VIADD R3, R13, 0xd ;  /* 0x0000000d0d037836 */ /* 0x000fe20000000000 */
[----:B------:R-:W3:Y:S01]  /*47960*/  LDL.LU R24, [R1+0xe8] ;  /* 0x0000e80001187983 */ /* 0x000ee20000300800 */
[----:B------:R-:W-:Y:S01]  /*47970*/  ULDC UR6, c[0x0][0x228] ;  /* 0x00008a0000067ab9 */ /* 0x000fe20000000800 */
[----:B------:R-:W-:Y:S01]  /*47980*/  ULDC UR8, c[0x0][0x228] ;  /* 0x00008a0000087ab9 */ /* 0x000fe20000000800 */
[----:B----4-:R-:W-:Y:S01]  /*47990*/  ISETP.LT.AND P5, PT, R19, UR4, !P2 ;  /* 0x0000000413007c0c */ /* 0x010fe2000d7a1270 */
[----:B------:R-:W-:-:S02]  /*479a0*/  ULDC UR4, c[0x0][0x22c] ;  /* 0x00008b0000047ab9 */ /* 0x000fc40000000800 */
[----:B------:R-:W-:Y:S01]  /*479b0*/  ISETP.GE.AND P3, PT, R3, UR4, PT ;  /* 0x0000000403007c0c */ /* 0x000fe2000bf66270 */
[----:B------:R-:W-:-:S09]  /*479c0*/  ULDC UR4, c[0x0][0x228] ;  /* 0x00008a0000047ab9 */ /* 0x000fd20000000800 */
[----:B------:R0:W-:Y:S04]  /*479d0*/  @P5 STG.E.U8 desc[UR20][R4.64], R2 ;  /* 0x0000000204005986 */ /* 0x0001e8000c101114 */
[----:B------:R1:W-:Y:S01]  /*479e0*/  @P6 STG.E.U8 desc[UR20][R16.64], R0 ;  /* 0x0000000010006986 */ /* 0x0003e2000c101114 */
[----:B------:R-:W-:Y:S01]  /*479f0*/  ISETP.LT.AND P6, PT, R23, UR4, !P2 ;  /* 0x0000000417007c0c */ /* 0x000fe2000d7c1270 */
[----:B------:R-:W-:Y:S01]  /*47a00*/  ULDC UR4, c[0x0][0x228] ;  /* 0x00008a0000047ab9 */ /* 0x000fe20000000800 */
[C---:B0-----:R-:W-:Y:S02]  /*47a10*/  PRMT R2, R25.reuse, 0x7772, RZ ;  /* 0x0000777219027816 */ /* 0x041fe400000000ff */
[----:B-1----:R-:W-:Y:S01]  /*47a20*/  PRMT R0, R25, 0x7773, RZ ;  /* 0x0000777319007816 */ /* 0x002fe200000000ff */
[----:B------:R-:W4:Y:S04]  /*47a30*/  LDL.LU.64 R4, [R1+0x880] ;  /* 0x0008800001047983 */ /* 0x000f280000300a00 */
[----:B------:R0:W-:Y:S04]  /*47a40*/  @P0 STG.E.U8 desc[UR20][R6.64], R2 ;  /* 0x0000000206000986 */ /* 0x0001e8000c101114 */
[----:B------:R1:W-:Y:S01]  /*47a50*/  @P4 STG.E.U8 desc[UR20][R26.64], R0 ;  /* 0x000000001a004986 */ /* 0x0003e2000c101114 */
[----:B------:R-:W-:Y:S01]  /*47a60*/  ISETP.LT.AND P4, PT, R10, UR4, !P2 ;  /* 0x000000040a007c0c */ /* 0x000fe2000d781270 */
[----:B------:R-:W-:-:S02]  /*47a70*/  ULDC UR4, c[0x0][0x22c] ;  /* 0x00008b0000047ab9 */ /* 0x000fc40000000800 */
[----:B------:R-:W4:Y:S01]  /*47a80*/  LDL.LU.64 R16, [R1+0x878] ;  /* 0x0008780001107983 */ /* 0x000f220000300a00 */
[----:B0-----:R-:W-:Y:S01]  /*47a90*/  VIADD R2, R13, 0xe ;  /* 0x0000000e0d027836 */ /* 0x001fe20000000000 */
[----:B-1----:R-:W-:Y:S02]  /*47aa0*/  PRMT R0, R18, 0x7770, RZ ;  /* 0x0000777012007816 */ /* 0x002fe400000000ff */
[----:B------:R-:W4:Y:S04]  /*47ab0*/  LDL.LU.64 R6, [R1+0x870] ;  /* 0x0008700001067983 */ /* 0x000f280000300a00 */
[----:B------:R-:W4:Y:S01]  /*47ac0*/  LDL.LU.64 R26, [R1+0x868] ;  /* 0x00086800011a7983 */ /* 0x000f220000300a00 */
[----:B------:R-:W-:Y:S02]  /*47ad0*/  ISETP.GE.AND P0, PT, R2, UR4, PT ;  /* 0x0000000402007c0c */ /* 0x000fe4000bf06270 */
[----:B------:R-:W-:Y:S01]  /*47ae0*/  PRMT R2, R18, 0x7771, RZ ;  /* 0x0000777112027816 */ /* 0x000fe200000000ff */
[----:B--2---:R0:W-:Y:S01]  /*47af0*/  @P6 STG.E.U8 desc[UR20][R20.64], R0 ;  /* 0x0000000014006986 */ /* 0x0041e2000c101114 */
[----:B------:R-:W-:Y:S01]  /*47b00*/  ISETP.LT.AND P5, PT, R28, UR6, !P2 ;  /* 0x000000061c007c0c */ /* 0x000fe2000d7a1270 */
[----:B------:R-:W-:Y:S01]  /*47b10*/  ULDC UR4, c[0x0][0x228] ;  /* 0x00008a0000047ab9 */ /* 0x000fe20000000800 */
[----:B------:R-:W-:Y:S01]  /*47b20*/  ULDC UR6, c[0x0][0x228] ;  /* 0x00008a0000067ab9 */ /* 0x000fe20000000800 */
[----:B---3--:R1:W-:Y:S04]  /*47b30*/  @P4 STG.E.U8 desc[UR20][R8.64], R2 ;  /* 0x0000000208004986 */ /* 0x0083e8000c101114 */
[----:B0-----:R-:W2:Y:S04]  /*47b40*/  LDL.LU.64 R20, [R1+0x860] ;  /* 0x0008600001147983 */ /* 0x001ea80000300a00 */
[----:B------:R-:W3:Y:S04]  /*47b50*/  LDL.LU R25, [R1+0x128] ;  /* 0x0001280001197983 */ /* 0x000ee80000300800 */
[----:B-1----:R-:W4:Y:S01]  /*47b60*/  LDL.LU.64 R2, [R1+0x8a0] ;  /* 0x0008a00001027983 */ /* 0x002f220000300a00 */
[----:B------:R-:W-:-:S02]  /*47b70*/  ISETP.LT.AND P2, PT, R29, UR4, !P2 ;  /* 0x000000041d007c0c */ /* 0x000fc4000d741270 */
[----:B------:R-:W-:Y:S02]  /*47b80*/  ISETP.LT.AND P6, PT, R19, UR6, !P3 ;  /* 0x0000000613007c0c */ /* 0x000fe4000dfc1270 */
[C---:B------:R-:W-:Y:S01]  /*47b90*/  PRMT R0, R18.reuse, 0x7772, RZ ;  /* 0x0000777212007816 */ /* 0x040fe200000000ff */
[----:B------:R-:W2:Y:S01]  /*47ba0*/  LDL.LU.64 R8, [R1+0x858] ;  /* 0x0008580001087983 */ /* 0x000ea20000300a00 */
[----:B------:R-:W-:Y:S01]  /*47bb0*/  ULDC UR4, c[0x0][0x228] ;  /* 0x00008a0000047ab9 */ /* 0x000fe20000000800 */
[----:B------:R-:W-:Y:S02]  /*47bc0*/  ULDC UR6, c[0x0][0x228] ;  /* 0x00008a0000067ab9 */ /* 0x000fe40000000800 */
[----:B----4-:R0:W-:Y:S02]  /*47bd0*/  @P5 STG.E.U8 desc[UR20][R2.64], R0 ;  /* 0x0000000002005986 */ /* 0x0101e4000c101114 */
[----:B0-----:R-:W-:Y:S02]  /*47be0*/  PRMT R2, R18, 0x7773, RZ ;  /* 0x0000777312027816 */ /* 0x001fe400000000ff */
[----:B------:R-:W-:-:S03]  /*47bf0*/  PRMT R0, R24, 0x7770, RZ ;  /* 0x0000777018007816 */ /* 0x000fc600000000ff */
[----:B------:R0:W-:Y:S04]  /*47c00*/  @P2 STG.E.U8 desc[UR20][R4.64], R2 ;  /* 0x0000000204002986 */ /* 0x0001e8000c101114 */
[----:B------:R1:W-:Y:S04]  /*47c10*/  @P6 STG.E.U8 desc[UR20][R16.64], R0 ;  /* 0x0000000010006986 */ /* 0x0003e8000c101114 */
[----:B0-----:R-:W4:Y:S04]  /*47c20*/  LDL.LU.64 R4, [R1+0x850] ;  /* 0x0008500001047983 */ /* 0x001f280000300a00 */
[----:B-1----:R-:W4:Y:S01]  /*47c30*/  LDL.LU.64 R16, [R1+0x848] ;  /* 0x0008480001107983 */ /* 0x002f220000300a00 */
[----:B------:R-:W-:Y:S01]  /*47c40*/  ISETP.LT.AND P5, PT, R15, UR4, !P3 ;  /* 0x000000040f007c0c */ /* 0x000fe2000dfa1270 */
[----:B------:R-:W-:-:S02]  /*47c50*/  ULDC UR4, c[0x0][0x228] ;  /* 0x00008a0000047ab9 */ /* 0x000fc40000000800 */
[----:B------:R-:W-:Y:S01]  /*47c60*/  ISETP.LT.AND P4, PT, R11, UR4, !P3 ;  /* 0x000000040b007c0c */ /* 0x000fe2000df81270 */
[----:B------:R-:W-:Y:S01]  /*47c70*/  ULDC UR4, c[0x0][0x228] ;  /* 0x00008a0000047ab9 */ /* 0x000fe20000000800 */
[----:B------:R-:W-:Y:S02]  /*47c80*/  PRMT R2, R24, 0x7771, RZ ;  /* 0x0000777118027816 */ /* 0x000fe400000000ff */
[----:B------:R-:W-:Y:S02]  /*47c90*/  ISETP.LT.AND P2, PT, R14, UR4, !P3 ;  /* 0x000000040e007c0c */ /* 0x000fe4000df41270 */
[----:B------:R-:W-:Y:S02]  /*47ca0*/  PRMT R0, R24, 0x7772, RZ ;  /* 0x0000777218007816 */ /* 0x000fe400000000ff */
[----:B------:R-:W-:Y:S01]  /*47cb0*/  ISETP.LT.AND P6, PT, R23, UR6, !P3 ;  /* 0x0000000617007c0c */ /* 0x000fe2000dfc1270 */
[----:B------:R-:W-:Y:S01]  /*47cc0*/  ULDC UR6, c[0x0][0x228] ;  /* 0x00008a0000067ab9 */ /* 0x000fe20000000800 */
[----:B------:R-:W-:Y:S01]  /*47cd0*/  VIADD R3, R13, 0xf ;  /* 0x0000000f0d037836 */ /* 0x000fe20000000000 */
[----:B------:R-:W-:Y:S01]  /*47ce0*/  ULDC UR4, c[0x0][0x22c] ;  /* 0x00008b0000047ab9 */ /* 0x000fe20000000800 */
[----:B------:R0:W-:Y:S04]  /*47cf0*/  @P5 STG.E.U8 desc[UR20][R6.64], R2 ;  /* 0x0000000206005986 */ /* 0x0001e8000c101114 */
[----:B------:R3:W-:Y:S01]  /*47d00*/  @P4 STG.E.U8 desc[UR20][R26.64], R0 ;  /* 0x000000001a004986 */ /* 0x0007e2000c101114 */
[----:B------:R-:W-:-:S02]  /*47d10*/  ISETP.LT.AND P4, PT, R10, UR6, !P3 ;  /* 0x000000060a007c0c */ /* 0x000fc4000df81270 */
[----:B------:R-:W-:Y:S01]  /*47d20*/  ISETP.LT.AND P5, PT, R28, UR8, !P3 ;  /* 0x000000081c007c0c */ /* 0x000fe2000dfa1270 */
[----:B------:R-:W-:Y:S01]  /*47d30*/  ULDC UR6, c[0x0][0x228] ;  /* 0x00008a0000067ab9 */ /* 0x000fe20000000800 */
[----:B------:R-:W-:Y:S01]  /*47d40*/  ULDC UR8, c[0x0][0x228] ;  /* 0x00008a0000087ab9 */ /* 0x000fe20000000800 */
[----:B0-----:R-:W-:Y:S02]  /*47d50*/  PRMT R2, R24, 0x7773, RZ ;  /* 0x0000777318027816 */ /* 0x001fe400000000ff */
[----:B---3--:R-:W-:Y:S01]  /*47d60*/  PRMT R0, R25, 0x7770, RZ ;  /* 0x0000777019007816 */ /* 0x008fe200000000ff */
[----:B------:R-:W3:Y:S04]  /*47d70*/  LDL.LU.64 R6, [R1+0x838] ;  /* 0x0008380001067983 */ /* 0x000ee80000300a00 */
[----:B--2---:R0:W-:Y:S04]  /*47d80*/  @P2 STG.E.U8 desc[UR20][R20.64], R2 ;  /* 0x0000000214002986 */ /* 0x0041e8000c101114 */
[----:B------:R1:W-:Y:S04]  /*47d90*/  @P6 STG.E.U8 desc[UR20][R8.64], R0 ;  /* 0x0000000008006986 */ /* 0x0003e8000c101114 */
[----:B------:R-:W2:Y:S04]  /*47da0*/  LDL.LU R22, [R1+0x14c] ;  /* 0x00014c0001167983 */ /* 0x000ea80000300800 */
[----:B------:R-:W2:Y:S01]  /*47db0*/  LDL.LU.64 R26, [R1+0x830] ;  /* 0x00083000011a7983 */ /* 0x000ea20000300a00 */
[----:B------:R-:W-:Y:S01]  /*47dc0*/  ISETP.GE.AND P2, PT, R3, UR4, PT ;  /* 0x0000000403007c0c */ /* 0x000fe2000bf46270 */
[----:B------:R-:W-:Y:S01]  /*47dd0*/  ULDC UR4, c[0x0][0x228] ;  /* 0x00008a0000047ab9 */ /* 0x000fe20000000800 */
[----:B0-----:R-:W-:-:S02]  /*47de0*/  PRMT R2, R25, 0x7771, RZ ;  /* 0x0000777119027816 */ /* 0x001fc400000000ff */
[----:B-1----:R-:W-:Y:S01]  /*47df0*/  PRMT R0, R25, 0x7772, RZ ;  /* 0x0000777219007816 */ /* 0x002fe200000000ff */
[----:B------:R-:W2:Y:S04]  /*47e00*/  LDL.LU.64 R20, [R1+0x828] ;  /* 0x0008280001147983 */ /* 0x000ea80000300a00 */
[----:B------:R-:W2:Y:S04]  /*47e10*/  LDL.LU.64 R8, [R1+0x820] ;  /* 0x0008200001087983 */ /* 0x000ea80000300a00 */
[----:B------:R-:W-:Y:S04]  /*47e20*/  STL.64 [R1+0x1720], R28 ;  /* 0x0017201c01007387 */ /* 0x000fe80000100a00 */
[----:B------:R-:W2:Y:S04]  /*47e30*/  LDL.LU R24, [R1+0x13c] ;  /* 0x00013c0001187983 */ /* 0x000ea80000300800 */
[----:B------:R-:W-:Y:S01]  /*47e40*/  STL [R1+0x1718], R19 ;  /* 0x0017181301007387 */ /* 0x000fe20000100800 */
[----:B------:R-:W-:-:S02]  /*47e50*/  ISETP.LT.AND P3, PT, R29, UR4, !P3 ;  /* 0x000000041d007c0c */ /* 0x000fc4000df61270 */
[----:B------:R-:W-:Y:S01]  /*47e60*/  ISETP.LT.AND P6, PT, R19, UR6, !P0 ;  /* 0x0000000613007c0c */ /* 0x000fe2000c7c1270 */
[----:B------:R-:W-:Y:S01]  /*47e70*/  ULDC UR6, c[0x0][0x228] ;  /* 0x00008a0000067ab9 */ /* 0x000fe20000000800 */
[----:B------:R-:W-:Y:S01]  /*47e80*/  ULDC UR4, c[0x0][0x22c] ;  /* 0x00008b0000047ab9 */ /* 0x000fe20000000800 */
[----:B----4-:R-:W-:Y:S04]  /*47e90*/  @P4 STG.E.U8 desc[UR20][R4.64], R2 ;  /* 0x0000000204004986 */ /* 0x010fe8000c101114 */
[----:B------:R0:W-:Y:S02]  /*47ea0*/  @P5 STG.E.U8 desc[UR20][R16.64], R0 ;  /* 0x0000000010005986 */ /* 0x0001e4000c101114 */
[----:B0-----:R-:W-:Y:S02]  /*47eb0*/  PRMT R0, R25, 0x7773, RZ ;  /* 0x0000777319007816 */ /* 0x001fe400000000ff */
[----:B------:R-:W4:Y:S04]  /*47ec0*/  LDL.LU R25, [R1+0xec] ;  /* 0x0000ec0001197983 */ /* 0x000f280000300800 */
[----:B------:R-:W-:Y:S04]  /*47ed0*/  STL.64 [R1+0x1700], R12 ;  /* 0x0017000c01007387 */ /* 0x000fe80000100a00 */
[----:B------:R-:W4:Y:S01]  /*47ee0*/  LDL.LU.64 R28, [R1+0x810] ;  /* 0x00081000011c7983 */ /* 0x000f220000300a00 */
[----:B------:R-:W-:Y:S01]  /*47ef0*/  ISETP.LT.AND P5, PT, R15, UR8, !P0 ;  /* 0x000000080f007c0c */ /* 0x000fe2000c7a1270 */
[----:B------:R-:W-:Y:S01]  /*47f00*/  VIADD R2, R13, 0x10 ;  /* 0x000000100d027836 */ /* 0x000fe20000000000 */
[----:B------:R-:W-:Y:S01]  /*47f10*/  ISETP.LT.AND P4, PT, R11, UR6, !P0 ;  /* 0x000000060b007c0c */ /* 0x000fe2000c781270 */
[----:B------:R-:W-:Y:S01]  /*47f20*/  ULDC UR6, c[0x0][0x228] ;  /* 0x00008a0000067ab9 */ /* 0x000fe20000000800 */
[----:B------:R-:W-:Y:S01]  /*47f30*/  ULDC UR8, c[0x0][0x228] ;  /* 0x00008a0000087ab9 */ /* 0x000fe20000000800 */
[----:B---3--:R-:W-:Y:S01]  /*47f40*/  @P3 STG.E.U8 desc[UR20][R6.64], R0 ;  /* 0x0000000006003986 */ /* 0x008fe2000c101114 */
[----:B------:R-:W-:Y:S01]  /*47f50*/  ISETP.GE.AND P3, PT, R2, UR4, PT ;  /* 0x0000000402007c0c */ /* 0x000fe2000bf66270 */
[----:B------:R-:W-:Y:S01]  /*47f60*/  ULDC UR4, c[0x0][0x228] ;  /* 0x00008a0000047ab9 */ /* 0x000fe20000000800 */
[----:B--2---:R-:W-:-:S02]  /*47f70*/  PRMT R2, R22, 0x7770, RZ ;  /* 0x0000777016027816 */ /* 0x004fc400000000ff */
[C---:B------:R-:W-:Y:S01]  /*47f80*/  PRMT R3, R22.reuse, 0x7771, RZ ;  /* 0x0000777116037816 */ /* 0x040fe200000000ff */
[----:B----4-:R0:W-:Y:S04]  /*47f90*/  STL.64 [R1+0x1728], R28 ;  /* 0x0017281c01007387 */ /* 0x0101e80000100a00 */
[----:B0-----:R-:W2:Y:S01]  /*47fa0*/  LDL.LU.64 R28, [R1+0x818] ;  /* 0x00081800011c7983 */ /* 0x001ea20000300a00 */
[----:B------:R-:W-:-:S03]  /*47fb0*/  PRMT R0, R22, 0x7772, RZ ;  /* 0x0000777216007816 */ /* 0x000fc600000000ff */
[----:B------:R0:W-:Y:S04]  /*47fc0*/  @P6 STG.E.U8 desc[UR20][R26.64], R2 ;  /* 0x000000021a006986 */ /* 0x0001e8000c101114 */
[----:B------:R-:W-:Y:S04]  /*47fd0*/  @P5 STG.E.U8 desc[UR20][R20.64], R3 ;  /* 0x0000000314005986 */ /* 0x000fe8000c101114 */
[----:B------:R-:W3:Y:S04]  /*47fe0*/  LDL.LU.64 R18, [R1+0x808] ;  /* 0x0008080001127983 */ /* 0x000ee80000300a00 */
[----:B------:R1:W-:Y:S01]  /*47ff0*/  @P4 STG.E.U8 desc[UR20][R8.64], R0 ;  /* 0x0000000008004986 */ /* 0x0003e2000c101114 */
[----:B------:R-:W-:-:S02]  /*48000*/  ISETP.LT.AND P4, PT, R14, UR4, !P0 ;  /* 0x000000040e007c0c */ /* 0x000fc4000c781270 */
[----:B------:R-:W-:Y:S02]  /*48010*/  PRMT R4, R22, 0x7773, RZ ;  /* 0x0000777316047816 */ /* 0x000fe400000000ff */
[C---:B------:R-:W-:Y:S02]  /*48020*/  PRMT R22, R24.reuse, 0x7773, RZ ;  /* 0x0000777318167816 */ /* 0x040fe400000000ff */
[C---:B------:R-:W-:Y:S02]  /*48030*/  PRMT R17, R24.reuse, 0x7772, RZ ;  /* 0x0000777218117816 */ /* 0x040fe400000000ff */
[C---:B------:R-:W-:Y:S02]  /*48040*/  PRMT R16, R25.reuse, 0x7773, RZ ;  /* 0x0000777319107816 */ /* 0x040fe400000000ff */
[C---:B------:R-:W-:Y:S02]  /*48050*/  PRMT R7, R25.reuse, 0x7772, RZ ;  /* 0x0000777219077816 */ /* 0x040fe400000000ff */
[----:B------:R-:W-:Y:S01]  /*48060*/  PRMT R6, R25, 0x7771, RZ ;  /* 0x0000777119067816 */ /* 0x000fe200000000ff */
[----:B0-----:R-:W4:Y:S01]  /*48070*/  LDL.LU R27, [R1+0x12c] ;  /* 0x00012c00011b7983 */ /* 0x001f220000300800 */
[----:B------:R-:W-:-:S02]  /*48080*/  PRMT R2, R24, 0x7771, RZ ;  /* 0x0000777118027816 */ /* 0x000fc400000000ff */
[----:B------:R-:W-:Y:S01]  /*48090*/  PRMT R5, R25, 0x7770, RZ ;  /* 0x0000777019057816 */ /* 0x000fe200000000ff */
[----:B------:R-:W-:Y:S01]  /*480a0*/  ULDC UR4, c[0x0][0x228] ;  /* 0x00008a0000047ab9 */ /* 0x000fe20000000800 */
[----:B-1----:R-:W4:Y:S04]  /*480b0*/  LDL.LU.64 R8, [R1+0x800] ;  /* 0x0008000001087983 */ /* 0x002f280000300a00 */
[----:B------:R-:W4:Y:S01]  /*480c0*/  LDL.LU.64 R20, [R1+0x7d0] ;  /* 0x0007d00001147983 */ /* 0x000f220000300a00 */
[----:B------:R-:W-:-:S03]  /*480d0*/  PRMT R0, R24, 0x7770, RZ ;  /* 0x0000777018007816 */ /* 0x000fc600000000ff */
[----:B------:R-:W4:Y:S04]  /*480e0*/  LDL.LU.64 R12, [R1+0x7c8] ;  /* 0x0007c800010c7983 */ /* 0x000f280000300a00 */
[----:B------:R-:W4:Y:S04]  /*480f0*/  LDL.LU.64 R24, [R1+0x7c0] ;  /* 0x0007c00001187983 */ /* 0x000f280000300a00 */
[----:B--2---:R0:W-:Y:S04]  /*48100*/  @P4 STG.E.U8 desc[UR20][R28.64], R4 ;  /* 0x000000041c004986 */ /* 0x0041e8000c101114 */
[----:B0-----:R-:W2:Y:S01]  /*48110*/  LDL.LU.64 R28, [R1+0x1728] ;  /* 0x00172800011c7983 */ /* 0x001ea20000300a00 */
[----:B------:R-:W-:-:S02]  /*48120*/  ISETP.LT.AND P6, PT, R23, UR4, !P0 ;  /* 0x0000000417007c0c */ /* 0x000fc4000c7c1270 */
[----:B------:R-:W-:Y:S01]  /*48130*/  ISETP.LT.AND P5, PT, R10, UR6, !P0 ;  /* 0x000000060a007c0c */ /* 0x000fe2000c7a1270 */
[----:B------:R-:W-:Y:S01]  /*48140*/  ULDC UR4, c[0x0][0x228] ;  /* 0x00008a0000047ab9 */ /* 0x000fe20000000800 */
[----:B------:R-:W-:-:S09]  /*48150*/  ULDC UR6, c[0x0][0x228] ;  /* 0x00008a0000067ab9 */ /* 0x000fd20000000800 */
[----:B--2---:R0:W-:Y:S04]  /*48160*/  @P6 STG.E.U8 desc[UR20][R28.64], R0 ;  /* 0x000000001c006986 */ /* 0x0041e8000c101114 */
[----:B0-----:R-:W2:Y:S04]  /*48170*/  LDL.LU.64 R28, [R1+0x1720] ;  /* 0x00172000011c7983 */ /* 0x001ea80000300a00 */
[----:B---3--:R0:W-:Y:S04]  /*48180*/  @P5 STG.E.U8 desc[UR20][R18.64], R2 ;  /* 0x0000000212005986 */ /* 0x0081e8000c101114 */
[----:B0-----:R-:W3:Y:S01]  /*48190*/  LDL.LU R19, [R1+0x1718] ;  /* 0x0017180001137983 */ /* 0x001ee20000300800 */
[----:B--2---:R-:W-:Y:S01]  /*481a0*/  ISETP.LT.AND P4, PT, R28, UR4, !P0 ;  /* 0x000000041c007c0c */ /* 0x004fe2000c781270 */
[----:B------:R-:W-:-:S02]  /*481b0*/  ULDC UR4, c[0x0][0x228] ;  /* 0x00008a0000047ab9 */ /* 0x000fc40000000800 */
[----:B------:R0:W-:Y:S01]  /*481c0*/  STL.64 [R1+0x1710], R28 ;  /* 0x0017101c01007387 */ /* 0x0001e20000100a00 */
[----:B------:R-:W-:Y:S01]  /*481d0*/  ISETP.LT.AND P0, PT, R29, UR4, !P0 ;  /* 0x000000041d007c0c */ /* 0x000fe2000c701270 */
[----:B------:R-:W-:Y:S02]  /*481e0*/  ULDC UR4, c[0x0][0x228] ;  /* 0x00008a0000047ab9 */ /* 0x000fe40000000800 */
[----:B0-----:R-:W2:Y:S01]  /*481f0*/  LDL.LU.64 R28, [R1+0x7b8] ;  /* 0x0007b800011c7983 */ /* 0x001ea20000300a00 */
[----:B---3--:R-:W-:-:S03]  /*48200*/  ISETP.LT.AND P5, PT, R19, UR6, !P2 ;  /* 0x0000000613007c0c */ /* 0x008fc6000d7a1270 */
[----:B------:R0:W-:Y:S01]  /*48210*/  STL [R1+0x1708], R19 ;  /* 0x0017081301007387 */ /* 0x0001e20000100800 */
[----:B------:R-:W-:Y:S01]  /*48220*/  ISETP.LT.AND P6, PT, R15, UR4, !P2 ;  /* 0x000000040f007c0c */ /* 0x000fe2000d7c1270 */
[----:B------:R-:W-:Y:S02]  /*48230*/  ULDC UR4, c[0x0][0x228] ;  /* 0x00008a0000047ab9 */ /* 0x000fe40000000800 */
[----:B----4-:R1:W-:Y:S01]  /*48240*/  @P4 STG.E.U8 desc[UR20][R8.64], R17 ;  /* 0x0000001108004986 */ /* 0x0103e2000c101114 */
[C---:B------:R-:W-:Y:S02]  /*48250*/  PRMT R4, R27.reuse, 0x7773, RZ ;  /* 0x000077731b047816 */ /* 0x040fe400000000ff */
[C---:B------:R-:W-:Y:S02]  /*48260*/  PRMT R3, R27.reuse, 0x7772, RZ ;  /* 0x000077721b037816 */ /* 0x040fe400000000ff */
[C---:B------:R-:W-:Y:S02]  /*48270*/  PRMT R2, R27.reuse, 0x7771, RZ ;  /* 0x000077711b027816 */ /* 0x040fe400000000ff */
[----:B------:R-:W-:Y:S01]  /*48280*/  PRMT R0, R27, 0x7770, RZ ;  /* 0x000077701b007816 */ /* 0x000fe200000000ff */
[----:B------:R-:W-:Y:S01]  /*48290*/  ULDC UR6, c[0x0][0x228] ;  /* 0x00008a0000067ab9 */ /* 0x000fe20000000800 */
[----:B0-----:R-:W3:Y:S01]  /*482a0*/  LDL.LU.64 R18, [R1+0x7b0] ;  /* 0x0007b00001127983 */ /* 0x001ee20000300a00 */
[----:B------:R-:W-:-:S03]  /*482b0*/  ISETP.LT.AND P4, PT, R11, UR4, !P2 ;  /* 0x000000040b007c0c */ /* 0x000fc6000d781270 */
[----:B------:R-:W4:Y:S04]  /*482c0*/  LDL.LU.64 R26, [R1+0x798] ;  /* 0x00079800011a7983 */ /* 0x000f280000300a00 */
[----:B------:R0:W-:Y:S04]  /*482d0*/  @P0 STG.E.U8 desc[UR20][R20.64], R22 ;  /* 0x0000001614000986 */ /* 0x0001e8000c101114 */
[----:B-1----:R-:W4:Y:S04]  /*482e0*/  LDL.LU R8, [R1+0x110] ;  /* 0x0001100001087983 */ /* 0x002f280000300800 */
[----:B------:R1:W-:Y:S01]  /*482f0*/  @P5 STG.E.U8 desc[UR20][R12.64], R5 ;  /* 0x000000050c005986 */ /* 0x0003e2000c101114 */
[----:B------:R-:W-:-:S03]  /*48300*/  ISETP.LT.AND P0, PT, R14, UR6, !P2 ;  /* 0x000000060e007c0c */ /* 0x000fc6000d701270 */
[----:B------:R1:W-:Y:S01]  /*48310*/  @P6 STG.E.U8 desc[UR20][R24.64], R6 ;  /* 0x0000000618006986 */ /* 0x0003e2000c101114 */
[----:B------:R-:W-:Y:S01]  /*48320*/  ULDC UR4, c[0x0][0x228] ;  /* 0x00008a0000047ab9 */ /* 0x000fe20000000800 */
[----:B------:R-:W-:Y:S02]  /*48330*/  ULDC UR6, c[0x0][0x228] ;  /* 0x00008a0000067ab9 */ /* 0x000fe40000000800 */
[----:B0-----:R-:W4:Y:S04]  /*48340*/  LDL.LU.64 R20, [R1+0x790] ;  /* 0x0007900001147983 */ /* 0x001f280000300a00 */
[----:B-1----:R-:W4:Y:S04]  /*48350*/  LDL.LU.64 R12, [R1+0x788] ;  /* 0x00078800010c7983 */ /* 0x002f280000300a00 */
[----:B------:R-:W4:Y:S04]  /*48360*/  LDL.LU.64 R24, [R1+0x768] ;  /* 0x0007680001187983 */ /* 0x000f280000300a00 */
[----:B--2---:R0:W-:Y:S04]  /*48370*/  @P4 STG.E.U8 desc[UR20][R28.64], R7 ;  /* 0x000000071c004986 */ /* 0x0041e8000c101114 */
[----:B0-----:R-:W2:Y:S04]  /*48380*/  LDL.LU.64 R28, [R1+0x1710] ;  /* 0x00171000011c7983 */ /* 0x001ea80000300a00 */
[----:B------:R-:W4:Y:S04]  /*48390*/  LDL.LU.64 R6, [R1+0x7a0] ;  /* 0x0007a00001067983 */ /* 0x000f280000300a00 */
[----:B---3--:R0:W-:Y:S04]  /*483a0*/  @P0 STG.E.U8 desc[UR20][R18.64], R16 ;  /* 0x0000001012000986 */ /* 0x0081e8000c101114 */
[----:B0-----:R-:W3:Y:S04]  /*483b0*/  LDL.LU R19, [R1+0x1708] ;  /* 0x0017080001137983 */ /* 0x001ee80000300800 */
[----:B------:R-:W4:Y:S01]  /*483c0*/  LDL.LU.64 R16, [R1+0x7a8] ;  /* 0x0007a80001107983 */ /* 0x000f220000300a00 */
[----:B------:R-:W-:Y:S01]  /*483d0*/  ISETP.LT.AND P6, PT, R23, UR4, !P2 ;  /* 0x0000000417007c0c */ /* 0x000fe2000d7c1270 */
[----:B------:R-:W-:Y:S01]  /*483e0*/  ULDC UR4, c[0x0][0x228] ;  /* 0x00008a0000047ab9 */ /* 0x000fe20000000800 */
[----:B------:R-:W-:Y:S01]  /*483f0*/  ISETP.LT.AND P5, PT, R10, UR6, !P2 ;  /* 0x000000060a007c0c */ /* 0x000fe2000d7a1270 */
[----:B------:R-:W3:Y:S01]  /*48400*/  LDL.LU R9, [R1+0x100] ;  /* 0x0001000001097983 */ /* 0x000ee20000300800 */
[----:B------:R-:W-:Y:S01]  /*48410*/  ULDC UR6, c[0x0][0x228] ;  /* 0x00008a0000067ab9 */ /* 0x000fe20000000800 */
[----:B--2---:R-:W-:Y:S01]  /*48420*/  ISETP.LT.AND P4, PT, R28, UR4, !P2 ;  /* 0x000000041c007c0c */ /* 0x004fe2000d781270 */
[----:B------:R-:W-:-:S02]  /*48430*/  ULDC UR4, c[0x0][0x228] ;  /* 0x00008a0000047ab9 */ /* 0x000fc40000000800 */
[----:B------:R-:W-:Y:S01]  /*48440*/  ISETP.LT.AND P2, PT, R29, UR4, !P2 ;  /* 0x000000041d007c0c */ /* 0x000fe2000d741270 */
[----:B------:R-:W-:-:S04]  /*48450*/  ULDC UR4, c[0x0][0x228] ;  /* 0x00008a0000047ab9 */ /* 0x000fc80000000800 */
[----:B----4-:R0:W-:Y:S04]  /*48460*/  @P6 STG.E.U8 desc[UR20][R16.64], R0 ;  /* 0x0000000010006986 */ /* 0x0101e8000c101114 */
[----:B------:R1:W-:Y:S04]  /*48470*/  @P5 STG.E.U8 desc[UR20][R6.64], R2 ;  /* 0x0000000206005986 */ /* 0x0003e8000c101114 */
[----:B------:R2:W-:Y:S04]  /*48480*/  @P4 STG.E.U8 desc[UR20][R26.64], R3 ;  /* 0x000000031a004986 */ /* 0x0005e8000c101114 */
[----:B------:R4:W-:Y:S04]  /*48490*/  @P2 STG.E.U8 desc[UR20][R20.64], R4 ;  /* 0x0000000414002986 */ /* 0x0009e8000c101114 */
[----:B0-----:R-:W3:Y:S04]  /*484a0*/  LDL.LU.64 R16, [R1+0x760] ;  /* 0x0007600001107983 */ /* 0x001ee80000300a00 */
[----:B-1----:R-:W3:Y:S04]  /*484b0*/  LDL.LU.64 R6, [R1+0x758] ;  /* 0x0007580001067983 */ /* 0x002ee80000300a00 */
[----:B--2---:R-:W2:Y:S04]  /*484c0*/  LDL.LU.64 R26, [R1+0x750] ;  /* 0x00075000011a7983 */ /* 0x004ea80000300a00 */
[----:B----4-:R-:W4:Y:S01]  /*484d0*/  LDL.LU.64 R4, [R1+0x780] ;  /* 0x0007800001047983 */ /* 0x010f220000300a00 */
[----:B---3--:R-:W-:-:S02]  /*484e0*/  ISETP.LT.AND P0, PT, R19, UR6, !P3 ;  /* 0x0000000613007c0c */ /* 0x008fc4000df01270 */
[----:B------:R-:W-:Y:S01]  /*484f0*/  ISETP.LT.AND P6, PT, R15, UR4, !P3 ;  /* 0x000000040f007c0c */ /* 0x000fe2000dfc1270 */
[----:B------:R-:W-:Y:S01]  /*48500*/  ULDC UR4, c[0x0][0x228] ;  /* 0x00008a0000047ab9 */ /* 0x000fe20000000800 */
[C---:B------:R-:W-:Y:S02]  /*48510*/  PRMT R2, R8.reuse, 0x7770, RZ ;  /* 0x0000777008027816 */ /* 0x040fe400000000ff */
[----:B------:R-:W-:Y:S02]  /*48520*/  ISETP.LT.AND P4, PT, R11, UR4, !P3 ;  /* 0x000000040b007c0c */ /* 0x000fe4000df81270 */
[----:B------:R-:W-:Y:S01]  /*48530*/  PRMT R0, R8, 0x7771, RZ ;  /* 0x0000777108007816 */ /* 0x000fe200000000ff */
[----:B------:R-:W3:Y:S01]  /*48540*/  LDL.LU.64 R20, [R1+0x748] ;  /* 0x0007480001147983 */ /* 0x000ee20000300a00 */
        /* <DEDUP_REMOVED lines=9> */
[----:B----4-:R0:W-:Y:S02]  /*485e0*/  @P6 STG.E.U8 desc[UR20][R4.64], R0 ;  /* 0x0000000004006986 */ /* 0x0101e4000c101114 */
[----:B0-----:R-:W-:-:S05]  /*485f0*/  PRMT R0, R8, 0x7772, RZ ;  /* 0x0000777208007816 */ /* 0x001fca00000000ff */
[----:B------:R0:W-:Y:S04]  /*48600*/  @P4 STG.E.U8 desc[UR20][R24.64], R0 ;  /* 0x0000000018004986 */ /* 0x0001e8000c101114 */
[----:B0-----:R-:W4:Y:S04]  /*48610*/  LDL.LU.64 R24, [R1+0x730] ;  /* 0x0007300001187983 */ /* 0x001f280000300a00 */
[----:B------:R-:W4:Y:S04]  /*48620*/  LDL.LU R18, [R1+0x80] ;  /* 0x0000800001127983 */ /* 0x000f280000300800 */
[----:B------:R-:W3:Y:S01]  /*48630*/  LDL.LU.64 R22, [R1+0x720] ;  /* 0x0007200001167983 */ /* 0x000ee20000300a00 */
[----:B------:R-:W-:Y:S01]  /*48640*/  ISETP.LT.AND P6, PT, R10, UR6, !P3 ;  /* 0x000000060a007c0c */ /* 0x000fe2000dfc1270 */
[----:B--2---:R-:W-:Y:S01]  /*48650*/  VIADD R2, R13, 0x11 ;  /* 0x000000110d027836 */ /* 0x004fe20000000000 */
[----:B------:R-:W-:Y:S01]  /*48660*/  ULDC UR6, c[0x0][0x228] ;  /* 0x00008a0000067ab9 */ /* 0x000fe20000000800 */
[----:B------:R-:W-:-:S02]  /*48670*/  PRMT R0, R8, 0x7773, RZ ;  /* 0x0000777308007816 */ /* 0x000fc400000000ff */
[----:B------:R-:W-:Y:S02]  /*48680*/  ISETP.LT.AND P4, PT, R28, UR6, !P3 ;  /* 0x000000061c007c0c */ /* 0x000fe4000df81270 */
[C---:B------:R-:W-:Y:S02]  /*48690*/  PRMT R3, R9.reuse, 0x7770, RZ ;  /* 0x0000777009037816 */ /* 0x040fe400000000ff */
[----:B------:R-:W-:Y:S02]  /*486a0*/  ISETP.GE.AND P0, PT, R2, UR4, PT ;  /* 0x0000000402007c0c */ /* 0x000fe4000bf06270 */
[----:B------:R-:W-:Y:S01]  /*486b0*/  PRMT R2, R9, 0x7771, RZ ;  /* 0x0000777109027816 */ /* 0x000fe200000000ff */
[----:B------:R-:W-:Y:S01]  /*486c0*/  ULDC UR4, c[0x0][0x228] ;  /* 0x00008a0000047ab9 */ /* 0x000fe20000000800 */
[----:B------:R-:W-:Y:S01]  /*486d0*/  @P5 STG.E.U8 desc[UR20][R16.64], R0 ;  /* 0x0000000010005986 */ /* 0x000fe2000c101114 */
[----:B------:R-:W-:-:S03]  /*486e0*/  ISETP.LT.AND P3, PT, R29, UR4, !P3 ;  /* 0x000000041d007c0c */ /* 0x000fc6000df61270 */
[----:B------:R-:W-:Y:S01]  /*486f0*/  @P2 STG.E.U8 desc[UR20][R6.64], R3 ;  /* 0x0000000306002986 */ /* 0x000fe2000c101114 */
[----:B------:R-:W-:-:S03]  /*48700*/  ULDC UR4, c[0x0][0x228] ;  /* 0x00008a0000047ab9 */ /* 0x000fc60000000800 */
[----:B---3--:R0:W-:Y:S01]  /*48710*/  STL.64 [R1+0x16f8], R22 ;  /* 0x0016f81601007387 */ /* 0x0081e20000100a00 */
[----:B------:R-:W-:-:S03]  /*48720*/  ULDC UR6, c[0x0][0x228] ;  /* 0x00008a0000067ab9 */ /* 0x000fc60000000800 */
[----:B0-----:R-:W2:Y:S04]  /*48730*/  LDL.LU.64 R22, [R1+0x728] ;  /* 0x0007280001167983 */ /* 0x001ea80000300a00 */
[----:B------:R-:W-:Y:S01]  /*48740*/  @P6 STG.E.U8 desc[UR20][R26.64], R2 ;  /* 0x000000021a006986 */ /* 0x000fe2000c101114 */
[----:B------:R-:W-:Y:S02]  /*48750*/  PRMT R0, R9, 0x7772, RZ ;  /* 0x0000777209007816 */ /* 0x000fe400000000ff */
[----:B------:R-:W-:Y:S01]  /*48760*/  ISETP.LT.AND P6, PT, R19, UR4, !P0 ;  /* 0x0000000413007c0c */ /* 0x000fe2000c7c1270 */
[----:B------:R-:W3:Y:S04]  /*48770*/  LDL.LU.64 R16, [R1+0x710] ;  /* 0x0007100001107983 */ /* 0x000ee80000300a00 */
[----:B------:R-:W3:Y:S04]  /*48780*/  LDL.LU R8, [R1+0xf0] ;  /* 0x0000f00001087983 */ /* 0x000ee80000300800 */
[----:B------:R0:W-:Y:S04]  /*48790*/  @P4 STG.E.U8 desc[UR20][R20.64], R0 ;  /* 0x0000000014004986 */ /* 0x0001e8000c101114 */
[----:B------:R-:W3:Y:S01]  /*487a0*/  LDL.LU.64 R6, [R1+0x708] ;  /* 0x0007080001067983 */ /* 0x000ee20000300a00 */
[----:B----4-:R-:W-:-:S02]  /*487b0*/  PRMT R3, R18, 0x7770, RZ ;  /* 0x0000777012037816 */ /* 0x010fc400000000ff */
[----:B------:R-:W-:Y:S01]  /*487c0*/  ISETP.LT.AND P5, PT, R15, UR6, !P0 ;  /* 0x000000060f007c0c */ /* 0x000fe2000c7a1270 */
[----:B------:R-:W-:Y:S01]  /*487d0*/  ULDC UR4, c[0x0][0x22c] ;  /* 0x00008b0000047ab9 */ /* 0x000fe20000000800 */
[----:B0-----:R-:W-:Y:S01]  /*487e0*/  PRMT R0, R9, 0x7773, RZ ;  /* 0x0000777309007816 */ /* 0x001fe200000000ff */
[----:B------:R-:W4:Y:S04]  /*487f0*/  LDL.LU.64 R20, [R1+0x700] ;  /* 0x0007000001147983 */ /* 0x000f280000300a00 */
[----:B------:R-:W4:Y:S04]  /*48800*/  LDL.LU.64 R4, [R1+0x6f8] ;  /* 0x0006f80001047983 */ /* 0x000f280000300a00 */
[----:B------:R-:W4:Y:S01]  /*48810*/  LDL.LU.64 R26, [R1+0x6d8] ;  /* 0x0006d800011a7983 */ /* 0x000f220000300a00 */
[----:B------:R-:W-:-:S03]  /*48820*/  VIADD R2, R13, 0x12 ;  /* 0x000000120d027836 */ /* 0x000fc60000000000 */
[----:B------:R0:W-:Y:S01]  /*48830*/  @P3 STG.E.U8 desc[UR20][R24.64], R0 ;  /* 0x0000000018003986 */ /* 0x0001e2000c101114 */
[----:B------:R-:W-:Y:S01]  /*48840*/  ISETP.LT.AND P4, PT, R11, UR8, !P0 ;  /* 0x000000080b007c0c */ /* 0x000fe2000c781270 */
[----:B------:R-:W-:Y:S01]  /*48850*/  ULDC UR6, c[0x0][0x228] ;  /* 0x00008a0000067ab9 */ /* 0x000fe20000000800 */
[----:B------:R-:W-:Y:S01]  /*48860*/  ULDC UR8, c[0x0][0x228] ;  /* 0x00008a0000087ab9 */ /* 0x000fe20000000800 */
[----:B0-----:R-:W4:Y:S04]  /*48870*/  LDL.LU.64 R24, [R1+0x6d0] ;  /* 0x0006d00001187983 */ /* 0x001f280000300a00 */
[----:B------:R-:W4:Y:S04]  /*48880*/  LDL.LU R9, [R1+0x114] ;  /* 0x0001140001097983 */ /* 0x000f280000300800 */
[----:B--2---:R0:W-:Y:S04]  /*48890*/  @P6 STG.E.U8 desc[UR20][R22.64], R3 ;  /* 0x0000000316006986 */ /* 0x0041e8000c101114 */
[----:B0-----:R-:W2:Y:S01]  /*488a0*/  LDL.LU.64 R22, [R1+0x16f8] ;  /* 0x0016f80001167983 */ /* 0x001ea20000300a00 */
[----:B------:R-:W-:-:S02]  /*488b0*/  ISETP.GE.AND P2, PT, R2, UR4, PT ;  /* 0x0000000402007c0c */ /* 0x000fc4000bf46270 */
[----:B------:R-:W-:Y:S01]  /*488c0*/  PRMT R2, R18, 0x7771, RZ ;  /* 0x0000777112027816 */ /* 0x000fe200000000ff */
[----:B------:R-:W-:Y:S02]  /*488d0*/  ULDC UR4, c[0x0][0x228] ;  /* 0x00008a0000047ab9 */ /* 0x000fe40000000800 */
[----:B------:R-:W-:Y:S02]  /*488e0*/  ISETP.LT.AND P3, PT, R14, UR4, !P0 ;  /* 0x000000040e007c0c */ /* 0x000fe4000c761270 */
[----:B------:R-:W-:Y:S01]  /*488f0*/  PRMT R0, R18, 0x7772, RZ ;  /* 0x0000777212007816 */ /* 0x000fe200000000ff */
[----:B------:R-:W-:Y:S01]  /*48900*/  ULDC UR4, c[0x0][0x228] ;  /* 0x00008a0000047ab9 */ /* 0x000fe20000000800 */
[----:B--2---:R0:W-:Y:S04]  /*48910*/  @P5 STG.E.U8 desc[UR20][R22.64], R2 ;  /* 0x0000000216005986 */ /* 0x0041e8000c101114 */
[----:B0-----:R-:W2:Y:S04]  /*48920*/  LDL.LU R23, [R1+0x16f0] ;  /* 0x0016f00001177983 */ /* 0x001ea80000300800 */
[----:B------:R-:W3:Y:S01]  /*48930*/  LDL.LU.64 R2, [R1+0x718] ;  /* 0x0007180001027983 */ /* 0x000ee20000300a00 */
[----:B------:R-:W-:Y:S01]  /*48940*/  ISETP.LT.AND P5, PT, R10, UR6, !P0 ;  /* 0x000000060a007c0c */ /* 0x000fe2000c7a1270 */
[----:B------:R-:W-:Y:S01]  /*48950*/  ULDC UR6, c[0x0][0x228] ;  /* 0x00008a0000067ab9 */ /* 0x000fe20000000800 */
[----:B--2---:R-:W-:Y:S01]  /*48960*/  ISETP.LT.AND P6, PT, R23, UR4, !P0 ;  /* 0x0000000417007c0c */ /* 0x004fe2000c7c1270 */
[----:B---3--:R0:W-:Y:S01]  /*48970*/  @P4 STG.E.U8 desc[UR20][R2.64], R0 ;  /* 0x0000000002004986 */ /* 0x0081e2000c101114 */
[----:B------:R-:W-:Y:S01]  /*48980*/  ULDC UR4, c[0x0][0x228] ;  /* 0x00008a0000047ab9 */ /* 0x000fe20000000800 */
[----:B0-----:R-:W-:-:S02]  /*48990*/  PRMT R0, R18, 0x7773, RZ ;  /* 0x0000777312007816 */ /* 0x001fc400000000ff */
[----:B------:R-:W-:-:S03]  /*489a0*/  PRMT R2, R8, 0x7771, RZ ;  /* 0x0000777108027816 */ /* 0x000fc600000000ff */
[----:B------:R0:W-:Y:S02]  /*489b0*/  @P3 STG.E.U8 desc[UR20][R16.64], R0 ;  /* 0x0000000010003986 */ /* 0x0001e4000c101114 */
[----:B0-----:R-:W-:Y:S02]  /*489c0*/  PRMT R0, R8, 0x7770, RZ ;  /* 0x0000777008007816 */ /* 0x001fe400000000ff */
[----:B------:R-:W2:Y:S04]  /*489d0*/  LDL.LU.64 R16, [R1+0x6c8] ;  /* 0x0006c80001107983 */ /* 0x000ea80000300a00 */
[----:B------:R-:W3:Y:S04]  /*489e0*/  LDL.LU R18, [R1+0x104] ;  /* 0x0001040001127983 */ /* 0x000ee80000300800 */
[----:B------:R0:W-:Y:S04]  /*489f0*/  @P6 STG.E.U8 desc[UR20][R6.64], R0 ;  /* 0x0000000006006986 */ /* 0x0001e8000c101114 */
[----:B----4-:R1:W-:Y:S04]  /*48a00*/  @P5 STG.E.U8 desc[UR20][R20.64], R2 ;  /* 0x0000000214005986 */ /* 0x0103e8000c101114 */
        /* <DEDUP_REMOVED lines=17> */
[----:B------:R-:W-:Y:S02]  /*48b20*/  PRMT R3, R9, 0x7772, RZ ;  /* 0x0000777209037816 */ /* 0x000fe400000000ff */
[----:B------:R-:W-:Y:S01]  /*48b30*/  ISETP.LT.AND P6, PT, R23, UR8, !P2 ;  /* 0x0000000817007c0c */ /* 0x000fe2000d7c1270 */
[----:B------:R-:W-:Y:S01]  /*48b40*/  ULDC UR6, c[0x0][0x228] ;  /* 0x00008a0000067ab9 */ /* 0x000fe20000000800 */
[----:B------:R-:W-:Y:S01]  /*48b50*/  ULDC UR8, c[0x0][0x228] ;  /* 0x00008a0000087ab9 */ /* 0x000fe20000000800 */
[----:B0-----:R-:W-:Y:S01]  /*48b60*/  PRMT R0, R9, 0x7770, RZ ;  /* 0x0000777009007816 */ /* 0x001fe200000000ff */
[----:B-1----:R-:W-:Y:S01]  /*48b70*/  VIADD R2, R13, 0x13 ;  /* 0x000000130d027836 */ /* 0x002fe20000000000 */
[----:B------:R-:W3:Y:S04]  /*48b80*/  LDL.LU.64 R26, [R1+0x6a0] ;  /* 0x0006a000011a7983 */ /* 0x000ee80000300a00 */
[----:B------:R0:W-:Y:S04]  /*48b90*/  @P3 STG.E.U8 desc[UR20][R24.64], R0 ;  /* 0x0000000018003986 */ /* 0x0001e8000c101114 */
[----:B------:R-:W3:Y:S01]  /*48ba0*/  LDL.LU.64 R4, [R1+0x698] ;  /* 0x0006980001047983 */ /* 0x000ee20000300a00 */
        /* <DEDUP_REMOVED lines=8> */
[----:B----4-:R0:W-:Y:S04]  /*48c30*/  @P4 STG.E.U8 desc[UR20][R6.64], R3 ;  /* 0x0000000306004986 */ /* 0x0101e8000c101114 */
[----:B---3--:R1:W-:Y:S04]  /*48c40*/  @P5 STG.E.U8 desc[UR20][R20.64], R2 ;  /* 0x0000000214005986 */ /* 0x0083e8000c101114 */
[----:B0-----:R-:W3:Y:S04]  /*48c50*/  LDL.LU.64 R6, [R1+0x680] ;  /* 0x0006800001067983 */ /* 0x001ee80000300a00 */
[----:B-1----:R-:W4:Y:S01]  /*48c60*/  LDL.LU.64 R2, [R1+0x6a8] ;  /* 0x0006a80001027983 */ /* 0x002f220000300a00 */
[----:B------:R-:W-:-:S02]  /*48c70*/  ISETP.LT.AND P0, PT, R10, UR4, !P2 ;  /* 0x000000040a007c0c */ /* 0x000fc4000d701270 */
[----:B------:R-:W-:Y:S01]  /*48c80*/  PRMT R0, R18, 0x7770, RZ ;  /* 0x0000777012007816 */ /* 0x000fe200000000ff */
[----:B------:R-:W-:Y:S01]  /*48c90*/  ULDC UR4, c[0x0][0x228] ;  /* 0x00008a0000047ab9 */ /* 0x000fe20000000800 */
[----:B------:R-:W3:Y:S01]  /*48ca0*/  LDL.LU.64 R20, [R1+0x670] ;  /* 0x0006700001147983 */ /* 0x000ee20000300a00 */
[----:B------:R-:W-:Y:S02]  /*48cb0*/  ISETP.LT.AND P4, PT, R28, UR4, !P2 ;  /* 0x000000041c007c0c */ /* 0x000fe4000d781270 */
[----:B------:R-:W-:Y:S01]  /*48cc0*/  ISETP.LT.AND P2, PT, R29, UR6, !P2 ;  /* 0x000000061d007c0c */ /* 0x000fe2000d741270 */
[----:B------:R-:W-:Y:S01]  /*48cd0*/  ULDC UR4, c[0x0][0x228] ;  /* 0x00008a0000047ab9 */ /* 0x000fe20000000800 */
[----:B------:R-:W-:Y:S01]  /*48ce0*/  ULDC UR6, c[0x0][0x228] ;  /* 0x00008a0000067ab9 */ /* 0x000fe20000000800 */
[----:B----4-:R0:W-:Y:S02]  /*48cf0*/  @P6 STG.E.U8 desc[UR20][R2.64], R0 ;  /* 0x0000000002006986 */ /* 0x0101e4000c101114 */
[----:B0-----:R-:W-:-:S02]  /*48d00*/  PRMT R0, R18, 0x7771, RZ ;  /* 0x0000777112007816 */ /* 0x001fc400000000ff */
[----:B------:R-:W-:-:S03]  /*48d10*/  PRMT R2, R18, 0x7773, RZ ;  /* 0x0000777312027816 */ /* 0x000fc600000000ff */
[----:B------:R0:W-:Y:S02]  /*48d20*/  @P0 STG.E.U8 desc[UR20][R26.64], R0 ;  /* 0x000000001a000986 */ /* 0x0001e4000c101114 */
[----:B0-----:R-:W-:Y:S02]  /*48d30*/  PRMT R0, R18, 0x7772, RZ ;  /* 0x0000777212007816 */ /* 0x001fe400000000ff */
[----:B------:R-:W4:Y:S04]  /*48d40*/  LDL.LU.64 R26, [R1+0x668] ;  /* 0x00066800011a7983 */ /* 0x000f280000300a00 */
[----:B------:R-:W4:Y:S04]  /*48d50*/  LDL.LU R9, [R1+0xf4] ;  /* 0x0000f40001097983 */ /* 0x000f280000300800 */
[----:B------:R-:W-:Y:S04]  /*48d60*/  @P4 STG.E.U8 desc[UR20][R4.64], R0 ;  /* 0x0000000004004986 */ /* 0x000fe8000c101114 */
[----:B------:R0:W-:Y:S04]  /*48d70*/  @P2 STG.E.U8 desc[UR20][R24.64], R2 ;  /* 0x0000000218002986 */ /* 0x0001e8000c101114 */
[----:B0-----:R-:W4:Y:S04]  /*48d80*/  LDL.LU.64 R24, [R1+0x660] ;  /* 0x0006600001187983 */ /* 0x001f280000300a00 */
[----:B------:R-:W4:Y:S01]  /*48d90*/  LDL.LU.64 R4, [R1+0x650] ;  /* 0x0006500001047983 */ /* 0x000f220000300a00 */
        /* <DEDUP_REMOVED lines=8> */
[----:B--2---:R-:W-:Y:S04]  /*48e20*/  @P5 STG.E.U8 desc[UR20][R16.64], R0 ;  /* 0x0000000010005986 */ /* 0x004fe8000c101114 */
[----:B---3--:R-:W-:Y:S01]  /*48e30*/  @P6 STG.E.U8 desc[UR20][R6.64], R2 ;  /* 0x0000000206006986 */ /* 0x008fe2000c101114 */
[----:B------:R-:W-:Y:S01]  /*48e40*/  ISETP.LT.AND P6, PT, R14, UR4, !P3 ;  /* 0x000000040e007c0c */ /* 0x000fe2000dfc1270 */
[----:B------:R-:W-:-:S02]  /*48e50*/  ULDC UR4, c[0x0][0x228] ;  /* 0x00008a0000047ab9 */ /* 0x000fc40000000800 */
[----:B----4-:R0:W-:Y:S04]  /*48e60*/  STL.64 [R1+0x16e8], R4 ;  /* 0x0016e80401007387 */ /* 0x0101e80000100a00 */
[----:B0-----:R-:W2:Y:S01]  /*48e70*/  LDL.LU.64 R4, [R1+0x658] ;  /* 0x0006580001047983 */ /* 0x001ea20000300a00 */
[----:B------:R-:W-:Y:S02]  /*48e80*/  ISETP.LT.AND P2, PT, R23, UR4, !P3 ;  /* 0x0000000417007c0c */ /* 0x000fe4000df41270 */
[----:B------:R-:W-:Y:S02]  /*48e90*/  PRMT R0, R8, 0x7772, RZ ;  /* 0x0000777208007816 */ /* 0x000fe400000000ff */
[----:B------:R-:W-:Y:S01]  /*48ea0*/  ISETP.LT.AND P4, PT, R10, UR6, !P3 ;  /* 0x000000060a007c0c */ /* 0x000fe2000df81270 */
[----:B------:R-:W-:Y:S01]  /*48eb0*/  VIADD R2, R13, 0x14 ;  /* 0x000000140d027836 */ /* 0x000fe20000000000 */
[----:B------:R-:W-:Y:S01]  /*48ec0*/  ULDC UR4, c[0x0][0x22c] ;  /* 0x00008b0000047ab9 */ /* 0x000fe20000000800 */
[----:B------:R-:W-:Y:S01]  /*48ed0*/  PRMT R3, R9, 0x7770, RZ ;  /* 0x0000777009037816 */ /* 0x000fe200000000ff */
[----:B------:R0:W-:Y:S04]  /*48ee0*/  @P0 STG.E.U8 desc[UR20][R20.64], R0 ;  /* 0x0000000014000986 */ /* 0x0001e8000c101114 */
[----:B------:R-:W3:Y:S01]  /*48ef0*/  LDL.LU.64 R6, [R1+0x638] ;  /* 0x0006380001067983 */ /* 0x000ee20000300a00 */
[----:B------:R-:W-:-:S02]  /*48f00*/  ISETP.GE.AND P0, PT, R2, UR4, PT ;  /* 0x0000000402007c0c */ /* 0x000fc4000bf06270 */
[----:B------:R-:W-:Y:S01]  /*48f10*/  PRMT R2, R9, 0x7771, RZ ;  /* 0x0000777109027816 */ /* 0x000fe200000000ff */
[----:B------:R-:W4:Y:S01]  /*48f20*/  LDL.LU R18, [R1+0x118] ;  /* 0x0001180001127983 */ /* 0x000f220000300800 */
[----:B------:R-:W-:Y:S01]  /*48f30*/  ISETP.LT.AND P5, PT, R28, UR8, !P3 ;  /* 0x000000081c007c0c */ /* 0x000fe2000dfa1270 */
[----:B------:R-:W-:Y:S01]  /*48f40*/  ULDC UR4, c[0x0][0x228] ;  /* 0x00008a0000047ab9 */ /* 0x000fe20000000800 */
[----:B------:R-:W-:Y:S01]  /*48f50*/  ULDC UR6, c[0x0][0x228] ;  /* 0x00008a0000067ab9 */ /* 0x000fe20000000800 */
[----:B0-----:R-:W-:Y:S01]  /*48f60*/  PRMT R0, R8, 0x7773, RZ ;  /* 0x0000777308007816 */ /* 0x001fe200000000ff */
[----:B------:R-:W3:Y:S04]  /*48f70*/  LDL.LU.64 R20, [R1+0x630] ;  /* 0x0006300001147983 */ /* 0x000ee80000300a00 */
[----:B------:R-:W3:Y:S01]  /*48f80*/  LDL.LU.64 R16, [R1+0x628] ;  /* 0x0006280001107983 */ /* 0x000ee20000300a00 */
[----:B------:R-:W-:-:S03]  /*48f90*/  ULDC UR8, c[0x0][0x228] ;  /* 0x00008a0000087ab9 */ /* 0x000fc60000000800 */
[----:B------:R0:W-:Y:S04]  /*48fa0*/  @P6 STG.E.U8 desc[UR20][R26.64], R0 ;  /* 0x000000001a006986 */ /* 0x0001e8000c101114 */
[----:B------:R1:W-:Y:S04]  /*48fb0*/  @P2 STG.E.U8 desc[UR20][R24.64], R3 ;  /* 0x0000000318002986 */ /* 0x0003e8000c101114 */
[----:B0-----:R-:W3:Y:S04]  /*48fc0*/  LDL.LU.64 R26, [R1+0x620] ;  /* 0x00062000011a7983 */ /* 0x001ee80000300a00 */
[----:B-1----:R-:W3:Y:S04]  /*48fd0*/  LDL.LU.64 R24, [R1+0x618] ;  /* 0x0006180001187983 */ /* 0x002ee80000300a00 */
[----:B--2---:R0:W-:Y:S04]  /*48fe0*/  @P4 STG.E.U8 desc[UR20][R4.64], R2 ;  /* 0x0000000204004986 */ /* 0x0041e8000c101114 */
[----:B0-----:R-:W2:Y:S01]  /*48ff0*/  LDL.LU.64 R4, [R1+0x16e8] ;  /* 0x0016e80001047983 */ /* 0x001ea20000300a00 */
[----:B------:R-:W-:-:S02]  /*49000*/  ISETP.LT.AND P3, PT, R29, UR4, !P3 ;  /* 0x000000041d007c0c */ /* 0x000fc4000df61270 */
[----:B------:R-:W-:Y:S01]  /*49010*/  PRMT R0, R9, 0x7772, RZ ;  /* 0x0000777209007816 */ /* 0x000fe200000000ff */
[----:B------:R-:W-:Y:S01]  /*49020*/  ULDC UR4, c[0x0][0x228] ;  /* 0x00008a0000047ab9 */ /* 0x000fe20000000800 */
[----:B----4-:R-:W-:Y:S02]  /*49030*/  PRMT R2, R18, 0x7770, RZ ;  /* 0x0000777012027816 */ /* 0x010fe400000000ff */
[----:B------:R-:W-:Y:S02]  /*49040*/  ISETP.LT.AND P2, PT, R19, UR4, !P0 ;  /* 0x0000000413007c0c */ /* 0x000fe4000c741270 */
[----:B------:R-:W-:Y:S01]  /*49050*/  ISETP.LT.AND P4, PT, R14, UR8, !P0 ;  /* 0x000000080e007c0c */ /* 0x000fe2000c781270 */
[----:B------:R-:W-:Y:S01]  /*49060*/  VIADD R3, R13, 0x15 ;  /* 0x000000150d037836 */ /* 0x000fe20000000000 */
[----:B------:R-:W-:Y:S01]  /*49070*/  ULDC UR4, c[0x0][0x22c] ;  /* 0x00008b0000047ab9 */ /* 0x000fe20000000800 */
[----:B------:R-:W4:Y:S01]  /*49080*/  LDL.LU R8, [R1+0x108] ;  /* 0x0001080001087983 */ /* 0x000f220000300800 */
[----:B------:R-:W-:-:S02]  /*49090*/  ULDC UR8, c[0x0][0x228] ;  /* 0x00008a0000087ab9 */ /* 0x000fc40000000800 */
[----:B------:R-:W-:Y:S01]  /*490a0*/  ISETP.GE.AND P6, PT, R3, UR4, PT ;  /* 0x0000000403007c0c */ /* 0x000fe2000bfc6270 */
[----:B------:R-:W-:Y:S01]  /*490b0*/  ULDC UR4, c[0x0][0x228] ;  /* 0x00008a0000047ab9 */ /* 0x000fe20000000800 */
[----:B--2---:R0:W-:Y:S01]  /*490c0*/  @P5 STG.E.U8 desc[UR20][R4.64], R0 ;  /* 0x0000000004005986 */ /* 0x0041e2000c101114 */
[----:B------:R-:W-:Y:S01]  /*490d0*/  ISETP.LT.AND P5, PT, R15, UR6, !P0 ;  /* 0x000000060f007c0c */ /* 0x000fe2000c7a1270 */
[----:B------:R-:W-:Y:S01]  /*490e0*/  ULDC UR6, c[0x0][0x228] ;  /* 0x00008a0000067ab9 */ /* 0x000fe20000000800 */
[----:B0-----:R-:W-:-:S05]  /*490f0*/  PRMT R0, R9, 0x7773, RZ ;  /* 0x0000777309007816 */ /* 0x001fca00000000ff */
[----:B---3--:R0:W-:Y:S01]  /*49100*/  @P3 STG.E.U8 desc[UR20][R6.64], R0 ;  /* 0x0000000006003986 */ /* 0x0081e2000c101114 */
[----:B------:R-:W-:-:S03]  /*49110*/  ISETP.LT.AND P3, PT, R11, UR6, !P0 ;  /* 0x000000060b007c0c */ /* 0x000fc6000c761270 */
[----:B------:R1:W-:Y:S01]  /*49120*/  @P2 STG.E.U8 desc[UR20][R20.64], R2 ;  /* 0x0000000214002986 */ /* 0x0003e2000c101114 */
[----:B------:R-:W-:Y:S01]  /*49130*/  ISETP.LT.AND P2, PT, R23, UR4, !P0 ;  /* 0x0000000417007c0c */ /* 0x000fe2000c741270 */
[----:B------:R-:W-:Y:S01]  /*49140*/  ULDC UR4, c[0x0][0x228] ;  /* 0x00008a0000047ab9 */ /* 0x000fe20000000800 */
[----:B------:R-:W-:Y:S01]  /*49150*/  ULDC UR6, c[0x0][0x228] ;  /* 0x00008a0000067ab9 */ /* 0x000fe20000000800 */
[C---:B0-----:R-:W-:Y:S01]  /*49160*/  PRMT R0, R18.reuse, 0x7771, RZ ;  /* 0x0000777112007816 */ /* 0x041fe200000000ff */
[----:B------:R-:W2:Y:S01]  /*49170*/  LDL.LU.64 R6, [R1+0x608] ;  /* 0x0006080001067983 */ /* 0x000ea20000300a00 */
[----:B-1----:R-:W-:-:S03]  /*49180*/  PRMT R2, R18, 0x7772, RZ ;  /* 0x0000777212027816 */ /* 0x002fc600000000ff */
[----:B------:R-:W3:Y:S04]  /*49190*/  LDL.LU.64 R20, [R1+0x600] ;  /* 0x0006000001147983 */ /* 0x000ee80000300a00 */
[----:B------:R-:W3:Y:S04]  /*491a0*/  LDL.LU R9, [R1+0x88] ;  /* 0x0000880001097983 */ /* 0x000ee80000300800 */
[----:B------:R0:W-:Y:S04]  /*491b0*/  @P5 STG.E.U8 desc[UR20][R16.64], R0 ;  /* 0x0000000010005986 */ /* 0x0001e8000c101114 */
[----:B------:R1:W-:Y:S04]  /*491c0*/  @P3 STG.E.U8 desc[UR20][R26.64], R2 ;  /* 0x000000021a003986 */ /* 0x0003e8000c101114 */
[----:B------:R-:W3:Y:S01]  /*491d0*/  LDL.LU.64 R4, [R1+0x5f8] ;  /* 0x0005f80001047983 */ /* 0x000ee20000300a00 */
[----:B0-----:R-:W-:Y:S01]  /*491e0*/  PRMT R0, R18, 0x7773, RZ ;  /* 0x0000777312007816 */ /* 0x001fe200000000ff */
[----:B-1----:R-:W-:-:S02]  /*491f0*/  VIADD R2, R13, 0x16 ;  /* 0x000000160d027836 */ /* 0x002fc40000000000 */
[----:B------:R-:W3:Y:S04]  /*49200*/  LDL.LU.64 R16, [R1+0x5f0] ;  /* 0x0005f00001107983 */ /* 0x000ee80000300a00 */
[----:B------:R0:W-:Y:S01]  /*49210*/  @P4 STG.E.U8 desc[UR20][R24.64], R0 ;  /* 0x0000000018004986 */ /* 0x0001e2000c101114 */
[----:B------:R-:W-:Y:S01]  /*49220*/  ISETP.LT.AND P4, PT, R10, UR4, !P0 ;  /* 0x000000040a007c0c */ /* 0x000fe2000c781270 */
[----:B------:R-:W-:Y:S02]  /*49230*/  ULDC UR4, c[0x0][0x22c] ;  /* 0x00008b0000047ab9 */ /* 0x000fe40000000800 */
[----:B------:R-:W3:Y:S01]  /*49240*/  LDL.LU.64 R26, [R1+0x5e8] ;  /* 0x0005e800011a7983 */ /* 0x000ee20000300a00 */
[----:B------:R-:W-:Y:S01]  /*49250*/  ISETP.GE.AND P3, PT, R2, UR4, PT ;  /* 0x0000000402007c0c */ /* 0x000fe2000bf66270 */
[----:B------:R-:W-:-:S02]  /*49260*/  ULDC UR4, c[0x0][0x228] ;  /* 0x00008a0000047ab9 */ /* 0x000fc40000000800 */
[----:B0-----:R-:W3:Y:S04]  /*49270*/  LDL.LU.64 R24, [R1+0x5c8] ;  /* 0x0005c80001187983 */ /* 0x001ee80000300a00 */
[----:B------:R-:W2:Y:S01]  /*49280*/  LDL.LU.64 R2, [R1+0x610] ;  /* 0x0006100001027983 */ /* 0x000ea20000300a00 */
[----:B----4-:R-:W-:Y:S02]  /*49290*/  PRMT R0, R8, 0x7770, RZ ;  /* 0x0000777008007816 */ /* 0x010fe400000000ff */
[----:B------:R-:W-:Y:S02]  /*492a0*/  ISETP.LT.AND P5, PT, R28, UR6, !P0 ;  /* 0x000000061c007c0c */ /* 0x000fe4000c7a1270 */
[----:B------:R-:W-:Y:S01]  /*492b0*/  ISETP.LT.AND P0, PT, R29, UR4, !P0 ;  /* 0x000000041d007c0c */ /* 0x000fe2000c701270 */
[----:B------:R-:W4:Y:S01]  /*492c0*/  LDL.LU R18, [R1+0xf8] ;  /* 0x0000f80001127983 */ /* 0x000f220000300800 */
[----:B------:R-:W-:Y:S01]  /*492d0*/  ULDC UR6, c[0x0][0x228] ;  /* 0x00008a0000067ab9 */ /* 0x000fe20000000800 */
[----:B------:R-:W-:-:S02]  /*492e0*/  ULDC UR4, c[0x0][0x228] ;  /* 0x00008a0000047ab9 */ /* 0x000fc40000000800 */
[----:B--2---:R0:W-:Y:S02]  /*492f0*/  @P2 STG.E.U8 desc[UR20][R2.64], R0 ;  /* 0x0000000002002986 */ /* 0x0041e4000c101114 */
[C---:B0-----:R-:W-:Y:S02]  /*49300*/  PRMT R2, R8.reuse, 0x7771, RZ ;  /* 0x0000777108027816 */ /* 0x041fe400000000ff */
[----:B------:R-:W-:-:S03]  /*49310*/  PRMT R0, R8, 0x7772, RZ ;  /* 0x0000777208007816 */ /* 0x000fc600000000ff */
[----:B------:R0:W-:Y:S04]  /*49320*/  @P4 STG.E.U8 desc[UR20][R6.64], R2 ;  /* 0x0000000206004986 */ /* 0x0001e8000c101114 */
[----:B---3--:R1:W-:Y:S01]  /*49330*/  @P5 STG.E.U8 desc[UR20][R20.64], R0 ;  /* 0x0000000014005986 */ /* 0x0083e2000c101114 */
[----:B0-----:R-:W-:-:S03]  /*49340*/  PRMT R2, R8, 0x7773, RZ ;  /* 0x0000777308027816 */ /* 0x001fc600000000ff */
[----:B------:R-:W2:Y:S04]  /*49350*/  LDL.LU.64 R6, [R1+0x5c0] ;  /* 0x0005c00001067983 */ /* 0x000ea80000300a00 */
[----:B-1----:R-:W3:Y:S04]  /*49360*/  LDL.LU.64 R20, [R1+0x5b8] ;  /* 0x0005b80001147983 */ /* 0x002ee80000300a00 */
[----:B------:R0:W-:Y:S04]  /*49370*/  @P0 STG.E.U8 desc[UR20][R4.64], R2 ;  /* 0x0000000204000986 */ /* 0x0001e8000c101114 */
[----:B0-----:R-:W4:Y:S01]  /*49380*/  LDL.LU.64 R4, [R1+0x5a8] ;  /* 0x0005a80001047983 */ /* 0x001f220000300a00 */
[----:B------:R-:W-:-:S02]  /*49390*/  ISETP.LT.AND P2, PT, R19, UR6, !P6 ;  /* 0x0000000613007c0c */ /* 0x000fc4000f741270 */
[----:B------:R-:W-:Y:S02]  /*493a0*/  ISETP.LT.AND P5, PT, R15, UR4, !P6 ;  /* 0x000000040f007c0c */ /* 0x000fe4000f7a1270 */
[C---:B------:R-:W-:Y:S01]  /*493b0*/  PRMT R0, R9.reuse, 0x7770, RZ ;  /* 0x0000777009007816 */ /* 0x040fe200000000ff */
[----:B------:R-:W-:Y:S01]  /*493c0*/  ULDC UR4, c[0x0][0x228] ;  /* 0x00008a0000047ab9 */ /* 0x000fe20000000800 */
[----:B------:R-:W-:Y:S02]  /*493d0*/  PRMT R2, R9, 0x7771, RZ ;  /* 0x0000777109027816 */ /* 0x000fe400000000ff */
[----:B------:R-:W-:Y:S01]  /*493e0*/  ISETP.LT.AND P4, PT, R11, UR4, !P6 ;  /* 0x000000040b007c0c */ /* 0x000fe2000f781270 */
[----:B------:R-:W-:Y:S01]  /*493f0*/  ULDC UR4, c[0x0][0x228] ;  /* 0x00008a0000047ab9 */ /* 0x000fe20000000800 */
[----:B------:R-:W-:-:S03]  /*49400*/  ULDC UR6, c[0x0][0x228] ;  /* 0x00008a0000067ab9 */ /* 0x000fc60000000800 */
[----:B------:R0:W-:Y:S01]  /*49410*/  @P2 STG.E.U8 desc[UR20][R16.64], R0 ;  /* 0x0000000010002986 */ /* 0x0001e2000c101114 */
[----:B------:R-:W-:-:S03]  /*49420*/  ISETP.LT.AND P2, PT, R14, UR4, !P6 ;  /* 0x000000040e007c0c */ /* 0x000fc6000f741270 */
[----:B------:R-:W-:Y:S04]  /*49430*/  @P5 STG.E.U8 desc[UR20][R26.64], R2 ;  /* 0x000000021a005986 */ /* 0x000fe8000c101114 */
[----:B----4-:R1:W-:Y:S01]  /*49440*/  STL.64 [R1+0x16e0], R4 ;  /* 0x0016e00401007387 */ /* 0x0103e20000100a00 */
[----:B0-----:R-:W-:Y:S01]  /*49450*/  PRMT R0, R9, 0x7772, RZ ;  /* 0x0000777209007816 */ /* 0x001fe200000000ff */
[----:B------:R-:W-:Y:S01]  /*49460*/  VIADD R3, R13, 0x17 ;  /* 0x000000170d037836 */ /* 0x000fe20000000000 */
[----:B------:R-:W-:Y:S01]  /*49470*/  ULDC UR4, c[0x0][0x22c] ;  /* 0x00008b0000047ab9 */ /* 0x000fe20000000800 */
[----:B-1----:R-:W4:Y:S01]  /*49480*/  LDL.LU.64 R4, [R1+0x5b0] ;  /* 0x0005b00001047983 */ /* 0x002f220000300a00 */
[----:B------:R-:W-:Y:S01]  /*49490*/  ISETP.LT.AND P5, PT, R23, UR6, !P6 ;  /* 0x0000000617007c0c */ /* 0x000fe2000f7a1270 */
[----:B------:R-:W-:-:S02]  /*494a0*/  ULDC UR6, c[0x0][0x228] ;  /* 0x00008a0000067ab9 */ /* 0x000fc40000000800 */
[----:B------:R-:W-:Y:S02]  /*494b0*/  ISETP.LT.AND P0, PT, R10, UR6, !P6 ;  /* 0x000000060a007c0c */ /* 0x000fe4000f701270 */
[----:B------:R-:W-:Y:S01]  /*494c0*/  PRMT R2, R9, 0x7773, RZ ;  /* 0x0000777309027816 */ /* 0x000fe200000000ff */
[----:B------:R0:W-:Y:S01]  /*494d0*/  @P4 STG.E.U8 desc[UR20][R24.64], R0 ;  /* 0x0000000018004986 */ /* 0x0001e2000c101114 */
[----:B------:R-:W-:-:S03]  /*494e0*/  ULDC UR6, c[0x0][0x228] ;  /* 0x00008a0000067ab9 */ /* 0x000fc60000000800 */
[----:B--2---:R1:W-:Y:S01]  /*494f0*/  @P2 STG.E.U8 desc[UR20][R6.64], R2 ;  /* 0x0000000206002986 */ /* 0x0043e2000c101114 */
[----:B0-----:R-:W-:-:S03]  /*49500*/  PRMT R0, R18, 0x7770, RZ ;  /* 0x0000777012007816 */ /* 0x001fc600000000ff */
[----:B------:R-:W2:Y:S04]  /*49510*/  LDL.LU.64 R24, [R1+0x598] ;  /* 0x0005980001187983 */ /* 0x000ea80000300a00 */
[----:B------:R-:W2:Y:S04]  /*49520*/  LDL.LU R26, [R1+0x11c] ;  /* 0x00011c00011a7983 */ /* 0x000ea80000300800 */
[----:B------:R-:W2:Y:S01]  /*49530*/  LDL.LU.64 R8, [R1+0x590] ;  /* 0x0005900001087983 */ /* 0x000ea20000300a00 */
[----:B-1----:R-:W-:-:S03]  /*49540*/  PRMT R2, R18, 0x7771, RZ ;  /* 0x0000777112027816 */ /* 0x002fc600000000ff */
[----:B------:R-:W2:Y:S04]  /*49550*/  LDL.LU.64 R16, [R1+0x588] ;  /* 0x0005880001107983 */ /* 0x000ea80000300a00 */
[----:B---3--:R0:W-:Y:S04]  /*49560*/  @P5 STG.E.U8 desc[UR20][R20.64], R0 ;  /* 0x0000000014005986 */ /* 0x0081e8000c101114 */
[----:B------:R-:W3:Y:S04]  /*49570*/  LDL.LU.64 R6, [R1+0x580] ;  /* 0x0005800001067983 */ /* 0x000ee80000300a00 */
[----:B0-----:R-:W3:Y:S04]  /*49580*/  LDL.LU.64 R20, [R1+0x578] ;  /* 0x0005780001147983 */ /* 0x001ee80000300a00 */
[----:B----4-:R0:W-:Y:S04]  /*49590*/  @P0 STG.E.U8 desc[UR20][R4.64], R2 ;  /* 0x0000000204000986 */ /* 0x0101e8000c101114 */
[----:B0-----:R-:W4:Y:S01]  /*495a0*/  LDL.LU.64 R4, [R1+0x16e0] ;  /* 0x0016e00001047983 */ /* 0x001f220000300a00 */
[----:B------:R-:W-:-:S02]  /*495b0*/  ISETP.LT.AND P4, PT, R28, UR8, !P6 ;  /* 0x000000081c007c0c */ /* 0x000fc4000f781270 */
[----:B------:R-:W-:Y:S01]  /*495c0*/  ISETP.GE.AND P2, PT, R3, UR4, PT ;  /* 0x0000000403007c0c */ /* 0x000fe2000bf46270 */
[----:B------:R-:W-:Y:S01]  /*495d0*/  ULDC UR4, c[0x0][0x228] ;  /* 0x00008a0000047ab9 */ /* 0x000fe20000000800 */
[----:B------:R-:W-:Y:S02]  /*495e0*/  PRMT R0, R18, 0x7772, RZ ;  /* 0x0000777212007816 */ /* 0x000fe400000000ff */
[----:B------:R-:W-:Y:S01]  /*495f0*/  ISETP.LT.AND P6, PT, R29, UR4, !P6 ;  /* 0x000000041d007c0c */ /* 0x000fe2000f7c1270 */
[----:B------:R-:W-:Y:S04]  /*49600*/  STL [R1+0x16d8], R19 ;  /* 0x0016d81301007387 */ /* 0x000fe80000100800 */
[----:B------:R-:W3:Y:S04]  /*49610*/  LDL.LU R27, [R1+0x10c] ;  /* 0x00010c00011b7983 */ /* 0x000ee80000300800 */
[----:B------:R-:W3:Y:S04]  /*49620*/  LDL.LU R22, [R1+0x8c] ;  /* 0x00008c0001167983 */ /* 0x000ee80000300800 */
[----:B------:R-:W-:Y:S01]  /*49630*/  STL.64 [R1+0x16c8], R12 ;  /* 0x0016c80c01007387 */ /* 0x000fe20000100a00 */
[----:B------:R-:W-:-:S02]  /*49640*/  ISETP.LT.AND P0, PT, R19, UR6, !P3 ;  /* 0x0000000613007c0c */ /* 0x000fc4000df01270 */
[C---:B--2---:R-:W-:Y:S01]  /*49650*/  PRMT R2, R26.reuse, 0x7770, RZ ;  /* 0x000077701a027816 */ /* 0x044fe200000000ff */
[----:B------:R-:W-:Y:S01]  /*49660*/  ULDC UR4, c[0x0][0x228] ;  /* 0x00008a0000047ab9 */ /* 0x000fe20000000800 */
[----:B------:R-:W-:Y:S01]  /*49670*/  ULDC UR6, c[0x0][0x228] ;  /* 0x00008a0000067ab9 */ /* 0x000fe20000000800 */
[----:B------:R-:W-:Y:S01]  /*49680*/  ULDC UR8, c[0x0][0x228] ;  /* 0x00008a0000087ab9 */ /* 0x000fe20000000800 */
[----:B------:R-:W-:Y:S02]  /*49690*/  ISETP.LT.AND P5, PT, R11, UR6, !P3 ;  /* 0x000000060b007c0c */ /* 0x000fe4000dfa1270 */
[----:B------:R-:W-:Y:S01]  /*496a0*/  PRMT R3, R26, 0x7772, RZ ;  /* 0x000077721a037816 */ /* 0x000fe200000000ff */
[----:B------:R-:W-:Y:S01]  /*496b0*/  ULDC UR6, c[0x0][0x228] ;  /* 0x00008a0000067ab9 */ /* 0x000fe20000000800 */
[----:B----4-:R0:W-:Y:S02]  /*496c0*/  @P4 STG.E.U8 desc[UR20][R4.64], R0 ;  /* 0x0000000004004986 */ /* 0x0101e4000c101114 */
[----:B0-----:R-:W-:-:S05]  /*496d0*/  PRMT R0, R18, 0x7773, RZ ;  /* 0x0000777312007816 */ /* 0x001fca00000000ff */
[----:B------:R0:W-:Y:S04]  /*496e0*/  @P6 STG.E.U8 desc[UR20][R24.64], R0 ;  /* 0x0000000018006986 */ /* 0x0001e8000c101114 */
[----:B0-----:R-:W2:Y:S04]  /*496f0*/  LDL.LU.64 R24, [R1+0x570] ;  /* 0x0005700001187983 */ /* 0x001ea80000300a00 */
[----:B------:R-:W4:Y:S04]  /*49700*/  LDL.LU.64 R18, [R1+0x568] ;  /* 0x0005680001127983 */ /* 0x000f280000300a00 */
[----:B------:R0:W-:Y:S04]  /*49710*/  @P0 STG.E.U8 desc[UR20][R8.64], R2 ;  /* 0x0000000208000986 */ /* 0x0001e8000c101114 */
[----:B0-----:R-:W4:Y:S01]  /*49720*/  LDL.LU.64 R8, [R1+0x560] ;  /* 0x0005600001087983 */ /* 0x001f220000300a00 */
[----:B------:R-:W-:Y:S01]  /*49730*/  ISETP.LT.AND P4, PT, R15, UR4, !P3 ;  /* 0x000000040f007c0c */ /* 0x000fe2000df81270 */
[----:B------:R-:W-:Y:S01]  /*49740*/  VIADD R0, R13, 0x18 ;  /* 0x000000180d007836 */ /* 0x000fe20000000000 */
[----:B------:R-:W-:-:S02]  /*49750*/  ISETP.LT.AND P6, PT, R14, UR8, !P3 ;  /* 0x000000080e007c0c */ /* 0x000fc4000dfc1270 */
[----:B------:R-:W-:Y:S01]  /*49760*/  PRMT R2, R26, 0x7771, RZ ;  /* 0x000077711a027816 */ /* 0x000fe200000000ff */
[----:B------:R-:W-:Y:S01]  /*49770*/  ULDC UR4, c[0x0][0x22c] ;  /* 0x00008b0000047ab9 */ /* 0x000fe20000000800 */
[----:B---3--:R-:W-:Y:S02]  /*49780*/  PRMT R4, R27, 0x7770, RZ ;  /* 0x000077701b047816 */ /* 0x008fe400000000ff */
[----:B------:R-:W-:Y:S01]  /*49790*/  ISETP.GE.AND P0, PT, R0, UR4, PT ;  /* 0x0000000400007c0c */ /* 0x000fe2000bf06270 */
[----:B------:R-:W-:Y:S01]  /*497a0*/  ULDC UR4, c[0x0][0x228] ;  /* 0x00008a0000047ab9 */ /* 0x000fe20000000800 */
[----:B------:R-:W-:Y:S01]  /*497b0*/  PRMT R0, R26, 0x7773, RZ ;  /* 0x000077731a007816 */ /* 0x000fe200000000ff */
[----:B------:R-:W-:Y:S02]  /*497c0*/  ULDC UR8, c[0x0][0x228] ;  /* 0x00008a0000087ab9 */ /* 0x000fe40000000800 */
[----:B------:R0:W-:Y:S04]  /*497d0*/  @P4 STG.E.U8 desc[UR20][R16.64], R2 ;  /* 0x0000000210004986 */ /* 0x0001e8000c101114 */
[----:B------:R1:W-:Y:S01]  /*497e0*/  @P5 STG.E.U8 desc[UR20][R6.64], R3 ;  /* 0x0000000306005986 */ /* 0x0003e2000c101114 */
[----:B------:R-:W-:-:S02]  /*497f0*/  ISETP.LT.AND P4, PT, R23, UR4, !P3 ;  /* 0x0000000417007c0c */ /* 0x000fc4000df81270 */
[----:B------:R-:W-:Y:S01]  /*49800*/  ISETP.LT.AND P5, PT, R10, UR6, !P3 ;  /* 0x000000060a007c0c */ /* 0x000fe2000dfa1270 */
[----:B------:R3:W-:Y:S01]  /*49810*/  @P6 STG.E.U8 desc[UR20][R20.64], R0 ;  /* 0x0000000014006986 */ /* 0x0007e2000c101114 */
[----:B------:R-:W-:Y:S01]  /*49820*/  ULDC UR4, c[0x0][0x228] ;  /* 0x00008a0000047ab9 */ /* 0x000fe20000000800 */
[----:B------:R-:W-:Y:S02]  /*49830*/  ISETP.LT.AND P6, PT, R28, UR8, !P3 ;  /* 0x000000081c007c0c */ /* 0x000fe4000dfc1270 */
[----:B------:R-:W-:Y:S01]  /*49840*/  ISETP.LT.AND P3, PT, R29, UR4, !P3 ;  /* 0x000000041d007c0c */ /* 0x000fe2000df61270 */
[----:B------:R-:W-:Y:S01]  /*49850*/  ULDC UR4, c[0x0][0x228] ;  /* 0x00008a0000047ab9 */ /* 0x000fe20000000800 */
[----:B------:R-:W-:Y:S01]  /*49860*/  ULDC UR6, c[0x0][0x228] ;  /* 0x00008a0000067ab9 */ /* 0x000fe20000000800 */
[----:B------:R-:W-:Y:S01]  /*49870*/  PRMT R5, R22, 0x7773, RZ ;  /* 0x0000777316057816 */ /* 0x000fe200000000ff */
[----:B------:R-:W-:Y:S01]  /*49880*/  ULDC UR8, c[0x0][0x228] ;  /* 0x00008a0000087ab9 */ /* 0x000fe20000000800 */
[----:B0-----:R-:W-:-:S02]  /*49890*/  PRMT R2, R27, 0x7772, RZ ;  /* 0x000077721b027816 */ /* 0x001fc400000000ff */
[C---:B-1----:R-:W-:Y:S01]  /*498a0*/  PRMT R3, R27.reuse, 0x7771, RZ ;  /* 0x000077711b037816 */ /* 0x042fe200000000ff */
[----:B---3--:R-:W3:Y:S04]  /*498b0*/  LDL.LU.64 R20, [R1+0x558] ;  /* 0x0005580001147983 */ /* 0x008ee80000300a00 */
[----:B------:R-:W3:Y:S04]  /*498c0*/  LDL.LU R17, [R1+0xfc] ;  /* 0x0000fc0001117983 */ /* 0x000ee80000300800 */
[----:B------:R-:W3:Y:S01]  /*498d0*/  LDL.LU.64 R12, [R1+0x550] ;  /* 0x00055000010c7983 */ /* 0x000ee20000300a00 */
[----:B------:R-:W-:-:S03]  /*498e0*/  PRMT R0, R27, 0x7773, RZ ;  /* 0x000077731b007816 */ /* 0x000fc600000000ff */
[----:B------:R-:W3:Y:S04]  /*498f0*/  LDL.LU.64 R26, [R1+0x548] ;  /* 0x00054800011a7983 */ /* 0x000ee80000300a00 */
[----:B------:R0:W-:Y:S04]  /*49900*/  STL.64 [R1+0x16d0], R28 ;  /* 0x0016d01c01007387 */ /* 0x0001e80000100a00 */
[----:B0-----:R-:W3:Y:S04]  /*49910*/  LDL.LU.64 R28, [R1+0x530] ;  /* 0x00053000011c7983 */ /* 0x001ee80000300a00 */
[----:B--2---:R0:W-:Y:S04]  /*49920*/  @P4 STG.E.U8 desc[UR20][R24.64], R4 ;  /* 0x0000000418004986 */ /* 0x0041e8000c101114 */
[----:B----4-:R1:W-:Y:S04]  /*49930*/  @P5 STG.E.U8 desc[UR20][R18.64], R3 ;  /* 0x0000000312005986 */ /* 0x0103e8000c101114 */
[----:B0-----:R-:W2:Y:S04]  /*49940*/  LDL.LU.64 R24, [R1+0x528] ;  /* 0x0005280001187983 */ /* 0x001ea80000300a00 */
[----:B-1----:R-:W4:Y:S04]  /*49950*/  LDL.LU R19, [R1+0x16d8] ;  /* 0x0016d80001137983 */ /* 0x002f280000300800 */
[----:B------:R0:W-:Y:S04]  /*49960*/  @P6 STG.E.U8 desc[UR20][R8.64], R2 ;  /* 0x0000000208006986 */ /* 0x0001e8000c101114 */
[----:B0-----:R-:W2:Y:S01]  /*49970*/  LDL.LU.64 R8, [R1+0x520] ;  /* 0x0005200001087983 */ /* 0x001ea20000300a00 */
[----:B------:R-:W-:-:S02]  /*49980*/  ISETP.LT.AND P4, PT, R11, UR6, !P2 ;  /* 0x000000060b007c0c */ /* 0x000fc4000d781270 */
[C---:B------:R-:W-:Y:S02]  /*49990*/  PRMT R16, R22.reuse, 0x7770, RZ ;  /* 0x0000777016107816 */ /* 0x040fe400000000ff */
[C---:B------:R-:W-:Y:S02]  /*499a0*/  PRMT R7, R22.reuse, 0x7771, RZ ;  /* 0x0000777116077816 */ /* 0x040fe400000000ff */
[----:B------:R-:W-:Y:S01]  /*499b0*/  PRMT R6, R22, 0x7772, RZ ;  /* 0x0000777216067816 */ /* 0x000fe200000000ff */
[----:B------:R-:W2:Y:S01]  /*499c0*/  LDL.LU R18, [R1+0x50] ;  /* 0x0000500001127983 */ /* 0x000ea20000300800 */
[----:B------:R-:W-:-:S03]  /*499d0*/  ULDC UR6, c[0x0][0x228] ;  /* 0x00008a0000067ab9 */ /* 0x000fc60000000800 */
[----:B---3--:R0:W-:Y:S01]  /*499e0*/  @P3 STG.E.U8 desc[UR20][R20.64], R0 ;  /* 0x0000000014003986 */ /* 0x0081e2000c101114 */
[C---:B------:R-:W-:Y:S02]  /*499f0*/  PRMT R4, R17.reuse, 0x7770, RZ ;  /* 0x0000777011047816 */ /* 0x040fe400000000ff */
[C---:B------:R-:W-:Y:S02]  /*49a00*/  PRMT R3, R17.reuse, 0x7771, RZ ;  /* 0x0000777111037816 */ /* 0x040fe400000000ff */
[C---:B------:R-:W-:Y:S01]  /*49a10*/  PRMT R2, R17.reuse, 0x7773, RZ ;  /* 0x0000777311027816 */ /* 0x040fe200000000ff */
[----:B0-----:R-:W3:Y:S01]  /*49a20*/  LDL.LU.64 R20, [R1+0x4f8] ;  /* 0x0004f80001147983 */ /* 0x001ee20000300a00 */
[----:B------:R-:W-:Y:S02]  /*49a30*/  PRMT R0, R17, 0x7772, RZ ;  /* 0x0000777211007816 */ /* 0x000fe400000000ff */
[----:B----4-:R-:W-:Y:S01]  /*49a40*/  ISETP.LT.AND P6, PT, R19, UR4, !P2 ;  /* 0x0000000413007c0c */ /* 0x010fe2000d7c1270 */
[----:B------:R-:W-:-:S02]  /*49a50*/  ULDC UR4, c[0x0][0x228] ;  /* 0x00008a0000047ab9 */ /* 0x000fc40000000800 */
[----:B------:R-:W-:Y:S01]  /*49a60*/  ISETP.LT.AND P5, PT, R15, UR4, !P2 ;  /* 0x000000040f007c0c */ /* 0x000fe2000d7a1270 */
[----:B------:R-:W-:-:S09]  /*49a70*/  ULDC UR4, c[0x0][0x228] ;  /* 0x00008a0000047ab9 */ /* 0x000fd20000000800 */
[----:B------:R0:W-:Y:S04]  /*49a80*/  @P6 STG.E.U8 desc[UR20][R12.64], R16 ;  /* 0x000000100c006986 */ /* 0x0001e8000c101114 */
[----:B------:R1:W-:Y:S04]  /*49a90*/  @P5 STG.E.U8 desc[UR20][R26.64], R7 ;  /* 0x000000071a005986 */ /* 0x0003e8000c101114 */
[----:B------:R4:W-:Y:S04]  /*49aa0*/  @P4 STG.E.U8 desc[UR20][R28.64], R6 ;  /* 0x000000061c004986 */ /* 0x0009e8000c101114 */
[----:B0-----:R-:W3:Y:S04]  /*49ab0*/  LDL.LU.64 R16, [R1+0x510] ;  /* 0x0005100001107983 */ /* 0x001ee80000300a00 */
[----:B------:R-:W3:Y:S04]  /*49ac0*/  LDL.LU.64 R12, [R1+0x4f0] ;  /* 0x0004f000010c7983 */ /* 0x000ee80000300a00 */
[----:B-1----:R-:W3:Y:S04]  /*49ad0*/  LDL.LU.64 R26, [R1+0x4e0] ;  /* 0x0004e000011a7983 */ /* 0x002ee80000300a00 */
[----:B----4-:R-:W4:Y:S04]  /*49ae0*/  LDL.LU.64 R28, [R1+0x16d0] ;  /* 0x0016d000011c7983 */ /* 0x010f280000300a00 */
[----:B------:R-:W3:Y:S01]  /*49af0*/  LDL.LU.64 R6, [R1+0x518] ;  /* 0x0005180001067983 */ /* 0x000ee20000300a00 */
[----:B------:R-:W-:Y:S01]  /*49b00*/  ISETP.LT.AND P3, PT, R14, UR4, !P2 ;  /* 0x000000040e007c0c */ /* 0x000fe2000d761270 */
[----:B------:R-:W-:-:S02]  /*49b10*/  ULDC UR4, c[0x0][0x228] ;  /* 0x00008a0000047ab9 */ /* 0x000fc40000000800 */
[----:B------:R-:W-:Y:S01]  /*49b20*/  ISETP.LT.AND P5, PT, R23, UR4, !P2 ;  /* 0x0000000417007c0c */ /* 0x000fe2000d7a1270 */
[----:B------:R-:W-:-:S09]  /*49b30*/  ULDC UR4, c[0x0][0x228] ;  /* 0x00008a0000047ab9 */ /* 0x000fd20000000800 */
[----:B--2---:R-:W-:Y:S04]  /*49b40*/  @P3 STG.E.U8 desc[UR20][R24.64], R5 ;  /* 0x0000000518003986 */ /* 0x004fe8000c101114 */
[----:B------:R0:W-:Y:S04]  /*49b50*/  @P5 STG.E.U8 desc[UR20][R8.64], R4 ;  /* 0x0000000408005986 */ /* 0x0001e8000c101114 */
[----:B0-----:R-:W2:Y:S04]  /*49b60*/  LDL.LU.64 R4, [R1+0x4e8] ;  /* 0x0004e80001047983 */ /* 0x001ea80000300a00 */
[----:B------:R-:W2:Y:S01]  /*49b70*/  LDL.LU.64 R8, [R1+0x4d8] ;  /* 0x0004d80001087983 */ /* 0x000ea20000300a00 */
[----:B------:R-:W-:Y:S01]  /*49b80*/  ISETP.LT.AND P4, PT, R10, UR4, !P2 ;  /* 0x000000040a007c0c */ /* 0x000fe2000d781270 */
[----:B------:R-:W-:-:S02]  /*49b90*/  ULDC UR4, c[0x0][0x228] ;  /* 0x00008a0000047ab9 */ /* 0x000fc40000000800 */
[----:B------:R-:W2:Y:S01]  /*49ba0*/  LDL.LU R25, [R1+0x70] ;  /* 0x0000700001197983 */ /* 0x000ea20000300800 */
[----:B----4-:R-:W-:Y:S01]  /*49bb0*/  ISETP.LT.AND P3, PT, R28, UR6, !P2 ;  /* 0x000000061c007c0c */ /* 0x010fe2000d761270 */
[----:B------:R-:W-:Y:S01]  /*49bc0*/  ULDC UR6, c[0x0][0x228] ;  /* 0x00008a0000067ab9 */ /* 0x000fe20000000800 */
[----:B------:R-:W-:Y:S02]  /*49bd0*/  ISETP.LT.AND P2, PT, R29, UR4, !P2 ;  /* 0x000000041d007c0c */ /* 0x000fe4000d741270 */
[----:B------:R-:W-:-:S05]  /*49be0*/  ISETP.LT.AND P6, PT, R19, UR6, !P0 ;  /* 0x0000000613007c0c */ /* 0x000fca000c7c1270 */
[----:B---3--:R0:W-:Y:S01]  /*49bf0*/  @P4 STG.E.U8 desc[UR20][R6.64], R3 ;  /* 0x0000000306004986 */ /* 0x0081e2000c101114 */
[----:B------:R-:W-:Y:S01]  /*49c00*/  ULDC UR4, c[0x0][0x228] ;  /* 0x00008a0000047ab9 */ /* 0x000fe20000000800 */
[----:B------:R-:W-:Y:S02]  /*49c10*/  ULDC UR6, c[0x0][0x228] ;  /* 0x00008a0000067ab9 */ /* 0x000fe40000000800 */
[----:B------:R1:W-:Y:S04]  /*49c20*/  @P3 STG.E.U8 desc[UR20][R16.64], R0 ;  /* 0x0000000010003986 */ /* 0x0003e8000c101114 */
[----:B0-----:R-:W3:Y:S04]  /*49c30*/  LDL.LU.64 R6, [R1+0x4d0] ;  /* 0x0004d00001067983 */ /* 0x001ee80000300a00 */
[----:B------:R0:W-:Y:S01]  /*49c40*/  @P2 STG.E.U8 desc[UR20][R20.64], R2 ;  /* 0x0000000214002986 */ /* 0x0001e2000c101114 */
[----:B-1----:R-:W-:-:S03]  /*49c50*/  PRMT R0, R18, 0x7770, RZ ;  /* 0x0000777012007816 */ /* 0x002fc600000000ff */
[----:B------:R-:W4:Y:S04]  /*49c60*/  LDL.LU.64 R16, [R1+0x4c8] ;  /* 0x0004c80001107983 */ /* 0x000f280000300a00 */
[----:B0-----:R-:W4:Y:S04]  /*49c70*/  LDL.LU.64 R20, [R1+0x4c0] ;  /* 0x0004c00001147983 */ /* 0x001f280000300a00 */
[----:B------:R0:W-:Y:S01]  /*49c80*/  @P6 STG.E.U8 desc[UR20][R12.64], R0 ;  /* 0x000000000c006986 */ /* 0x0001e2000c101114 */
[----:B------:R-:W-:Y:S02]  /*49c90*/  ISETP.LT.AND P5, PT, R15, UR4, !P0 ;  /* 0x000000040f007c0c */ /* 0x000fe4000c7a1270 */
[----:B------:R-:W-:Y:S01]  /*49ca0*/  ISETP.LT.AND P4, PT, R11, UR6, !P0 ;  /* 0x000000060b007c0c */ /* 0x000fe2000c781270 */
[----:B------:R-:W-:Y:S01]  /*49cb0*/  ULDC UR4, c[0x0][0x228] ;  /* 0x00008a0000047ab9 */ /* 0x000fe20000000800 */
[----:B------:R-:W-:Y:S01]  /*49cc0*/  PRMT R2, R18, 0x7771, RZ ;  /* 0x0000777112027816 */ /* 0x000fe200000000ff */
[----:B0-----:R-:W4:Y:S01]  /*49cd0*/  LDL.LU.64 R12, [R1+0x16c8] ;  /* 0x0016c800010c7983 */ /* 0x001f220000300a00 */
[----:B------:R-:W-:-:S02]  /*49ce0*/  ISETP.LT.AND P3, PT, R14, UR4, !P0 ;  /* 0x000000040e007c0c */ /* 0x000fc4000c761270 */
[----:B------:R-:W-:-:S05]  /*49cf0*/  PRMT R0, R18, 0x7772, RZ ;  /* 0x0000777212007816 */ /* 0x000fca00000000ff */
[----:B--2---:R-:W-:Y:S01]  /*49d00*/  @P5 STG.E.U8 desc[UR20][R4.64], R2 ;  /* 0x0000000204005986 */ /* 0x004fe2000c101114 */
[----:B------:R-:W-:Y:S01]  /*49d10*/  ULDC UR4, c[0x0][0x228] ;  /* 0x00008a0000047ab9 */ /* 0x000fe20000000800 */
[----:B------:R-:W-:Y:S02]  /*49d20*/  ULDC UR6, c[0x0][0x228] ;  /* 0x00008a0000067ab9 */ /* 0x000fe40000000800 */
[----:B------:R0:W-:Y:S04]  /*49d30*/  @P4 STG.E.U8 desc[UR20][R26.64], R0 ;  /* 0x000000001a004986 */ /* 0x0001e8000c101114 */
[----:B0-----:R-:W2:Y:S01]  /*49d40*/  LDL.LU.64 R26, [R1+0x4b0] ;  /* 0x0004b000011a7983 */ /* 0x001ea20000300a00 */
[----:B------:R-:W-:-:S03]  /*49d50*/  PRMT R0, R18, 0x7773, RZ ;  /* 0x0000777312007816 */ /* 0x000fc600000000ff */
[----:B------:R-:W2:Y:S04]  /*49d60*/  LDL.LU R24, [R1+0xc0] ;  /* 0x0000c00001187983 */ /* 0x000ea80000300800 */
[----:B------:R0:W-:Y:S04]  /*49d70*/  @P3 STG.E.U8 desc[UR20][R8.64], R0 ;  /* 0x0000000008003986 */ /* 0x0001e8000c101114 */
[----:B0-----:R-:W2:Y:S04]  /*49d80*/  LDL.LU.64 R8, [R1+0x4a8] ;  /* 0x0004a80001087983 */ /* 0x001ea80000300a00 */
[----:B------:R-:W2:Y:S01]  /*49d90*/  LDL.LU.64 R4, [R1+0x4a0] ;  /* 0x0004a00001047983 */ /* 0x000ea20000300a00 */
[----:B------:R-:W-:-:S02]  /*49da0*/  ISETP.LT.AND P6, PT, R23, UR4, !P0 ;  /* 0x0000000417007c0c */ /* 0x000fc4000c7c1270 */
[----:B------:R-:W-:Y:S01]  /*49db0*/  ISETP.LT.AND P5, PT, R10, UR6, !P0 ;  /* 0x000000060a007c0c */ /* 0x000fe2000c7a1270 */
[----:B------:R-:W-:Y:S01]  /*49dc0*/  ULDC UR4, c[0x0][0x22c] ;  /* 0x00008b0000047ab9 */ /* 0x000fe20000000800 */
[----:B------:R-:W-:Y:S02]  /*49dd0*/  ISETP.LT.AND P4, PT, R28, UR8, !P0 ;  /* 0x000000081c007c0c */ /* 0x000fe4000c781270 */
[C---:B------:R-:W-:Y:S02]  /*49de0*/  PRMT R3, R25.reuse, 0x7770, RZ ;  /* 0x0000777019037816 */ /* 0x040fe400000000ff */
[----:B------:R-:W-:Y:S01]  /*49df0*/  PRMT R0, R25, 0x7772, RZ ;  /* 0x0000777219007816 */ /* 0x000fe200000000ff */
[----:B------:R-:W-:Y:S01]  /*49e00*/  ULDC UR6, c[0x0][0x228] ;  /* 0x00008a0000067ab9 */ /* 0x000fe20000000800 */
[----:B------:R-:W-:-:S03]  /*49e10*/  ULDC UR8, c[0x0][0x228] ;  /* 0x00008a0000087ab9 */ /* 0x000fc60000000800 */
[----:B---3--:R0:W-:Y:S04]  /*49e20*/  @P6 STG.E.U8 desc[UR20][R6.64], R3 ;  /* 0x0000000306006986 */ /* 0x0081e8000c101114 */
[----:B0-----:R-:W3:Y:S01]  /*49e30*/  LDL.LU.64 R6, [R1+0x490] ;  /* 0x0004900001067983 */ /* 0x001ee20000300a00 */
[----:B----4-:R-:W-:-:S05]  /*49e40*/  VIADD R2, R13, 0x19 ;  /* 0x000000190d027836 */ /* 0x010fca0000000000 */
[----:B------:R-:W-:Y:S02]  /*49e50*/  ISETP.GE.AND P2, PT, R2, UR4, PT ;  /* 0x0000000402007c0c */ /* 0x000fe4000bf46270 */
[----:B------:R-:W-:Y:S01]  /*49e60*/  PRMT R2, R25, 0x7771, RZ ;  /* 0x0000777119027816 */ /* 0x000fe200000000ff */
[----:B------:R-:W-:Y:S02]  /*49e70*/  ULDC UR4, c[0x0][0x228] ;  /* 0x00008a0000047ab9 */ /* 0x000fe40000000800 */
[----:B------:R-:W-:Y:S01]  /*49e80*/  ISETP.LT.AND P0, PT, R29, UR4, !P0 ;  /* 0x000000041d007c0c */ /* 0x000fe2000c701270 */
[----:B------:R-:W-:Y:S01]  /*49e90*/  ULDC UR4, c[0x0][0x228] ;  /* 0x00008a0000047ab9 */ /* 0x000fe20000000800 */
[----:B------:R0:W-:Y:S01]  /*49ea0*/  @P5 STG.E.U8 desc[UR20][R16.64], R2 ;  /* 0x0000000210005986 */ /* 0x0001e2000c101114 */
[----:B------:R-:W-:-:S03]  /*49eb0*/  ISETP.LT.AND P3, PT, R19, UR4, !P2 ;  /* 0x0000000413007c0c */ /* 0x000fc6000d761270 */
[----:B------:R1:W-:Y:S01]  /*49ec0*/  @P4 STG.E.U8 desc[UR20][R20.64], R0 ;  /* 0x0000000014004986 */ /* 0x0003e2000c101114 */
[----:B------:R-:W-:-:S03]  /*49ed0*/  ISETP.LT.AND P4, PT, R15, UR6, !P2 ;  /* 0x000000060f007c0c */ /* 0x000fc6000d781270 */
[----:B0-----:R-:W4:Y:S04]  /*49ee0*/  LDL.LU.64 R16, [R1+0x488] ;  /* 0x0004880001107983 */ /* 0x001f280000300a00 */
[----:B-1----:R-:W4:Y:S01]  /*49ef0*/  LDL.LU R21, [R1+0xb0] ;  /* 0x0000b00001157983 */ /* 0x002f220000300800 */
[----:B------:R-:W-:Y:S02]  /*49f00*/  PRMT R0, R25, 0x7773, RZ ;  /* 0x0000777319007816 */ /* 0x000fe400000000ff */
[----:B--2---:R-:W-:Y:S02]  /*49f10*/  PRMT R2, R24, 0x7770, RZ ;  /* 0x0000777018027816 */ /* 0x004fe400000000ff */
[----:B------:R-:W-:Y:S01]  /*49f20*/  ISETP.LT.AND P5, PT, R14, UR8, !P2 ;  /* 0x000000080e007c0c */ /* 0x000fe2000d7a1270 */
[----:B------:R-:W-:Y:S01]  /*49f30*/  ULDC UR6, c[0x0][0x228] ;  /* 0x00008a0000067ab9 */ /* 0x000fe20000000800 */
[----:B------:R-:W-:Y:S01]  /*49f40*/  VIADD R3, R13, 0x1a ;  /* 0x0000001a0d037836 */ /* 0x000fe20000000000 */
[----:B------:R0:W-:Y:S01]  /*49f50*/  @P0 STG.E.U8 desc[UR20][R26.64], R0 ;  /* 0x000000001a000986 */ /* 0x0001e2000c101114 */
[----:B------:R-:W-:Y:S01]  /*49f60*/  ULDC UR4, c[0x0][0x22c] ;  /* 0x00008b0000047ab9 */ /* 0x000fe20000000800 */
[----:B------:R-:W-:-:S02]  /*49f70*/  ULDC UR8, c[0x0][0x228] ;  /* 0x00008a0000087ab9 */ /* 0x000fc40000000800 */
[----:B------:R-:W-:Y:S04]  /*49f80*/  @P3 STG.E.U8 desc[UR20][R8.64], R2 ;  /* 0x0000000208003986 */ /* 0x000fe8000c101114 */
[----:B0-----:R-:W2:Y:S04]  /*49f90*/  LDL.LU.64 R26, [R1+0x480] ;  /* 0x00048000011a7983 */ /* 0x001ea80000300a00 */
[----:B------:R0:W-:Y:S01]  /*49fa0*/  STL.64 [R1+0x16c0], R14 ;  /* 0x0016c00e01007387 */ /* 0x0001e20000100a00 */
[----:B------:R-:W-:-:S05]  /*49fb0*/  PRMT R0, R24, 0x7771, RZ ;  /* 0x0000777118007816 */ /* 0x000fca00000000ff */
[----:B------:R1:W-:Y:S04]  /*49fc0*/  @P4 STG.E.U8 desc[UR20][R4.64], R0 ;  /* 0x0000000004004986 */ /* 0x0003e8000c101114 */
[----:B0-----:R-:W2:Y:S04]  /*49fd0*/  LDL.LU.64 R14, [R1+0x478] ;  /* 0x00047800010e7983 */ /* 0x001ea80000300a00 */
[----:B------:R-:W2:Y:S04]  /*49fe0*/  LDL.LU.64 R8, [R1+0x470] ;  /* 0x0004700001087983 */ /* 0x000ea80000300a00 */
[----:B------:R-:W2:Y:S04]  /*49ff0*/  LDL.LU R25, [R1+0x54] ;  /* 0x0000540001197983 */ /* 0x000ea80000300800 */
[----:B-1----:R-:W2:Y:S01]  /*4a000*/  LDL.LU.64 R4, [R1+0x458] ;  /* 0x0004580001047983 */ /* 0x002ea20000300a00 */
[----:B------:R-:W-:-:S02]  /*4a010*/  ISETP.LT.AND P6, PT, R11, UR6, !P2 ;  /* 0x000000060b007c0c */ /* 0x000fc4000d7c1270 */
[C---:B------:R-:W-:Y:S02]  /*4a020*/  PRMT R2, R24.reuse, 0x7772, RZ ;  /* 0x0000777218027816 */ /* 0x040fe400000000ff */
[----:B------:R-:W-:Y:S02]  /*4a030*/  ISETP.GE.AND P0, PT, R3, UR4, PT ;  /* 0x0000000403007c0c */ /* 0x000fe4000bf06270 */
[----:B------:R-:W-:Y:S01]  /*4a040*/  PRMT R0, R24, 0x7773, RZ ;  /* 0x0000777318007816 */ /* 0x000fe200000000ff */
[----:B------:R-:W-:Y:S01]  /*4a050*/  ULDC UR4, c[0x0][0x228] ;  /* 0x00008a0000047ab9 */ /* 0x000fe20000000800 */
[----:B------:R-:W-:Y:S01]  /*4a060*/  ULDC UR6, c[0x0][0x228] ;  /* 0x00008a0000067ab9 */ /* 0x000fe20000000800 */
[----:B------:R-:W-:Y:S01]  /*4a070*/  ISETP.LT.AND P4, PT, R23, UR4, !P2 ;  /* 0x0000000417007c0c */ /* 0x000fe2000d781270 */
[----:B------:R-:W-:-:S03]  /*4a080*/  ULDC UR4, c[0x0][0x228] ;  /* 0x00008a0000047ab9 */ /* 0x000fc60000000800 */
[----:B---3--:R0:W-:Y:S01]  /*4a090*/  @P6 STG.E.U8 desc[UR20][R6.64], R2 ;  /* 0x0000000206006986 */ /* 0x0081e2000c101114 */
[----:B------:R-:W-:Y:S01]  /*4a0a0*/  ISETP.LT.AND P6, PT, R28, UR6, !P2 ;  /* 0x000000061c007c0c */ /* 0x000fe2000d7c1270 */
[----:B------:R-:W-:Y:S01]  /*4a0b0*/  ULDC UR6, c[0x0][0x228] ;  /* 0x00008a0000067ab9 */ /* 0x000fe20000000800 */
[----:B0-----:R-:W-:Y:S01]  /*4a0c0*/  VIADD R2, R13, 0x1b ;  /* 0x0000001b0d027836 */ /* 0x001fe20000000000 */
[----:B------:R-:W3:Y:S04]  /*4a0d0*/  LDL.LU.64 R6, [R1+0x450] ;  /* 0x0004500001067983 */ /* 0x000ee80000300a00 */
[----:B----4-:R0:W-:Y:S01]  /*4a0e0*/  @P5 STG.E.U8 desc[UR20][R16.64], R0 ;  /* 0x0000000010005986 */ /* 0x0101e2000c101114 */
[----:B------:R-:W-:Y:S01]  /*4a0f0*/  ISETP.LT.AND P5, PT, R10, UR4, !P2 ;  /* 0x000000040a007c0c */ /* 0x000fe2000d7a1270 */
[----:B------:R-:W-:-:S02]  /*4a100*/  ULDC UR4, c[0x0][0x22c] ;  /* 0x00008b0000047ab9 */ /* 0x000fc40000000800 */
[----:B------:R-:W-:Y:S01]  /*4a110*/  ISETP.GE.AND P3, PT, R2, UR4, PT ;  /* 0x0000000402007c0c */ /* 0x000fe2000bf66270 */
[----:B------:R-:W-:Y:S02]  /*4a120*/  ULDC UR4, c[0x0][0x228] ;  /* 0x00008a0000047ab9 */ /* 0x000fe40000000800 */
[----:B------:R-:W-:Y:S02]  /*4a130*/  ISETP.LT.AND P2, PT, R29, UR4, !P2 ;  /* 0x000000041d007c0c */ /* 0x000fe4000d741270 */
[C---:B------:R-:W-:Y:S01]  /*4a140*/  PRMT R2, R21.reuse, 0x7771, RZ ;  /* 0x0000777115027816 */ /* 0x040fe200000000ff */
[----:B------:R-:W-:Y:S01]  /*4a150*/  ULDC UR4, c[0x0][0x228] ;  /* 0x00008a0000047ab9 */ /* 0x000fe20000000800 */
[C---:B0-----:R-:W-:Y:S01]  /*4a160*/  PRMT R0, R21.reuse, 0x7770, RZ ;  /* 0x0000777015007816 */ /* 0x041fe200000000ff */
[----:B------:R-:W4:Y:S04]  /*4a170*/  LDL.LU.64 R16, [R1+0x448] ;  /* 0x0004480001107983 */ /* 0x000f280000300a00 */
[----:B--2---:R0:W-:Y:S02]  /*4a180*/  @P4 STG.E.U8 desc[UR20][R26.64], R0 ;  /* 0x000000001a004986 */ /* 0x0041e4000c101114 */
[----:B0-----:R-:W-:-:S02]  /*4a190*/  PRMT R0, R21, 0x7772, RZ ;  /* 0x0000777215007816 */ /* 0x001fc400000000ff */
[----:B------:R0:W-:Y:S04]  /*4a1a0*/  @P5 STG.E.U8 desc[UR20][R14.64], R2 ;  /* 0x000000020e005986 */ /* 0x0001e8000c101114 */
[----:B------:R-:W2:Y:S04]  /*4a1b0*/  LDL.LU.64 R26, [R1+0x438] ;  /* 0x00043800011a7983 */ /* 0x000ea80000300a00 */
[----:B------:R-:W2:Y:S04]  /*4a1c0*/  LDL.LU R24, [R1+0x74] ;  /* 0x0000740001187983 */ /* 0x000ea80000300800 */
[----:B------:R1:W-:Y:S01]  /*4a1d0*/  @P6 STG.E.U8 desc[UR20][R8.64], R0 ;  /* 0x0000000008006986 */ /* 0x0003e2000c101114 */
[----:B0-----:R-:W-:-:S03]  /*4a1e0*/  PRMT R2, R21, 0x7773, RZ ;  /* 0x0000777315027816 */ /* 0x001fc600000000ff */
[----:B------:R-:W3:Y:S04]  /*4a1f0*/  LDL.LU.64 R14, [R1+0x16c0] ;  /* 0x0016c000010e7983 */ /* 0x000ee80000300a00 */
[----:B-1----:R-:W2:Y:S04]  /*4a200*/  LDL.LU.64 R8, [R1+0x430] ;  /* 0x0004300001087983 */ /* 0x002ea80000300a00 */
[----:B------:R-:W2:Y:S04]  /*4a210*/  LDL.LU.64 R20, [R1+0x428] ;  /* 0x0004280001147983 */ /* 0x000ea80000300a00 */
[----:B------:R0:W-:Y:S04]  /*4a220*/  @P2 STG.E.U8 desc[UR20][R4.64], R2 ;  /* 0x0000000204002986 */ /* 0x0001e8000c101114 */
[----:B0-----:R-:W4:Y:S01]  /*4a230*/  LDL.LU.64 R4, [R1+0x418] ;  /* 0x0004180001047983 */ /* 0x001f220000300a00 */
[----:B------:R-:W-:-:S02]  /*4a240*/  ISETP.LT.AND P4, PT, R19, UR6, !P0 ;  /* 0x0000000613007c0c */ /* 0x000fc4000c781270 */
[C---:B------:R-:W-:Y:S02]  /*4a250*/  PRMT R0, R25.reuse, 0x7770, RZ ;  /* 0x0000777019007816 */ /* 0x040fe400000000ff */
[----:B------:R-:W-:Y:S01]  /*4a260*/  PRMT R2, R25, 0x7771, RZ ;  /* 0x0000777119027816 */ /* 0x000fe200000000ff */
[----:B------:R-:W-:Y:S01]  /*4a270*/  ULDC UR6, c[0x0][0x228] ;  /* 0x00008a0000067ab9 */ /* 0x000fe20000000800 */
[----:B----4-:R0:W-:Y:S04]  /*4a280*/  STL.64 [R1+0x16b8], R4 ;  /* 0x0016b80401007387 */ /* 0x0101e80000100a00 */
[----:B0-----:R-:W4:Y:S01]  /*4a290*/  LDL.LU.64 R4, [R1+0x420] ;  /* 0x0004200001047983 */ /* 0x001f220000300a00 */
[----:B---3--:R-:W-:Y:S01]  /*4a2a0*/  ISETP.LT.AND P6, PT, R15, UR4, !P0 ;  /* 0x000000040f007c0c */ /* 0x008fe2000c7c1270 */
[----:B------:R-:W-:-:S02]  /*4a2b0*/  ULDC UR4, c[0x0][0x228] ;  /* 0x00008a0000047ab9 */ /* 0x000fc40000000800 */
[----:B------:R0:W-:Y:S01]  /*4a2c0*/  @P4 STG.E.U8 desc[UR20][R6.64], R0 ;  /* 0x0000000006004986 */ /* 0x0001e2000c101114 */
[----:B------:R-:W-:Y:S01]  /*4a2d0*/  ISETP.LT.AND P5, PT, R11, UR4, !P0 ;  /* 0x000000040b007c0c */ /* 0x000fe2000c7a1270 */
[----:B------:R-:W-:Y:S02]  /*4a2e0*/  ULDC UR4, c[0x0][0x228] ;  /* 0x00008a0000047ab9 */ /* 0x000fe40000000800 */
[----:B------:R-:W3:Y:S01]  /*4a2f0*/  LDL.LU R18, [R1+0xc4] ;  /* 0x0000c40001127983 */ /* 0x000ee20000300800 */
[----:B------:R-:W-:Y:S02]  /*4a300*/  ISETP.LT.AND P2, PT, R14, UR4, !P0 ;  /* 0x000000040e007c0c */ /* 0x000fe4000c741270 */
[----:B------:R-:W-:Y:S01]  /*4a310*/  ISETP.LT.AND P4, PT, R23, UR6, !P0 ;  /* 0x0000000617007c0c */ /* 0x000fe2000c781270 */
[----:B------:R-:W-:Y:S01]  /*4a320*/  ULDC UR6, c[0x0][0x228] ;  /* 0x00008a0000067ab9 */ /* 0x000fe20000000800 */
[----:B------:R-:W-:Y:S01]  /*4a330*/  VIADD R3, R13, 0x1c ;  /* 0x0000001c0d037836 */ /* 0x000fe20000000000 */
[----:B------:R-:W-:Y:S01]  /*4a340*/  ULDC UR4, c[0x0][0x22c] ;  /* 0x00008b0000047ab9 */ /* 0x000fe20000000800 */
[----:B0-----:R-:W-:Y:S01]  /*4a350*/  PRMT R0, R25, 0x7772, RZ ;  /* 0x0000777219007816 */ /* 0x001fe200000000ff */
[----:B------:R0:W-:Y:S04]  /*4a360*/  @P6 STG.E.U8 desc[UR20][R16.64], R2 ;  /* 0x0000000210006986 */ /* 0x0001e8000c101114 */
[----:B------:R-:W3:Y:S04]  /*4a370*/  LDL.LU.64 R6, [R1+0x408] ;  /* 0x0004080001067983 */ /* 0x000ee80000300a00 */
[----:B--2---:R1:W-:Y:S01]  /*4a380*/  @P5 STG.E.U8 desc[UR20][R26.64], R0 ;  /* 0x000000001a005986 */ /* 0x0043e2000c101114 */
[----:B------:R-:W-:-:S02]  /*4a390*/  ISETP.LT.AND P5, PT, R10, UR6, !P0 ;  /* 0x000000060a007c0c */ /* 0x000fc4000c7a1270 */
[----:B0-----:R-:W-:Y:S01]  /*4a3a0*/  PRMT R2, R25, 0x7773, RZ ;  /* 0x0000777319027816 */ /* 0x001fe200000000ff */
[----:B------:R-:W2:Y:S01]  /*4a3b0*/  LDL.LU.64 R16, [R1+0x400] ;  /* 0x0004000001107983 */ /* 0x000ea20000300a00 */
[----:B-1----:R-:W-:-:S03]  /*4a3c0*/  PRMT R0, R24, 0x7770, RZ ;  /* 0x0000777018007816 */ /* 0x002fc600000000ff */
[----:B------:R-:W2:Y:S01]  /*4a3d0*/  LDL.LU.64 R26, [R1+0x3f8] ;  /* 0x0003f800011a7983 */ /* 0x000ea20000300a00 */
[----:B------:R-:W-:-:S03]  /*4a3e0*/  ISETP.LT.AND P6, PT, R28, UR8, !P0 ;  /* 0x000000081c007c0c */ /* 0x000fc6000c7c1270 */
[----:B------:R0:W-:Y:S04]  /*4a3f0*/  @P2 STG.E.U8 desc[UR20][R8.64], R2 ;  /* 0x0000000208002986 */ /* 0x0001e8000c101114 */
[----:B------:R1:W-:Y:S01]  /*4a400*/  @P4 STG.E.U8 desc[UR20][R20.64], R0 ;  /* 0x0000000014004986 */ /* 0x0003e2000c101114 */
[----:B------:R-:W-:Y:S01]  /*4a410*/  ULDC UR6, c[0x0][0x228] ;  /* 0x00008a0000067ab9 */ /* 0x000fe20000000800 */
[----:B------:R-:W-:Y:S01]  /*4a420*/  ULDC UR8, c[0x0][0x228] ;  /* 0x00008a0000087ab9 */ /* 0x000fe20000000800 */
[----:B0-----:R-:W-:Y:S01]  /*4a430*/  PRMT R2, R24, 0x7771, RZ ;  /* 0x0000777118027816 */ /* 0x001fe200000000ff */
[----:B------:R-:W2:Y:S04]  /*4a440*/  LDL.LU.64 R8, [R1+0x3f0] ;  /* 0x0003f00001087983 */ /* 0x000ea80000300a00 */
[----:B-1----:R-:W2:Y:S04]  /*4a450*/  LDL.LU.64 R20, [R1+0x3e8] ;  /* 0x0003e80001147983 */ /* 0x002ea80000300a00 */
[----:B------:R-:W2:Y:S04]  /*4a460*/  LDL.LU R25, [R1+0xb4] ;  /* 0x0000b40001197983 */ /* 0x000ea80000300800 */
[----:B----4-:R0:W-:Y:S04]  /*4a470*/  @P5 STG.E.U8 desc[UR20][R4.64], R2 ;  /* 0x0000000204005986 */ /* 0x0101e8000c101114 */
[----:B0-----:R-:W4:Y:S01]  /*4a480*/  LDL.LU.64 R4, [R1+0x16b8] ;  /* 0x0016b80001047983 */ /* 0x001f220000300a00 */
[----:B------:R-:W-:Y:S01]  /*4a490*/  ISETP.GE.AND P2, PT, R3, UR4, PT ;  /* 0x0000000403007c0c */ /* 0x000fe2000bf46270 */
[----:B------:R-:W-:Y:S01]  /*4a4a0*/  ULDC UR4, c[0x0][0x228] ;  /* 0x00008a0000047ab9 */ /* 0x000fe20000000800 */
[----:B------:R-:W-:-:S02]  /*4a4b0*/  ISETP.LT.AND P4, PT, R19, UR6, !P3 ;  /* 0x0000000613007c0c */ /* 0x000fc4000df81270 */
[----:B------:R-:W-:Y:S02]  /*4a4c0*/  ISETP.LT.AND P0, PT, R29, UR4, !P0 ;  /* 0x000000041d007c0c */ /* 0x000fe4000c701270 */
[C---:B------:R-:W-:Y:S01]  /*4a4d0*/  PRMT R0, R24.reuse, 0x7772, RZ ;  /* 0x0000777218007816 */ /* 0x040fe200000000ff */
[----:B------:R-:W-:Y:S01]  /*4a4e0*/  ULDC UR4, c[0x0][0x228] ;  /* 0x00008a0000047ab9 */ /* 0x000fe20000000800 */
[----:B------:R-:W-:Y:S01]  /*4a4f0*/  PRMT R2, R24, 0x7773, RZ ;  /* 0x0000777318027816 */ /* 0x000fe200000000ff */
[----:B------:R-:W-:Y:S02]  /*4a500*/  ULDC UR6, c[0x0][0x228] ;  /* 0x00008a0000067ab9 */ /* 0x000fe40000000800 */
[----:B------:R-:W-:Y:S01]  /*4a510*/  ISETP.LT.AND P5, PT, R11, UR6, !P3 ;  /* 0x000000060b007c0c */ /* 0x000fe2000dfa1270 */
[----:B------:R-:W-:Y:S01]  /*4a520*/  ULDC UR6, c[0x0][0x228] ;  /* 0x00008a0000067ab9 */ /* 0x000fe20000000800 */
[----:B----4-:R0:W-:Y:S01]  /*4a530*/  @P6 STG.E.U8 desc[UR20][R4.64], R0 ;  /* 0x0000000004006986 */ /* 0x0101e2000c101114 */
[----:B------:R-:W-:-:S03]  /*4a540*/  ISETP.LT.AND P6, PT, R15, UR4, !P3 ;  /* 0x000000040f007c0c */ /* 0x000fc6000dfc1270 */
[----:B---3--:R1:W-:Y:S01]  /*4a550*/  @P0 STG.E.U8 desc[UR20][R6.64], R2 ;  /* 0x0000000206000986 */ /* 0x0083e2000c101114 */
[----:B------:R-:W-:Y:S01]  /*4a560*/  ULDC UR4, c[0x0][0x228] ;  /* 0x00008a0000047ab9 */ /* 0x000fe20000000800 */
[C---:B0-----:R-:W-:Y:S02]  /*4a570*/  PRMT R0, R18.reuse, 0x7770, RZ ;  /* 0x0000777012007816 */ /* 0x041fe400000000ff */
[----:B-1----:R-:W-:Y:S01]  /*4a580*/  PRMT R2, R18, 0x7771, RZ ;  /* 0x0000777112027816 */ /* 0x002fe200000000ff */
[----:B------:R-:W3:Y:S04]  /*4a590*/  LDL.LU.64 R6, [R1+0x3d8] ;  /* 0x0003d80001067983 */ /* 0x000ee80000300a00 */
[----:B--2---:R0:W-:Y:S01]  /*4a5a0*/  @P4 STG.E.U8 desc[UR20][R16.64], R0 ;  /* 0x0000000010004986 */ /* 0x0041e2000c101114 */
[----:B------:R-:W-:-:S03]  /*4a5b0*/  ISETP.LT.AND P4, PT, R14, UR4, !P3 ;  /* 0x000000040e007c0c */ /* 0x000fc6000df81270 */
[----:B------:R1:W-:Y:S01]  /*4a5c0*/  @P6 STG.E.U8 desc[UR20][R26.64], R2 ;  /* 0x000000021a006986 */ /* 0x0003e2000c101114 */
[----:B------:R-:W-:Y:S01]  /*4a5d0*/  ULDC UR4, c[0x0][0x228] ;  /* 0x00008a0000047ab9 */ /* 0x000fe20000000800 */
[C---:B0-----:R-:W-:Y:S02]  /*4a5e0*/  PRMT R0, R18.reuse, 0x7772, RZ ;  /* 0x0000777212007816 */ /* 0x041fe400000000ff */
[----:B------:R-:W2:Y:S01]  /*4a5f0*/  LDL.LU.64 R16, [R1+0x3d0] ;  /* 0x0003d00001107983 */ /* 0x000ea20000300a00 */
[----:B-1----:R-:W-:-:S03]  /*4a600*/  PRMT R2, R18, 0x7773, RZ ;  /* 0x0000777312027816 */ /* 0x002fc600000000ff */
[----:B------:R-:W4:Y:S04]  /*4a610*/  LDL.LU R24, [R1+0x58] ;  /* 0x0000580001187983 */ /* 0x000f280000300800 */
[----:B------:R-:W4:Y:S04]  /*4a620*/  LDL.LU.64 R26, [R1+0x3a8] ;  /* 0x0003a800011a7983 */ /* 0x000f280000300a00 */
[----:B------:R0:W-:Y:S04]  /*4a630*/  @P5 STG.E.U8 desc[UR20][R8.64], R0 ;  /* 0x0000000008005986 */ /* 0x0001e8000c101114 */
[----:B------:R1:W-:Y:S04]  /*4a640*/  @P4 STG.E.U8 desc[UR20][R20.64], R2 ;  /* 0x0000000214004986 */ /* 0x0003e8000c101114 */
[----:B0-----:R-:W4:Y:S04]  /*4a650*/  LDL.LU.64 R8, [R1+0x3a0] ;  /* 0x0003a00001087983 */ /* 0x001f280000300a00 */
[----:B------:R-:W4:Y:S04]  /*4a660*/  LDL.LU.64 R4, [R1+0x398] ;  /* 0x0003980001047983 */ /* 0x000f280000300a00 */
[----:B-1----:R-:W3:Y:S04]  /*4a670*/  LDL.LU.64 R2, [R1+0x3e0] ;  /* 0x0003e00001027983 */ /* 0x002ee80000300a00 */
[----:B------:R-:W4:Y:S01]  /*4a680*/  LDL.LU.64 R20, [R1+0x390] ;  /* 0x0003900001147983 */ /* 0x000f220000300a00 */
[----:B------:R-:W-:Y:S01]  /*4a690*/  ISETP.LT.AND P0, PT, R23, UR4, !P3 ;  /* 0x0000000417007c0c */ /* 0x000fe2000df01270 */
[----:B------:R-:W-:Y:S01]  /*4a6a0*/  ULDC UR4, c[0x0][0x228] ;  /* 0x00008a0000047ab9 */ /* 0x000fe20000000800 */
[----:B------:R-:W-:-:S02]  /*4a6b0*/  ISETP.LT.AND P4, PT, R28, UR6, !P3 ;  /* 0x000000061c007c0c */ /* 0x000fc4000df81270 */
[----:B------:R-:W-:Y:S02]  /*4a6c0*/  ISETP.LT.AND P5, PT, R10, UR4, !P3 ;  /* 0x000000040a007c0c */ /* 0x000fe4000dfa1270 */
[----:B------:R-:W-:Y:S01]  /*4a6d0*/  PRMT R0, R25, 0x7770, RZ ;  /* 0x0000777019007816 */ /* 0x000fe200000000ff */
[----:B------:R-:W-:Y:S01]  /*4a6e0*/  ULDC UR4, c[0x0][0x228] ;  /* 0x00008a0000047ab9 */ /* 0x000fe20000000800 */
[----:B------:R-:W-:Y:S01]  /*4a6f0*/  ULDC UR6, c[0x0][0x228] ;  /* 0x00008a0000067ab9 */ /* 0x000fe20000000800 */
[----:B------:R-:W-:Y:S02]  /*4a700*/  ISETP.LT.AND P3, PT, R29, UR4, !P3 ;  /* 0x000000041d007c0c */ /* 0x000fe4000df61270 */
[----:B------:R-:W-:Y:S01]  /*4a710*/  ISETP.LT.AND P6, PT, R19, UR6, !P2 ;  /* 0x0000000613007c0c */ /* 0x000fe2000d7c1270 */
[----:B------:R-:W-:Y:S01]  /*4a720*/  ULDC UR4, c[0x0][0x228] ;  /* 0x00008a0000047ab9 */ /* 0x000fe20000000800 */
[----:B------:R-:W4:Y:S01]  /*4a730*/  LDL.LU R18, [R1+0x78] ;  /* 0x0000780001127983 */ /* 0x000f220000300800 */
[----:B------:R-:W-:-:S03]  /*4a740*/  ULDC UR6, c[0x0][0x228] ;  /* 0x00008a0000067ab9 */ /* 0x000fc60000000800 */
[----:B---3--:R0:W-:Y:S01]  /*4a750*/  @P0 STG.E.U8 desc[UR20][R2.64], R0 ;  /* 0x0000000002000986 */ /* 0x0081e2000c101114 */
[----:B------:R-:W-:Y:S01]  /*4a760*/  ISETP.LT.AND P0, PT, R15, UR8, !P2 ;  /* 0x000000080f007c0c */ /* 0x000fe2000d701270 */
[----:B------:R-:W-:Y:S01]  /*4a770*/  ULDC UR8, c[0x0][0x228] ;  /* 0x00008a0000087ab9 */ /* 0x000fe20000000800 */
[C---:B0-----:R-:W-:Y:S02]  /*4a780*/  PRMT R2, R25.reuse, 0x7771, RZ ;  /* 0x0000777119027816 */ /* 0x041fe400000000ff */
[C---:B------:R-:W-:Y:S02]  /*4a790*/  PRMT R0, R25.reuse, 0x7772, RZ ;  /* 0x0000777219007816 */ /* 0x040fe400000000ff */
[----:B------:R-:W-:Y:S01]  /*4a7a0*/  PRMT R3, R25, 0x7773, RZ ;  /* 0x0000777319037816 */ /* 0x000fe200000000ff */
[----:B------:R0:W-:Y:S04]  /*4a7b0*/  @P5 STG.E.U8 desc[UR20][R6.64], R2 ;  /* 0x0000000206005986 */ /* 0x0001e8000c101114 */
[----:B--2---:R1:W-:Y:S01]  /*4a7c0*/  @P4 STG.E.U8 desc[UR20][R16.64], R0 ;  /* 0x0000000010004986 */ /* 0x0043e2000c101114 */
[----:B------:R-:W-:-:S03]  /*4a7d0*/  ISETP.LT.AND P4, PT, R11, UR4, !P2 ;  /* 0x000000040b007c0c */ /* 0x000fc6000d781270 */
[----:B----4-:R2:W-:Y:S01]  /*4a7e0*/  @P3 STG.E.U8 desc[UR20][R26.64], R3 ;  /* 0x000000031a003986 */ /* 0x0105e2000c101114 */
[C---:B0-----:R-:W-:Y:S02]  /*4a7f0*/  PRMT R2, R24.reuse, 0x7770, RZ ;  /* 0x0000777018027816 */ /* 0x041fe400000000ff */
[C---:B-1----:R-:W-:Y:S01]  /*4a800*/  PRMT R0, R24.reuse, 0x7771, RZ ;  /* 0x0000777118007816 */ /* 0x042fe200000000ff */
[----:B------:R-:W3:Y:S04]  /*4a810*/  LDL.LU.64 R6, [R1+0x388] ;  /* 0x0003880001067983 */ /* 0x000ee80000300a00 */
[----:B------:R0:W-:Y:S04]  /*4a820*/  @P6 STG.E.U8 desc[UR20][R8.64], R2 ;  /* 0x0000000208006986 */ /* 0x0001e8000c101114 */
[----:B------:R1:W-:Y:S04]  /*4a830*/  @P0 STG.E.U8 desc[UR20][R4.64], R0 ;  /* 0x0000000004000986 */ /* 0x0003e8000c101114 */
[----:B------:R-:W4:Y:S04]  /*4a840*/  LDL.LU.64 R16, [R1+0x380] ;  /* 0x0003800001107983 */ /* 0x000f280000300a00 */
[----:B--2---:R-:W2:Y:S01]  /*4a850*/  LDL.LU.64 R26, [R1+0x378] ;  /* 0x00037800011a7983 */ /* 0x004ea20000300a00 */
[----:B------:R-:W-:Y:S01]  /*4a860*/  ISETP.LT.AND P5, PT, R23, UR6, !P2 ;  /* 0x0000000617007c0c */ /* 0x000fe2000d7a1270 */
[----:B------:R-:W-:Y:S01]  /*4a870*/  ULDC UR4, c[0x0][0x228] ;  /* 0x00008a0000047ab9 */ /* 0x000fe20000000800 */
[----:B------:R-:W-:Y:S01]  /*4a880*/  ULDC UR6, c[0x0][0x228] ;  /* 0x00008a0000067ab9 */ /* 0x000fe20000000800 */
[----:B0-----:R-:W2:Y:S01]  /*4a890*/  LDL.LU.64 R8, [R1+0x370] ;  /* 0x0003700001087983 */ /* 0x001ea20000300a00 */
[----:B-1----:R-:W-:-:S03]  /*4a8a0*/  PRMT R0, R24, 0x7772, RZ ;  /* 0x0000777218007816 */ /* 0x002fc600000000ff */
[----:B------:R-:W-:Y:S04]  /*4a8b0*/  STL [R1+0x16a8], R23 ;  /* 0x0016a81701007387 */ /* 0x000fe80000100800 */
[----:B------:R0:W-:Y:S04]  /*4a8c0*/  @P4 STG.E.U8 desc[UR20][R20.64], R0 ;  /* 0x0000000014004986 */ /* 0x0001e8000c101114 */
[----:B0-----:R-:W2:Y:S04]  /*4a8d0*/  LDL.LU.64 R20, [R1+0x360] ;  /* 0x0003600001147983 */ /* 0x001ea80000300a00 */
[----:B------:R-:W2:Y:S04]  /*4a8e0*/  LDL.LU R25, [R1+0xc8] ;  /* 0x0000c80001197983 */ /* 0x000ea80000300800 */
[----:B------:R-:W3:Y:S01]  /*4a8f0*/  LDL.LU.64 R22, [R1+0x350] ;  /* 0x0003500001167983 */ /* 0x000ee20000300a00 */
[----:B------:R-:W-:-:S02]  /*4a900*/  ISETP.LT.AND P0, PT, R14, UR4, !P2 ;  /* 0x000000040e007c0c */ /* 0x000fc4000d701270 */
[----:B------:R-:W-:Y:S01]  /*4a910*/  ISETP.LT.AND P6, PT, R10, UR6, !P2 ;  /* 0x000000060a007c0c */ /* 0x000fe2000d7c1270 */
[----:B------:R-:W-:Y:S01]  /*4a920*/  ULDC UR6, c[0x0][0x228] ;  /* 0x00008a0000067ab9 */ /* 0x000fe20000000800 */
[----:B------:R-:W-:Y:S01]  /*4a930*/  VIADD R2, R13, 0x1d ;  /* 0x0000001d0d027836 */ /* 0x000fe20000000000 */
[----:B------:R-:W-:Y:S02]  /*4a940*/  ISETP.LT.AND P4, PT, R28, UR6, !P2 ;  /* 0x000000061c007c0c */ /* 0x000fe4000d781270 */
[----:B------:R-:W-:Y:S01]  /*4a950*/  PRMT R0, R24, 0x7773, RZ ;  /* 0x0000777318007816 */ /* 0x000fe200000000ff */
[----:B------:R-:W-:Y:S01]  /*4a960*/  ULDC UR4, c[0x0][0x22c] ;  /* 0x00008b0000047ab9 */ /* 0x000fe20000000800 */
[----:B------:R-:W-:Y:S02]  /*4a970*/  PRMT R3, R18, 0x7770, RZ ;  /* 0x0000777012037816 */ /* 0x000fe400000000ff */
[----:B------:R-:W-:Y:S02]  /*4a980*/  ISETP.GE.AND P3, PT, R2, UR4, PT ;  /* 0x0000000402007c0c */ /* 0x000fe4000bf66270 */
[----:B------:R-:W-:Y:S01]  /*4a990*/  PRMT R2, R18, 0x7771, RZ ;  /* 0x0000777112027816 */ /* 0x000fe200000000ff */
[----:B------:R-:W-:Y:S01]  /*4a9a0*/  ULDC UR4, c[0x0][0x228] ;  /* 0x00008a0000047ab9 */ /* 0x000fe20000000800 */
[----:B------:R-:W-:Y:S01]  /*4a9b0*/  ULDC UR6, c[0x0][0x228] ;  /* 0x00008a0000067ab9 */ /* 0x000fe20000000800 */
[----:B---3--:R0:W-:Y:S04]  /*4a9c0*/  STL.64 [R1+0x16b0], R22 ;  /* 0x0016b01601007387 */ /* 0x0081e80000100a00 */
[----:B0-----:R-:W3:Y:S04]  /*4a9d0*/  LDL.LU.64 R22, [R1+0x358] ;  /* 0x0003580001167983 */ /* 0x001ee80000300a00 */
[----:B------:R0:W-:Y:S04]  /*4a9e0*/  @P0 STG.E.U8 desc[UR20][R6.64], R0 ;  /* 0x0000000006000986 */ /* 0x0001e8000c101114 */
[----:B----4-:R1:W-:Y:S01]  /*4a9f0*/  @P5 STG.E.U8 desc[UR20][R16.64], R3 ;  /* 0x0000000310005986 */ /* 0x0103e2000c101114 */
[----:B------:R-:W-:-:S03]  /*4aa00*/  ISETP.LT.AND P0, PT, R29, UR4, !P2 ;  /* 0x000000041d007c0c */ /* 0x000fc6000d701270 */
[----:B--2---:R2:W-:Y:S01]  /*4aa10*/  @P6 STG.E.U8 desc[UR20][R26.64], R2 ;  /* 0x000000021a006986 */ /* 0x0045e2000c101114 */
[----:B------:R-:W-:Y:S01]  /*4aa20*/  ULDC UR4, c[0x0][0x228] ;  /* 0x00008a0000047ab9 */ /* 0x000fe20000000800 */
[----:B0-----:R-:W-:Y:S02]  /*4aa30*/  PRMT R0, R18, 0x7772, RZ ;  /* 0x0000777212007816 */ /* 0x001fe400000000ff */
[----:B------:R-:W4:Y:S04]  /*4aa40*/  LDL.LU.64 R6, [R1+0x348] ;  /* 0x0003480001067983 */ /* 0x000f280000300a00 */
[----:B------:R0:W-:Y:S01]  /*4aa50*/  @P4 STG.E.U8 desc[UR20][R8.64], R0 ;  /* 0x0000000008004986 */ /* 0x0001e2000c101114 */
[----:B------:R-:W-:Y:S02]  /*4aa60*/  ISETP.LT.AND P4, PT, R19, UR4, !P3 ;  /* 0x0000000413007c0c */ /* 0x000fe4000df81270 */
[----:B-1----:R-:W-:-:S02]  /*4aa70*/  PRMT R3, R25, 0x7770, RZ ;  /* 0x0000777019037816 */ /* 0x002fc400000000ff */
[----:B------:R-:W-:Y:S01]  /*4aa80*/  ISETP.LT.AND P5, PT, R15, UR6, !P3 ;  /* 0x000000060f007c0c */ /* 0x000fe2000dfa1270 */
[----:B--2---:R-:W-:Y:S01]  /*4aa90*/  VIADD R2, R13, 0x1e ;  /* 0x0000001e0d027836 */ /* 0x004fe20000000000 */
[----:B------:R-:W-:Y:S01]  /*4aaa0*/  ULDC UR4, c[0x0][0x22c] ;  /* 0x00008b0000047ab9 */ /* 0x000fe20000000800 */
[----:B------:R-:W-:Y:S01]  /*4aab0*/  ISETP.LT.AND P6, PT, R11, UR8, !P3 ;  /* 0x000000080b007c0c */ /* 0x000fe2000dfc1270 */
[----:B------:R-:W-:Y:S01]  /*4aac0*/  ULDC UR6, c[0x0][0x228] ;  /* 0x00008a0000067ab9 */ /* 0x000fe20000000800 */
[----:B------:R-:W-:Y:S01]  /*4aad0*/  ULDC UR8, c[0x0][0x228] ;  /* 0x00008a0000087ab9 */ /* 0x000fe20000000800 */
[----:B0-----:R-:W-:Y:S01]  /*4aae0*/  PRMT R0, R18, 0x7773, RZ ;  /* 0x0000777312007816 */ /* 0x001fe200000000ff */
[----:B------:R-:W2:Y:S04]  /*4aaf0*/  LDL.LU.64 R8, [R1+0x340] ;  /* 0x0003400001087983 */ /* 0x000ea80000300a00 */
[----:B------:R-:W2:Y:S04]  /*4ab00*/  LDL.LU R24, [R1+0xb8] ;  /* 0x0000b80001187983 */ /* 0x000ea80000300800 */
[----:B------:R-:W2:Y:S04]  /*4ab10*/  LDL.LU.64 R4, [R1+0x338] ;  /* 0x0003380001047983 */ /* 0x000ea80000300a00 */
[----:B------:R-:W2:Y:S04]  /*4ab20*/  LDL.LU.64 R26, [R1+0x330] ;  /* 0x00033000011a7983 */ /* 0x000ea80000300a00 */
[----:B------:R0:W-:Y:S04]  /*4ab30*/  @P0 STG.E.U8 desc[UR20][R20.64], R0 ;  /* 0x0000000014000986 */ /* 0x0001e8000c101114 */
[----:B------:R-:W2:Y:S04]  /*4ab40*/  LDL.LU.64 R16, [R1+0x328] ;  /* 0x0003280001107983 */ /* 0x000ea80000300a00 */
[----:B0-----:R-:W2:Y:S04]  /*4ab50*/  LDL.LU.64 R20, [R1+0x310] ;  /* 0x0003100001147983 */ /* 0x001ea80000300a00 */
[----:B---3--:R0:W-:Y:S04]  /*4ab60*/  @P4 STG.E.U8 desc[UR20][R22.64], R3 ;  /* 0x0000000316004986 */ /* 0x0081e8000c101114 */
[----:B0-----:R-:W3:Y:S01]  /*4ab70*/  LDL.LU.64 R22, [R1+0x16b0] ;  /* 0x0016b00001167983 */ /* 0x001ee20000300a00 */
[----:B------:R-:W-:-:S02]  /*4ab80*/  ISETP.GE.AND P2, PT, R2, UR4, PT ;  /* 0x0000000402007c0c */ /* 0x000fc4000bf46270 */
[C---:B------:R-:W-:Y:S01]  /*4ab90*/  PRMT R2, R25.reuse, 0x7771, RZ ;  /* 0x0000777119027816 */ /* 0x040fe200000000ff */
[----:B------:R-:W-:Y:S02]  /*4aba0*/  ULDC UR4, c[0x0][0x228] ;  /* 0x00008a0000047ab9 */ /* 0x000fe40000000800 */
[----:B------:R-:W-:Y:S02]  /*4abb0*/  ISETP.LT.AND P0, PT, R14, UR4, !P3 ;  /* 0x000000040e007c0c */ /* 0x000fe4000df01270 */
[C---:B------:R-:W-:Y:S01]  /*4abc0*/  PRMT R0, R25.reuse, 0x7772, RZ ;  /* 0x0000777219007816 */ /* 0x040fe200000000ff */
[----:B------:R-:W-:Y:S01]  /*4abd0*/  ULDC UR4, c[0x0][0x228] ;  /* 0x00008a0000047ab9 */ /* 0x000fe20000000800 */
[----:B---3--:R0:W-:Y:S04]  /*4abe0*/  @P5 STG.E.U8 desc[UR20][R22.64], R2 ;  /* 0x0000000216005986 */ /* 0x0081e8000c101114 */
[----:B0-----:R-:W3:Y:S04]  /*4abf0*/  LDL.LU R23, [R1+0x16a8] ;  /* 0x0016a80001177983 */ /* 0x001ee80000300800 */
[----:B----4-:R0:W-:Y:S02]  /*4ac00*/  @P6 STG.E.U8 desc[UR20][R6.64], R0 ;  /* 0x0000000006006986 */ /* 0x0101e4000c101114 */
[----:B0-----:R-:W-:-:S02]  /*4ac10*/  PRMT R0, R25, 0x7773, RZ ;  /* 0x0000777319007816 */ /* 0x001fc400000000ff */
[----:B------:R-:W4:Y:S04]  /*4ac20*/  LDL.LU R25, [R1+0x5c] ;  /* 0x00005c0001197983 */ /* 0x000f280000300800 */
[----:B--2---:R0:W-:Y:S04]  /*4ac30*/  @P0 STG.E.U8 desc[UR20][R8.64], R0 ;  /* 0x0000000008000986 */ /* 0x0041e8000c101114 */
[----:B0-----:R-:W2:Y:S04]  /*4ac40*/  LDL.LU.64 R8, [R1+0x308] ;  /* 0x0003080001087983 */ /* 0x001ea80000300a00 */
[----:B------:R-:W2:Y:S01]  /*4ac50*/  LDL.LU.64 R6, [R1+0x300] ;  /* 0x0003000001067983 */ /* 0x000ea20000300a00 */
[----:B------:R-:W-:Y:S01]  /*4ac60*/  ISETP.LT.AND P6, PT, R10, UR6, !P3 ;  /* 0x000000060a007c0c */ /* 0x000fe2000dfc1270 */
[----:B------:R-:W-:-:S02]  /*4ac70*/  ULDC UR6, c[0x0][0x228] ;  /* 0x00008a0000067ab9 */ /* 0x000fc40000000800 */
[----:B------:R-:W-:Y:S02]  /*4ac80*/  ISETP.LT.AND P5, PT, R28, UR6, !P3 ;  /* 0x000000061c007c0c */ /* 0x000fe4000dfa1270 */
[C---:B------:R-:W-:Y:S02]  /*4ac90*/  PRMT R2, R24.reuse, 0x7770, RZ ;  /* 0x0000777018027816 */ /* 0x040fe400000000ff */
[----:B------:R-:W-:Y:S01]  /*4aca0*/  PRMT R0, R24, 0x7771, RZ ;  /* 0x0000777118007816 */ /* 0x000fe200000000ff */
[----:B------:R-:W-:Y:S01]  /*4acb0*/  VIADD R3, R13, 0x1f ;  /* 0x0000001f0d037836 */ /* 0x000fe20000000000 */
[----:B------:R-:W-:Y:S01]  /*4acc0*/  ULDC UR6, c[0x0][0x228] ;  /* 0x00008a0000067ab9 */ /* 0x000fe20000000800 */
[----:B---3--:R-:W-:Y:S02]  /*4acd0*/  ISETP.LT.AND P4, PT, R23, UR4, !P3 ;  /* 0x0000000417007c0c */ /* 0x008fe4000df81270 */
[----:B------:R-:W-:Y:S01]  /*4ace0*/  ISETP.LT.AND P3, PT, R29, UR8, !P3 ;  /* 0x000000081d007c0c */ /* 0x000fe2000df61270 */
[----:B------:R-:W-:Y:S01]  /*4acf0*/  ULDC UR4, c[0x0][0x22c] ;  /* 0x00008b0000047ab9 */ /* 0x000fe20000000800 */
[----:B------:R-:W-:Y:S01]  /*4ad00*/  ULDC UR8, c[0x0][0x228] ;  /* 0x00008a0000087ab9 */ /* 0x000fe20000000800 */
[----:B------:R-:W-:Y:S01]  /*4ad10*/  ISETP.GE.AND P0, PT, R3, UR4, PT ;  /* 0x0000000403007c0c */ /* 0x000fe2000bf06270 */
[----:B------:R-:W-:-:S07]  /*4ad20*/  ULDC UR4, c[0x0][0x228] ;  /* 0x00008a0000047ab9 */ /* 0x000fce0000000800 */
[----:B------:R0:W-:Y:S04]  /*4ad30*/  @P4 STG.E.U8 desc[UR20][R4.64], R2 ;  /* 0x0000000204004986 */ /* 0x0001e8000c101114 */
[----:B------:R1:W-:Y:S01]  /*4ad40*/  @P6 STG.E.U8 desc[UR20][R26.64], R0 ;  /* 0x000000001a006986 */ /* 0x0003e2000c101114 */
[----:B------:R-:W-:Y:S02]  /*4ad50*/  ISETP.LT.AND P4, PT, R19, UR4, !P2 ;  /* 0x0000000413007c0c */ /* 0x000fe4000d781270 */
[----:B------:R-:W-:Y:S01]  /*4ad60*/  ISETP.LT.AND P6, PT, R15, UR6, !P2 ;  /* 0x000000060f007c0c */ /* 0x000fe2000d7c1270 */
[----:B------:R-:W-:Y:S01]  /*4ad70*/  ULDC UR4, c[0x0][0x22c] ;  /* 0x00008b0000047ab9 */ /* 0x000fe20000000800 */
[----:B----4-:R-:W-:Y:S01]  /*4ad80*/  PRMT R3, R25, 0x7771, RZ ;  /* 0x0000777119037816 */ /* 0x010fe200000000ff */
[----:B------:R-:W-:Y:S01]  /*4ad90*/  ULDC UR6, c[0x0][0x228] ;  /* 0x00008a0000067ab9 */ /* 0x000fe20000000800 */
[----:B0-----:R-:W-:-:S02]  /*4ada0*/  PRMT R2, R24, 0x7772, RZ ;  /* 0x0000777218027816 */ /* 0x001fc400000000ff */
[----:B-1----:R-:W-:Y:S01]  /*4adb0*/  PRMT R0, R24, 0x7773, RZ ;  /* 0x0000777318007816 */ /* 0x002fe200000000ff */
[----:B------:R-:W3:Y:S04]  /*4adc0*/  LDL.LU.64 R26, [R1+0x2f0] ;  /* 0x0002f000011a7983 */ /* 0x000ee80000300a00 */
[----:B------:R-:W-:Y:S04]  /*4add0*/  @P5 STG.E.U8 desc[UR20][R16.64], R2 ;  /* 0x0000000210005986 */ /* 0x000fe8000c101114 */
[----:B------:R0:W-:Y:S04]  /*4ade0*/  @P3 STG.E.U8 desc[UR20][R20.64], R0 ;  /* 0x0000000014003986 */ /* 0x0001e8000c101114 */
[----:B0-----:R-:W4:Y:S01]  /*4adf0*/  LDL.LU.64 R20, [R1+0x2e8] ;  /* 0x0002e80001147983 */ /* 0x001f220000300a00 */
[----:B------:R-:W-:-:S03]  /*4ae00*/  VIADD R2, R13, 0x20 ;  /* 0x000000200d027836 */ /* 0x000fc60000000000 */
[----:B------:R-:W4:Y:S01]  /*4ae10*/  LDL.LU R24, [R1+0x7c] ;  /* 0x00007c0001187983 */ /* 0x000f220000300800 */
[----:B------:R-:W-:-:S03]  /*4ae20*/  PRMT R0, R25, 0x7770, RZ ;  /* 0x0000777019007816 */ /* 0x000fc600000000ff */
[----:B------:R-:W4:Y:S04]  /*4ae30*/  LDL.LU.64 R16, [R1+0x2d8] ;  /* 0x0002d80001107983 */ /* 0x000f280000300a00 */
[----:B------:R0:W-:Y:S01]  /*4ae40*/  STL.64 [R1+0x1698], R12 ;  /* 0x0016980c01007387 */ /* 0x0001e20000100a00 */
[----:B------:R-:W-:Y:S01]  /*4ae50*/  ISETP.GE.AND P3, PT, R2, UR4, PT ;  /* 0x0000000402007c0c */ /* 0x000fe2000bf66270 */
[----:B------:R-:W-:Y:S02]  /*4ae60*/  ULDC UR4, c[0x0][0x228] ;  /* 0x00008a0000047ab9 */ /* 0x000fe40000000800 */
[----:B--2---:R1:W-:Y:S01]  /*4ae70*/  @P4 STG.E.U8 desc[UR20][R8.64], R0 ;  /* 0x0000000008004986 */ /* 0x0043e2000c101114 */
[----:B------:R-:W-:Y:S01]  /*4ae80*/  ISETP.LT.AND P4, PT, R14, UR4, !P2 ;  /* 0x000000040e007c0c */ /* 0x000fe2000d781270 */
[----:B------:R-:W-:Y:S01]  /*4ae90*/  ULDC UR4, c[0x0][0x228] ;  /* 0x00008a0000047ab9 */ /* 0x000fe20000000800 */
[C---:B------:R-:W-:Y:S01]  /*4aea0*/  PRMT R2, R25.reuse, 0x7772, RZ ;  /* 0x0000777219027816 */ /* 0x040fe200000000ff */
[----:B------:R-:W-:Y:S04]  /*4aeb0*/  @P6 STG.E.U8 desc[UR20][R6.64], R3 ;  /* 0x0000000306006986 */ /* 0x000fe8000c101114 */
[----:B0-----:R-:W2:Y:S04]  /*4aec0*/  LDL.LU.64 R12, [R1+0x2e0] ;  /* 0x0002e000010c7983 */ /* 0x001ea80000300a00 */
[----:B-1----:R-:W2:Y:S04]  /*4aed0*/  LDL.LU.64 R8, [R1+0x2d0] ;  /* 0x0002d00001087983 */ /* 0x002ea80000300a00 */
[----:B------:R0:W-:Y:S01]  /*4aee0*/  STL [R1+0x16a4], R23 ;  /* 0x0016a41701007387 */ /* 0x0001e20000100800 */
[----:B------:R-:W-:-:S02]  /*4aef0*/  PRMT R0, R25, 0x7773, RZ ;  /* 0x0000777319007816 */ /* 0x000fc400000000ff */
[----:B------:R-:W-:Y:S01]  /*4af00*/  ISETP.LT.AND P6, PT, R23, UR4, !P2 ;  /* 0x0000000417007c0c */ /* 0x000fe2000d7c1270 */
[----:B------:R-:W2:Y:S01]  /*4af10*/  LDL.LU R25, [R1+0xcc] ;  /* 0x0000cc0001197983 */ /* 0x000ea20000300800 */
[----:B------:R-:W-:Y:S01]  /*4af20*/  ISETP.LT.AND P5, PT, R11, UR6, !P2 ;  /* 0x000000060b007c0c */ /* 0x000fe2000d7a1270 */
[----:B------:R-:W-:Y:S01]  /*4af30*/  ULDC UR4, c[0x0][0x228] ;  /* 0x00008a0000047ab9 */ /* 0x000fe20000000800 */
[----:B------:R-:W-:Y:S01]  /*4af40*/  ULDC UR6, c[0x0][0x228] ;  /* 0x00008a0000067ab9 */ /* 0x000fe20000000800 */
[----:B0-----:R-:W2:Y:S04]  /*4af50*/  LDL.LU.64 R22, [R1+0x2c0] ;  /* 0x0002c00001167983 */ /* 0x001ea80000300a00 */
[----:B------:R-:W2:Y:S06]  /*4af60*/  LDL.LU.64 R6, [R1+0x2b8] ;  /* 0x0002b80001067983 */ /* 0x000eac0000300a00 */
[----:B---3--:R0:W-:Y:S01]  /*4af70*/  @P5 STG.E.U8 desc[UR20][R26.64], R2 ;  /* 0x000000021a005986 */ /* 0x0081e2000c101114 */
[----:B------:R-:W-:Y:S01]  /*4af80*/  ISETP.LT.AND P5, PT, R10, UR4, !P2 ;  /* 0x000000040a007c0c */ /* 0x000fe2000d7a1270 */
[----:B------:R-:W-:-:S02]  /*4af90*/  ULDC UR4, c[0x0][0x228] ;  /* 0x00008a0000047ab9 */ /* 0x000fc40000000800 */
[----:B0-----:R-:W3:Y:S04]  /*4afa0*/  LDL.LU.64 R26, [R1+0x2b0] ;  /* 0x0002b000011a7983 */ /* 0x001ee80000300a00 */
[----:B----4-:R0:W-:Y:S01]  /*4afb0*/  @P4 STG.E.U8 desc[UR20][R20.64], R0 ;  /* 0x0000000014004986 */ /* 0x0101e2000c101114 */
[----:B------:R-:W-:Y:S02]  /*4afc0*/  ISETP.LT.AND P4, PT, R28, UR6, !P2 ;  /* 0x000000061c007c0c */ /* 0x000fe4000d781270 */
[----:B------:R-:W-:Y:S02]  /*4afd0*/  ISETP.LT.AND P2, PT, R29, UR4, !P2 ;  /* 0x000000041d007c0c */ /* 0x000fe4000d741270 */
[C---:B------:R-:W-:Y:S02]  /*4afe0*/  PRMT R3, R24.reuse, 0x7770, RZ ;  /* 0x0000777018037816 */ /* 0x040fe400000000ff */
[----:B------:R-:W-:-:S02]  /*4aff0*/  PRMT R2, R24, 0x7771, RZ ;  /* 0x0000777118027816 */ /* 0x000fc400000000ff */
[C---:B------:R-:W-:Y:S01]  /*4b000*/  PRMT R4, R24.reuse, 0x7773, RZ ;  /* 0x0000777318047816 */ /* 0x040fe200000000ff */
[----:B------:R-:W-:Y:S01]  /*4b010*/  ULDC UR6, c[0x0][0x228] ;  /* 0x00008a0000067ab9 */ /* 0x000fe20000000800 */
[----:B------:R-:W-:Y:S01]  /*4b020*/  ULDC UR4, c[0x0][0x228] ;  /* 0x00008a0000047ab9 */ /* 0x000fe20000000800 */
[----:B0-----:R-:W4:Y:S01]  /*4b030*/  LDL.LU.64 R20, [R1+0x2a8] ;  /* 0x0002a80001147983 */ /* 0x001f220000300a00 */
[----:B------:R-:W-:-:S03]  /*4b040*/  PRMT R0, R24, 0x7772, RZ ;  /* 0x0000777218007816 */ /* 0x000fc600000000ff */
[----:B------:R-:W4:Y:S04]  /*4b050*/  LDL.LU R24, [R1+0xbc] ;  /* 0x0000bc0001187983 */ /* 0x000f280000300800 */
[----:B------:R0:W-:Y:S04]  /*4b060*/  STL [R1+0x16a0], R19 ;  /* 0x0016a01301007387 */ /* 0x0001e80000100800 */
[----:B--2---:R1:W-:Y:S04]  /*4b070*/  @P6 STG.E.U8 desc[UR20][R12.64], R3 ;  /* 0x000000030c006986 */ /* 0x0043e8000c101114 */
[----:B------:R2:W-:Y:S01]  /*4b080*/  @P5 STG.E.U8 desc[UR20][R16.64], R2 ;  /* 0x0000000210005986 */ /* 0x0005e2000c101114 */
[----:B------:R-:W-:-:S03]  /*4b090*/  ISETP.LT.AND P5, PT, R19, UR6, !P0 ;  /* 0x0000000613007c0c */ /* 0x000fc6000c7a1270 */
[----:B------:R2:W-:Y:S01]  /*4b0a0*/  @P4 STG.E.U8 desc[UR20][R8.64], R0 ;  /* 0x0000000008004986 */ /* 0x0005e2000c101114 */
[----:B------:R-:W-:Y:S01]  /*4b0b0*/  ISETP.LT.AND P6, PT, R15, UR4, !P0 ;  /* 0x000000040f007c0c */ /* 0x000fe2000c7c1270 */
[----:B------:R-:W-:Y:S01]  /*4b0c0*/  ULDC UR6, c[0x0][0x228] ;  /* 0x00008a0000067ab9 */ /* 0x000fe20000000800 */
[----:B------:R-:W-:Y:S01]  /*4b0d0*/  ULDC UR4, c[0x0][0x228] ;  /* 0x00008a0000047ab9 */ /* 0x000fe20000000800 */
[----:B0-----:R-:W4:Y:S04]  /*4b0e0*/  LDL.LU.64 R18, [R1+0x2a0] ;  /* 0x0002a00001127983 */ /* 0x001f280000300a00 */
[----:B-1----:R-:W4:Y:S04]  /*4b0f0*/  LDL.LU.64 R12, [R1+0x298] ;  /* 0x00029800010c7983 */ /* 0x002f280000300a00 */
[----:B--2---:R-:W2:Y:S04]  /*4b100*/  LDL.LU.64 R16, [R1+0x290] ;  /* 0x0002900001107983 */ /* 0x004ea80000300a00 */
[----:B------:R-:W2:Y:S04]  /*4b110*/  LDL.LU.64 R8, [R1+0x288] ;  /* 0x0002880001087983 */ /* 0x000ea80000300a00 */
[----:B------:R0:W-:Y:S04]  /*4b120*/  @P2 STG.E.U8 desc[UR20][R22.64], R4 ;  /* 0x0000000416002986 */ /* 0x0001e8000c101114 */
[----:B0-----:R-:W2:Y:S01]  /*4b130*/  LDL.LU R23, [R1+0x16a4] ;  /* 0x0016a40001177983 */ /* 0x001ea20000300800 */
[----:B------:R-:W-:-:S02]  /*4b140*/  PRMT R3, R25, 0x7770, RZ ;  /* 0x0000777019037816 */ /* 0x000fc400000000ff */
[----:B------:R-:W-:Y:S02]  /*4b150*/  PRMT R2, R25, 0x7771, RZ ;  /* 0x0000777119027816 */ /* 0x000fe400000000ff */
[----:B------:R-:W-:Y:S01]  /*4b160*/  ISETP.LT.AND P4, PT, R11, UR6, !P0 ;  /* 0x000000060b007c0c */ /* 0x000fe2000c781270 */
[----:B------:R-:W-:Y:S01]  /*4b170*/  ULDC UR6, c[0x0][0x228] ;  /* 0x00008a0000067ab9 */ /* 0x000fe20000000800 */
[----:B------:R0:W-:Y:S01]  /*4b180*/  @P5 STG.E.U8 desc[UR20][R6.64], R3 ;  /* 0x0000000306005986 */ /* 0x0001e2000c101114 */
[----:B------:R-:W-:Y:S02]  /*4b190*/  ISETP.LT.AND P5, PT, R14, UR4, !P0 ;  /* 0x000000040e007c0c */ /* 0x000fe4000c7a1270 */
[C---:B------:R-:W-:Y:S02]  /*4b1a0*/  PRMT R0, R25.reuse, 0x7772, RZ ;  /* 0x0000777219007816 */ /* 0x040fe400000000ff */
[----:B------:R-:W-:Y:S01]  /*4b1b0*/  PRMT R5, R25, 0x7773, RZ ;  /* 0x0000777319057816 */ /* 0x000fe200000000ff */
[----:B------:R-:W-:Y:S01]  /*4b1c0*/  ULDC UR4, c[0x0][0x228] ;  /* 0x00008a0000047ab9 */ /* 0x000fe20000000800 */
[----:B------:R-:W2:Y:S04]  /*4b1d0*/  LDL.LU R25, [R1+0x170] ;  /* 0x0001700001197983 */ /* 0x000ea80000300800 */
[----:B0-----:R-:W2:Y:S04]  /*4b1e0*/  LDL.LU.64 R6, [R1+0x268] ;  /* 0x0002680001067983 */ /* 0x001ea80000300a00 */
[----:B---3--:R0:W-:Y:S04]  /*4b1f0*/  @P6 STG.E.U8 desc[UR20][R26.64], R2 ;  /* 0x000000021a006986 */ /* 0x0081e8000c101114 */
[----:B0-----:R-:W3:Y:S01]  /*4b200*/  LDL.LU.64 R26, [R1+0x260] ;  /* 0x00026000011a7983 */ /* 0x001ee20000300a00 */
[----:B----4-:R-:W-:-:S03]  /*4b210*/  PRMT R3, R24, 0x7770, RZ ;  /* 0x0000777018037816 */ /* 0x010fc600000000ff */
[----:B------:R0:W-:Y:S04]  /*4b220*/  @P4 STG.E.U8 desc[UR20][R20.64], R0 ;  /* 0x0000000014004986 */ /* 0x0001e8000c101114 */
[----:B------:R1:W-:Y:S04]  /*4b230*/  @P5 STG.E.U8 desc[UR20][R18.64], R5 ;  /* 0x0000000512005986 */ /* 0x0003e8000c101114 */
[----:B0-----:R-:W4:Y:S04]  /*4b240*/  LDL.LU.64 R20, [R1+0x248] ;  /* 0x0002480001147983 */ /* 0x001f280000300a00 */
[----:B-1----:R-:W3:Y:S01]  /*4b250*/  LDL.LU R19, [R1+0x16a0] ;  /* 0x0016a00001137983 */ /* 0x002ee20000300800 */
[----:B--2---:R-:W-:-:S02]  /*4b260*/  ISETP.LT.AND P6, PT, R23, UR6, !P0 ;  /* 0x0000000617007c0c */ /* 0x004fc4000c7c1270 */
[----:B------:R-:W-:Y:S01]  /*4b270*/  ISETP.LT.AND P4, PT, R10, UR4, !P0 ;  /* 0x000000040a007c0c */ /* 0x000fe2000c781270 */
[----:B------:R-:W-:Y:S01]  /*4b280*/  ULDC UR6, c[0x0][0x228] ;  /* 0x00008a0000067ab9 */ /* 0x000fe20000000800 */
[----:B------:R-:W-:-:S09]  /*4b290*/  PRMT R2, R24, 0x7771, RZ ;  /* 0x0000777118027816 */ /* 0x000fd200000000ff */
[----:B------:R0:W-:Y:S01]  /*4b2a0*/  @P6 STG.E.U8 desc[UR20][R12.64], R3 ;  /* 0x000000030c006986 */ /* 0x0001e2000c101114 */
[----:B------:R-:W-:-:S03]  /*4b2b0*/  ULDC UR4, c[0x0][0x228] ;  /* 0x00008a0000047ab9 */ /* 0x000fc60000000800 */
[----:B0-----:R-:W2:Y:S01]  /*4b2c0*/  LDL.LU.64 R12, [R1+0x1698] ;  /* 0x00169800010c7983 */ /* 0x001ea20000300a00 */
[----:B------:R-:W-:Y:S02]  /*4b2d0*/  ISETP.LT.AND P2, PT, R28, UR6, !P0 ;  /* 0x000000061c007c0c */ /* 0x000fe4000c741270 */
[----:B------:R-:W-:Y:S02]  /*4b2e0*/  PRMT R0, R24, 0x7772, RZ ;  /* 0x0000777218007816 */ /* 0x000fe400000000ff */
[----:B------:R-:W-:Y:S01]  /*4b2f0*/  ISETP.LT.AND P0, PT, R29, UR4, !P0 ;  /* 0x000000041d007c0c */ /* 0x000fe2000c701270 */
[----:B------:R0:W-:Y:S01]  /*4b300*/  @P4 STG.E.U8 desc[UR20][R16.64], R2 ;  /* 0x0000000210004986 */ /* 0x0001e2000c101114 */
[----:B------:R-:W-:Y:S01]  /*4b310*/  ULDC UR4, c[0x0][0x228] ;  /* 0x00008a0000047ab9 */ /* 0x000fe20000000800 */
[----:B------:R-:W-:Y:S01]  /*4b320*/  ULDC UR6, c[0x0][0x228] ;  /* 0x00008a0000067ab9 */ /* 0x000fe20000000800 */
[----:B------:R-:W-:Y:S01]  /*4b330*/  ISETP.LT.AND P5, PT, R15, UR4, !P3 ;  /* 0x000000040f007c0c */ /* 0x000fe2000dfa1270 */
[----:B------:R-:W-:-:S04]  /*4b340*/  ULDC UR4, c[0x0][0x22c] ;  /* 0x00008b0000047ab9 */ /* 0x000fc80000000800 */
[----:B------:R1:W-:Y:S04]  /*4b350*/  @P2 STG.E.U8 desc[UR20][R8.64], R0 ;  /* 0x0000000008002986 */ /* 0x0003e8000c101114 */
[----:B0-----:R-:W4:Y:S04]  /*4b360*/  LDL.LU.64 R16, [R1+0x230] ;  /* 0x0002300001107983 */ /* 0x001f280000300a00 */
[----:B-1----:R-:W4:Y:S01]  /*4b370*/  LDL.LU R9, [R1+0x190] ;  /* 0x0001900001097983 */ /* 0x002f220000300800 */
[----:B--2---:R-:W-:-:S05]  /*4b380*/  VIADD R2, R13, 0x21 ;  /* 0x000000210d027836 */ /* 0x004fca0000000000 */
[----:B------:R-:W-:Y:S02]  /*4b390*/  ISETP.GE.AND P2, PT, R2, UR4, PT ;  /* 0x0000000402007c0c */ /* 0x000fe4000bf46270 */
[----:B---3--:R-:W-:Y:S01]  /*4b3a0*/  ISETP.LT.AND P4, PT, R19, UR6, !P3 ;  /* 0x0000000613007c0c */ /* 0x008fe2000df81270 */
[----:B------:R-:W2:Y:S01]  /*4b3b0*/  LDL.LU.64 R2, [R1+0x270] ;  /* 0x0002700001027983 */ /* 0x000ea20000300a00 */
[----:B------:R-:W-:Y:S01]  /*4b3c0*/  ULDC UR6, c[0x0][0x228] ;  /* 0x00008a0000067ab9 */ /* 0x000fe20000000800 */
[----:B------:R-:W-:Y:S02]  /*4b3d0*/  PRMT R4, R24, 0x7773, RZ ;  /* 0x0000777318047816 */ /* 0x000fe400000000ff */
[----:B------:R-:W-:Y:S02]  /*4b3e0*/  ISETP.LT.AND P6, PT, R11, UR6, !P3 ;  /* 0x000000060b007c0c */ /* 0x000fe4000dfc1270 */
[C---:B------:R-:W-:Y:S01]  /*4b3f0*/  PRMT R0, R25.reuse, 0x7770, RZ ;  /* 0x0000777019007816 */ /* 0x040fe200000000ff */
[----:B------:R-:W-:Y:S01]  /*4b400*/  ULDC UR4, c[0x0][0x228] ;  /* 0x00008a0000047ab9 */ /* 0x000fe20000000800 */
[----:B------:R-:W-:Y:S01]  /*4b410*/  ULDC UR6, c[0x0][0x228] ;  /* 0x00008a0000067ab9 */ /* 0x000fe20000000800 */
[----:B--2---:R0:W-:Y:S04]  /*4b420*/  @P0 STG.E.U8 desc[UR20][R2.64], R4 ;  /* 0x0000000402000986 */ /* 0x0041e8000c101114 */
[----:B------:R1:W-:Y:S01]  /*4b430*/  @P4 STG.E.U8 desc[UR20][R6.64], R0 ;  /* 0x0000000006004986 */ /* 0x0003e2000c101114 */
[----:B------:R-:W-:Y:S01]  /*4b440*/  ISETP.LT.AND P4, PT, R14, UR4, !P3 ;  /* 0x000000040e007c0c */ /* 0x000fe2000df81270 */
[----:B------:R-:W-:Y:S01]  /*4b450*/  ULDC UR4, c[0x0][0x228] ;  /* 0x00008a0000047ab9 */ /* 0x000fe20000000800 */
[----:B0-----:R-:W-:-:S02]  /*4b460*/  PRMT R2, R25, 0x7771, RZ ;  /* 0x0000777119027816 */ /* 0x001fc400000000ff */
[----:B-1----:R-:W-:Y:S01]  /*4b470*/  PRMT R0, R25, 0x7772, RZ ;  /* 0x0000777219007816 */ /* 0x002fe200000000ff */
[----:B------:R-:W2:Y:S04]  /*4b480*/  LDL.LU.64 R4, [R1+0x238] ;  /* 0x0002380001047983 */ /* 0x000ea80000300a00 */
[----:B------:R0:W-:Y:S04]  /*4b490*/  @P5 STG.E.U8 desc[UR20][R26.64], R2 ;  /* 0x000000021a005986 */ /* 0x0001e8000c101114 */
[----:B------:R-:W3:Y:S04]  /*4b4a0*/  LDL.LU.64 R6, [R1+0x228] ;  /* 0x0002280001067983 */ /* 0x000ee80000300a00 */
[----:B----4-:R1:W-:Y:S01]  /*4b4b0*/  @P6 STG.E.U8 desc[UR20][R20.64], R0 ;  /* 0x0000000014006986 */ /* 0x0103e2000c101114 */
[----:B------:R-:W-:Y:S01]  /*4b4c0*/  ISETP.LT.AND P6, PT, R23, UR4, !P3 ;  /* 0x0000000417007c0c */ /* 0x000fe2000dfc1270 */
[----:B------:R-:W-:Y:S01]  /*4b4d0*/  ULDC UR4, c[0x0][0x22c] ;  /* 0x00008b0000047ab9 */ /* 0x000fe20000000800 */
[----:B0-----:R-:W-:Y:S01]  /*4b4e0*/  VIADD R2, R13, 0x22 ;  /* 0x000000220d027836 */ /* 0x001fe20000000000 */
[----:B------:R-:W4:Y:S04]  /*4b4f0*/  LDL.LU.64 R26, [R1+0x220] ;  /* 0x00022000011a7983 */ /* 0x000f280000300a00 */
[----:B------:R-:W4:Y:S01]  /*4b500*/  LDL.LU R8, [R1+0x1a0] ;  /* 0x0001a00001087983 */ /* 0x000f220000300800 */
[----:B-1----:R-:W-:-:S03]  /*4b510*/  PRMT R0, R25, 0x7773, RZ ;  /* 0x0000777319007816 */ /* 0x002fc600000000ff */
[----:B------:R-:W4:Y:S04]  /*4b520*/  LDL.LU.64 R20, [R1+0x218] ;  /* 0x0002180001147983 */ /* 0x000f280000300a00 */
[----:B------:R-:W4:Y:S01]  /*4b530*/  LDL.LU.64 R24, [R1+0x210] ;  /* 0x0002100001187983 */ /* 0x000f220000300a00 */
[----:B------:R-:W-:-:S03]  /*4b540*/  ISETP.GE.AND P0, PT, R2, UR4, PT ;  /* 0x0000000402007c0c */ /* 0x000fc6000bf06270 */
[----:B------:R-:W2:Y:S01]  /*4b550*/  LDL.LU.64 R2, [R1+0x240] ;  /* 0x0002400001027983 */ /* 0x000ea20000300a00 */
[----:B------:R-:W-:Y:S01]  /*4b560*/  ISETP.LT.AND P5, PT, R10, UR6, !P3 ;  /* 0x000000060a007c0c */ /* 0x000fe2000dfa1270 */
[----:B------:R-:W-:Y:S01]  /*4b570*/  ULDC UR4, c[0x0][0x228] ;  /* 0x00008a0000047ab9 */ /* 0x000fe20000000800 */
[----:B------:R-:W-:Y:S01]  /*4b580*/  ULDC UR6, c[0x0][0x228] ;  /* 0x00008a0000067ab9 */ /* 0x000fe20000000800 */
[----:B--2---:R0:W-:Y:S01]  /*4b590*/  @P4 STG.E.U8 desc[UR20][R2.64], R0 ;  /* 0x0000000002004986 */ /* 0x0041e2000c101114 */
[----:B------:R-:W-:Y:S02]  /*4b5a0*/  ISETP.LT.AND P4, PT, R28, UR4, !P3 ;  /* 0x000000041c007c0c */ /* 0x000fe4000df81270 */
[----:B------:R-:W-:Y:S01]  /*4b5b0*/  ISETP.LT.AND P3, PT, R29, UR6, !P3 ;  /* 0x000000061d007c0c */ /* 0x000fe2000df61270 */
[----:B------:R-:W-:Y:S01]  /*4b5c0*/  ULDC UR4, c[0x0][0x228] ;  /* 0x00008a0000047ab9 */ /* 0x000fe20000000800 */
[----:B------:R-:W-:Y:S01]  /*4b5d0*/  ULDC UR6, c[0x0][0x228] ;  /* 0x00008a0000067ab9 */ /* 0x000fe20000000800 */
[----:B0-----:R-:W-:-:S02]  /*4b5e0*/  PRMT R2, R9, 0x7770, RZ ;  /* 0x0000777009027816 */ /* 0x001fc400000000ff */
[----:B------:R-:W-:-:S03]  /*4b5f0*/  PRMT R0, R9, 0x7771, RZ ;  /* 0x0000777109007816 */ /* 0x000fc600000000ff */
[----:B------:R0:W-:Y:S01]  /*4b600*/  @P6 STG.E.U8 desc[UR20][R4.64], R2 ;  /* 0x0000000204006986 */ /* 0x0001e2000c101114 */
[----:B------:R-:W-:Y:S01]  /*4b610*/  ISETP.LT.AND P6, PT, R19, UR4, !P2 ;  /* 0x0000000413007c0c */ /* 0x000fe2000d7c1270 */
[----:B------:R-:W-:Y:S02]  /*4b620*/  ULDC UR4, c[0x0][0x228] ;  /* 0x00008a0000047ab9 */ /* 0x000fe40000000800 */
[----:B------:R1:W-:Y:S01]  /*4b630*/  @P5 STG.E.U8 desc[UR20][R16.64], R0 ;  /* 0x0000000010005986 */ /* 0x0003e2000c101114 */
[----:B------:R-:W-:Y:S01]  /*4b640*/  ISETP.LT.AND P5, PT, R15, UR4, !P2 ;  /* 0x000000040f007c0c */ /* 0x000fe2000d7a1270 */
[----:B------:R-:W-:Y:S01]  /*4b650*/  VIADD R3, R13, 0x23 ;  /* 0x000000230d037836 */ /* 0x000fe20000000000 */
[----:B------:R-:W-:Y:S01]  /*4b660*/  ULDC UR4, c[0x0][0x228] ;  /* 0x00008a0000047ab9 */ /* 0x000fe20000000800 */
[C---:B0-----:R-:W-:Y:S02]  /*4b670*/  PRMT R2, R9.reuse, 0x7772, RZ ;  /* 0x0000777209027816 */ /* 0x041fe400000000ff */
[----:B-1----:R-:W-:Y:S01]  /*4b680*/  PRMT R0, R9, 0x7773, RZ ;  /* 0x0000777309007816 */ /* 0x002fe200000000ff */
[----:B------:R-:W2:Y:S04]  /*4b690*/  LDL.LU.64 R16, [R1+0x180] ;  /* 0x0001800001107983 */ /* 0x000ea80000300a00 */
[----:B---3--:R0:W-:Y:S04]  /*4b6a0*/  @P4 STG.E.U8 desc[UR20][R6.64], R2 ;  /* 0x0000000206004986 */ /* 0x0081e8000c101114 */
[----:B----4-:R1:W-:Y:S04]  /*4b6b0*/  @P3 STG.E.U8 desc[UR20][R26.64], R0 ;  /* 0x000000001a003986 */ /* 0x0103e8000c101114 */
[----:B------:R-:W3:Y:S01]  /*4b6c0*/  LDL.LU R9, [R1+0xd0] ;  /* 0x0000d00001097983 */ /* 0x000ee20000300800 */
[----:B0-----:R-:W-:-:S02]  /*4b6d0*/  PRMT R2, R8, 0x7770, RZ ;  /* 0x0000777008027816 */ /* 0x001fc400000000ff */
[----:B-1----:R-:W-:Y:S01]  /*4b6e0*/  PRMT R0, R8, 0x7771, RZ ;  /* 0x0000777108007816 */ /* 0x002fe200000000ff */
[----:B------:R-:W4:Y:S04]  /*4b6f0*/  LDL.LU.64 R26, [R1+0x150] ;  /* 0x00015000011a7983 */ /* 0x000f280000300a00 */
[----:B------:R-:W4:Y:S04]  /*4b700*/  LDL.LU.64 R4, [R1+0x30] ;  /* 0x0000300001047983 */ /* 0x000f280000300a00 */
[----:B------:R0:W-:Y:S04]  /*4b710*/  @P6 STG.E.U8 desc[UR20][R20.64], R2 ;  /* 0x0000000214006986 */ /* 0x0001e8000c101114 */
[----:B------:R1:W-:Y:S04]  /*4b720*/  @P5 STG.E.U8 desc[UR20][R24.64], R0 ;  /* 0x0000000018005986 */ /* 0x0003e8000c101114 */
[----:B0-----:R-:W4:Y:S04]  /*4b730*/  LDL.LU.64 R20, [R1+0x28] ;  /* 0x0000280001147983 */ /* 0x001f280000300a00 */
[----:B-1----:R-:W4:Y:S04]  /*4b740*/  LDL.LU.64 R24, [R1+0x20] ;  /* 0x0000200001187983 */ /* 0x002f280000300a00 */
[----:B------:R-:W4:Y:S04]  /*4b750*/  LDL.LU R18, [R1+0x174] ;  /* 0x0001740001127983 */ /* 0x000f280000300800 */
[----:B------:R0:W-:Y:S04]  /*4b760*/  STL.64 [R1+0x1690], R12 ;  /* 0x0016900c01007387 */ /* 0x0001e80000100a00 */
[----:B0-----:R-:W4:Y:S01]  /*4b770*/  LDL.LU.64 R12, [R1+0x160] ;  /* 0x00016000010c7983 */ /* 0x001f220000300a00 */
[----:B------:R-:W-:-:S02]  /*4b780*/  ISETP.LT.AND P3, PT, R11, UR4, !P2 ;  /* 0x000000040b007c0c */ /* 0x000fc4000d761270 */
[----:B------:R-:W-:Y:S01]  /*4b790*/  ISETP.LT.AND P4, PT, R14, UR6, !P2 ;  /* 0x000000060e007c0c */ /* 0x000fe2000d781270 */
[----:B------:R-:W-:Y:S01]  /*4b7a0*/  ULDC UR6, c[0x0][0x228] ;  /* 0x00008a0000067ab9 */ /* 0x000fe20000000800 */
[----:B------:R-:W-:Y:S02]  /*4b7b0*/  PRMT R2, R8, 0x7772, RZ ;  /* 0x0000777208027816 */ /* 0x000fe400000000ff */
[----:B------:R-:W-:Y:S02]  /*4b7c0*/  ISETP.LT.AND P5, PT, R23, UR6, !P2 ;  /* 0x0000000617007c0c */ /* 0x000fe4000d7a1270 */
[----:B------:R-:W-:Y:S02]  /*4b7d0*/  ISETP.LT.AND P6, PT, R10, UR8, !P2 ;  /* 0x000000080a007c0c */ /* 0x000fe4000d7c1270 */
[----:B------:R-:W-:Y:S01]  /*4b7e0*/  PRMT R0, R8, 0x7773, RZ ;  /* 0x0000777308007816 */ /* 0x000fe200000000ff */
[----:B------:R-:W-:Y:S01]  /*4b7f0*/  ULDC UR4, c[0x0][0x22c] ;  /* 0x00008b0000047ab9 */ /* 0x000fe20000000800 */
[----:B------:R-:W4:Y:S01]  /*4b800*/  LDL.LU.64 R6, [R1+0x18] ;  /* 0x0000180001067983 */ /* 0x000f220000300a00 */
[----:B------:R-:W-:Y:S01]  /*4b810*/  ULDC UR6, c[0x0][0x228] ;  /* 0x00008a0000067ab9 */ /* 0x000fe20000000800 */
[----:B------:R-:W-:-:S02]  /*4b820*/  ULDC UR8, c[0x0][0x228] ;  /* 0x00008a0000087ab9 */ /* 0x000fc40000000800 */
[----:B--2---:R3:W-:Y:S01]  /*4b830*/  @P3 STG.E.U8 desc[UR20][R16.64], R2 ;  /* 0x0000000210003986 */ /* 0x0047e2000c101114 */
[----:B------:R-:W-:Y:S01]  /*4b840*/  ISETP.GE.AND P3, PT, R3, UR4, PT ;  /* 0x0000000403007c0c */ /* 0x000fe2000bf66270 */
[----:B------:R-:W-:Y:S01]  /*4b850*/  ULDC UR4, c[0x0][0x228] ;  /* 0x00008a0000047ab9 */ /* 0x000fe20000000800 */
[----:B---3--:R-:W-:Y:S01]  /*4b860*/  PRMT R2, R9, 0x7770, RZ ;  /* 0x0000777009027816 */ /* 0x008fe200000000ff */
[----:B------:R-:W2:Y:S04]  /*4b870*/  LDL.LU.64 R16, [R1+0x10] ;  /* 0x0000100001107983 */ /* 0x000ea80000300a00 */
[----:B----4-:R0:W-:Y:S01]  /*4b880*/  @P4 STG.E.U8 desc[UR20][R12.64], R0 ;  /* 0x000000000c004986 */ /* 0x0101e2000c101114 */
[----:B------:R-:W-:Y:S02]  /*4b890*/  ISETP.LT.AND P4, PT, R28, UR4, !P2 ;  /* 0x000000041c007c0c */ /* 0x000fe4000d781270 */
[----:B------:R-:W-:Y:S01]  /*4b8a0*/  ISETP.LT.AND P2, PT, R29, UR6, !P2 ;  /* 0x000000061d007c0c */ /* 0x000fe2000d741270 */
[----:B------:R1:W-:Y:S01]  /*4b8b0*/  @P5 STG.E.U8 desc[UR20][R26.64], R2 ;  /* 0x000000021a005986 */ /* 0x0003e2000c101114 */
[----:B------:R-:W-:Y:S01]  /*4b8c0*/  ULDC UR4, c[0x0][0x228] ;  /* 0x00008a0000047ab9 */ /* 0x000fe20000000800 */
[----:B------:R-:W-:Y:S01]  /*4b8d0*/  ULDC UR6, c[0x0][0x228] ;  /* 0x00008a0000067ab9 */ /* 0x000fe20000000800 */
[C---:B0-----:R-:W-:Y:S01]  /*4b8e0*/  PRMT R0, R9.reuse, 0x7771, RZ ;  /* 0x0000777109007816 */ /* 0x041fe200000000ff */
[----:B-1----:R-:W3:Y:S04]  /*4b8f0*/  LDL.LU.64 R26, [R1+0x8] ;  /* 0x00000800011a7983 */ /* 0x002ee80000300a00 */
[----:B------:R0:W-:Y:S01]  /*4b900*/  @P6 STG.E.U8 desc[UR20][R4.64], R0 ;  /* 0x0000000004006986 */ /* 0x0001e2000c101114 */
[----:B------:R-:W-:-:S03]  /*4b910*/  PRMT R2, R9, 0x7772, RZ ;  /* 0x0000777209027816 */ /* 0x000fc600000000ff */
[----:B0-----:R-:W4:Y:S04]  /*4b920*/  LDL.LU.64 R4, [R1] ;  /* 0x0000000001047983 */ /* 0x001f280000300a00 */
[----:B------:R-:W4:Y:S01]  /*4b930*/  LDL.LU R8, [R1+0x194] ;  /* 0x0001940001087983 */ /* 0x000f220000300800 */
[----:B------:R-:W-:-:S03]  /*4b940*/  PRMT R0, R9, 0x7773, RZ ;  /* 0x0000777309007816 */ /* 0x000fc600000000ff */
[----:B------:R0:W-:Y:S04]  /*4b950*/  @P4 STG.E.U8 desc[UR20][R20.64], R2 ;  /* 0x0000000214004986 */ /* 0x0001e8000c101114 */
[----:B------:R1:W-:Y:S04]  /*4b960*/  @P2 STG.E.U8 desc[UR20][R24.64], R0 ;  /* 0x0000000018002986 */ /* 0x0003e8000c101114 */
[----:B0-----:R-:W4:Y:S04]  /*4b970*/  LDL.LU.64 R20, [R1+0x208] ;  /* 0x0002080001147983 */ /* 0x001f280000300a00 */
[----:B-1----:R-:W4:Y:S04]  /*4b980*/  LDL.LU.64 R24, [R1+0x200] ;  /* 0x0002000001187983 */ /* 0x002f280000300a00 */
[----:B------:R-:W4:Y:S04]  /*4b990*/  LDL.LU R9, [R1+0x1a4] ;  /* 0x0001a40001097983 */ /* 0x000f280000300800 */
[----:B------:R-:W4:Y:S01]  /*4b9a0*/  LDL.LU.64 R12, [R1+0x280] ;  /* 0x00028000010c7983 */ /* 0x000f220000300a00 */
[----:B------:R-:W-:-:S02]  /*4b9b0*/  ISETP.LT.AND P6, PT, R19, UR4, !P0 ;  /* 0x0000000413007c0c */ /* 0x000fc4000c7c1270 */
[----:B------:R-:W-:Y:S01]  /*4b9c0*/  ISETP.LT.AND P5, PT, R15, UR6, !P0 ;  /* 0x000000060f007c0c */ /* 0x000fe2000c7a1270 */
[----:B------:R-:W-:Y:S01]  /*4b9d0*/  ULDC UR4, c[0x0][0x228] ;  /* 0x00008a0000047ab9 */ /* 0x000fe20000000800 */
[C---:B------:R-:W-:Y:S02]  /*4b9e0*/  PRMT R2, R18.reuse, 0x7770, RZ ;  /* 0x0000777012027816 */ /* 0x040fe400000000ff */
[----:B------:R-:W-:Y:S01]  /*4b9f0*/  ISETP.LT.AND P4, PT, R11, UR4, !P0 ;  /* 0x000000040b007c0c */ /* 0x000fe2000c781270 */
[----:B------:R-:W-:Y:S01]  /*4ba00*/  ULDC UR4, c[0x0][0x228] ;  /* 0x00008a0000047ab9 */ /* 0x000fe20000000800 */
[----:B------:R-:W-:Y:S02]  /*4ba10*/  PRMT R0, R18, 0x7771, RZ ;  /* 0x0000777112007816 */ /* 0x000fe400000000ff */
[----:B------:R-:W-:Y:S01]  /*4ba20*/  ISETP.LT.AND P2, PT, R14, UR4, !P0 ;  /* 0x000000040e007c0c */ /* 0x000fe2000c741270 */
[----:B------:R-:W-:Y:S01]  /*4ba30*/  ULDC UR4, c[0x0][0x228] ;  /* 0x00008a0000047ab9 */ /* 0x000fe20000000800 */
[----:B------:R-:W-:Y:S01]  /*4ba40*/  ULDC UR6, c[0x0][0x228] ;  /* 0x00008a0000067ab9 */ /* 0x000fe20000000800 */
[----:B------:R0:W-:Y:S02]  /*4ba50*/  @P6 STG.E.U8 desc[UR20][R6.64], R2 ;  /* 0x0000000206006986 */ /* 0x0001e4000c101114 */
[----:B0-----:R-:W-:-:S02]  /*4ba60*/  PRMT R2, R18, 0x7772, RZ ;  /* 0x0000777212027816 */ /* 0x001fc400000000ff */
[----:B------:R-:W4:Y:S04]  /*4ba70*/  LDL.LU.64 R6, [R1+0x258] ;  /* 0x0002580001067983 */ /* 0x000f280000300a00 */
[----:B--2---:R0:W-:Y:S01]  /*4ba80*/  @P5 STG.E.U8 desc[UR20][R16.64], R0 ;  /* 0x0000000010005986 */ /* 0x0041e2000c101114 */
[----:B------:R-:W-:Y:S01]  /*4ba90*/  ISETP.LT.AND P5, PT, R23, UR4, !P0 ;  /* 0x0000000417007c0c */ /* 0x000fe2000c7a1270 */
[----:B------:R-:W-:Y:S01]  /*4baa0*/  ULDC UR4, c[0x0][0x228] ;  /* 0x00008a0000047ab9 */ /* 0x000fe20000000800 */
[----:B0-----:R-:W-:Y:S01]  /*4bab0*/  PRMT R0, R18, 0x7773, RZ ;  /* 0x0000777312007816 */ /* 0x001fe200000000ff */
[----:B------:R-:W2:Y:S04]  /*4bac0*/  LDL.LU.64 R16, [R1+0x250] ;  /* 0x0002500001107983 */ /* 0x000ea80000300a00 */
[----:B---3--:R0:W-:Y:S01]  /*4bad0*/  @P4 STG.E.U8 desc[UR20][R26.64], R2 ;  /* 0x000000021a004986 */ /* 0x0081e2000c101114 */
[----:B------:R-:W-:Y:S01]  /*4bae0*/  ISETP.LT.AND P4, PT, R10, UR6, !P0 ;  /* 0x000000060a007c0c */ /* 0x000fe2000c781270 */
[----:B------:R-:W-:-:S02]  /*4baf0*/  ULDC UR6, c[0x0][0x228] ;  /* 0x00008a0000067ab9 */ /* 0x000fc40000000800 */
[----:B0-----:R-:W3:Y:S04]  /*4bb00*/  LDL.LU.64 R26, [R1+0x278] ;  /* 0x00027800011a7983 */ /* 0x001ee80000300a00 */
[----:B----4-:R0:W-:Y:S01]  /*4bb10*/  @P2 STG.E.U8 desc[UR20][R4.64], R0 ;  /* 0x0000000004002986 */ /* 0x0101e2000c101114 */
[----:B------:R-:W-:Y:S02]  /*4bb20*/  ISETP.LT.AND P2, PT, R28, UR4, !P0 ;  /* 0x000000041c007c0c */ /* 0x000fe4000c741270 */
[C---:B------:R-:W-:Y:S01]  /*4bb30*/  PRMT R2, R8.reuse, 0x7771, RZ ;  /* 0x0000777108027816 */ /* 0x040fe200000000ff */
[----:B------:R-:W4:Y:S04]  /*4bb40*/  LDL.LU R18, [R1+0xd4] ;  /* 0x0000d40001127983 */ /* 0x000f280000300800 */
[----:B------:R-:W-:Y:S01]  /*4bb50*/  STL.64 [R1+0x1688], R28 ;  /* 0x0016881c01007387 */ /* 0x000fe20000100a00 */
[----:B0-----:R-:W-:-:S02]  /*4bb60*/  PRMT R0, R8, 0x7770, RZ ;  /* 0x0000777008007816 */ /* 0x001fc400000000ff */
[----:B------:R-:W-:Y:S01]  /*4bb70*/  ISETP.LT.AND P0, PT, R29, UR6, !P0 ;  /* 0x000000061d007c0c */ /* 0x000fe2000c701270 */
[----:B------:R-:W-:Y:S01]  /*4bb80*/  ULDC UR4, c[0x0][0x228] ;  /* 0x00008a0000047ab9 */ /* 0x000fe20000000800 */
[----:B------:R-:W-:Y:S01]  /*4bb90*/  ISETP.LT.AND P6, PT, R19, UR8, !P3 ;  /* 0x0000000813007c0c */ /* 0x000fe2000dfc1270 */
[----:B------:R-:W-:Y:S01]  /*4bba0*/  ULDC UR6, c[0x0][0x228] ;  /* 0x00008a0000067ab9 */ /* 0x000fe20000000800 */
[----:B------:R0:W-:Y:S04]  /*4bbb0*/  @P5 STG.E.U8 desc[UR20][R20.64], R0 ;  /* 0x0000000014005986 */ /* 0x0001e8000c101114 */
[----:B------:R1:W-:Y:S01]  /*4bbc0*/  @P4 STG.E.U8 desc[UR20][R24.64], R2 ;  /* 0x0000000218004986 */ /* 0x0003e2000c101114 */
[----:B------:R-:W-:Y:S01]  /*4bbd0*/  ULDC UR8, c[0x0][0x228] ;  /* 0x00008a0000087ab9 */ /* 0x000fe20000000800 */
[----:B0-----:R-:W-:-:S02]  /*4bbe0*/  PRMT R0, R8, 0x7772, RZ ;  /* 0x0000777208007816 */ /* 0x001fc400000000ff */
[----:B------:R-:W4:Y:S04]  /*4bbf0*/  LDL.LU.64 R20, [R1+0x2c8] ;  /* 0x0002c80001147983 */ /* 0x000f280000300a00 */
[----:B------:R-:W4:Y:S04]  /*4bc00*/  LDL.LU.64 R28, [R1+0x2f8] ;  /* 0x0002f800011c7983 */ /* 0x000f280000300a00 */
[----:B------:R-:W4:Y:S04]  /*4bc10*/  LDL.LU.64 R4, [R1+0x320] ;  /* 0x0003200001047983 */ /* 0x000f280000300a00 */
[----:B-1----:R-:W4:Y:S04]  /*4bc20*/  LDL.LU.64 R24, [R1+0x318] ;  /* 0x0003180001187983 */ /* 0x002f280000300a00 */
[----:B------:R0:W-:Y:S04]  /*4bc30*/  @P2 STG.E.U8 desc[UR20][R12.64], R0 ;  /* 0x000000000c002986 */ /* 0x0001e8000c101114 */
[----:B0-----:R-:W4:Y:S01]  /*4bc40*/  LDL.LU.64 R12, [R1+0x1690] ;  /* 0x00169000010c7983 */ /* 0x001f220000300a00 */
[----:B------:R-:W-:-:S02]  /*4bc50*/  ISETP.LT.AND P4, PT, R15, UR4, !P3 ;  /* 0x000000040f007c0c */ /* 0x000fc4000df81270 */
[----:B------:R-:W-:Y:S02]  /*4bc60*/  PRMT R2, R8, 0x7773, RZ ;  /* 0x0000777308027816 */ /* 0x000fe400000000ff */
[C---:B------:R-:W-:Y:S02]  /*4bc70*/  PRMT R3, R9.reuse, 0x7770, RZ ;  /* 0x0000777009037816 */ /* 0x040fe400000000ff */
[----:B------:R-:W-:Y:S01]  /*4bc80*/  PRMT R0, R9, 0x7771, RZ ;  /* 0x0000777109007816 */ /* 0x000fe200000000ff */
[----:B------:R-:W-:Y:S01]  /*4bc90*/  ULDC UR4, c[0x0][0x228] ;  /* 0x00008a0000047ab9 */ /* 0x000fe20000000800 */
[----:B------:R-:W-:Y:S01]  /*4bca0*/  ISETP.LT.AND P5, PT, R14, UR6, !P3 ;  /* 0x000000060e007c0c */ /* 0x000fe2000dfa1270 */
[----:B------:R0:W-:Y:S01]  /*4bcb0*/  @P0 STG.E.U8 desc[UR20][R6.64], R2 ;  /* 0x0000000206000986 */ /* 0x0001e2000c101114 */
[----:B------:R-:W-:Y:S01]  /*4bcc0*/  ISETP.LT.AND P2, PT, R11, UR4, !P3 ;  /* 0x000000040b007c0c */ /* 0x000fe2000df41270 */
[----:B------:R-:W-:Y:S01]  /*4bcd0*/  ULDC UR4, c[0x0][0x22c] ;  /* 0x00008b0000047ab9 */ /* 0x000fe20000000800 */
[----:B------:R-:W-:Y:S01]  /*4bce0*/  ULDC UR6, c[0x0][0x228] ;  /* 0x00008a0000067ab9 */ /* 0x000fe20000000800 */
[----:B0-----:R-:W-:Y:S01]  /*4bcf0*/  PRMT R2, R9, 0x7772, RZ ;  /* 0x0000777209027816 */ /* 0x001fe200000000ff */
[----:B------:R-:W4:Y:S04]  /*4bd00*/  LDL.LU.64 R6, [R1+0x368] ;  /* 0x0003680001067983 */ /* 0x000f280000300a00 */
[----:B------:R-:W4:Y:S04]  /*4bd10*/  LDL.LU R8, [R1+0x178] ;  /* 0x0001780001087983 */ /* 0x000f280000300800 */
[----:B--2---:R0:W-:Y:S04]  /*4bd20*/  @P6 STG.E.U8 desc[UR20][R16.64], R3 ;  /* 0x0000000310006986 */ /* 0x0041e8000c101114 */
[----:B0-----:R-:W2:Y:S04]  /*4bd30*/  LDL.LU.64 R16, [R1+0x3c8] ;  /* 0x0003c80001107983 */ /* 0x001ea80000300a00 */
[----:B---3--:R0:W-:Y:S04]  /*4bd40*/  @P4 STG.E.U8 desc[UR20][R26.64], R0 ;  /* 0x000000001a004986 */ /* 0x0081e8000c101114 */
[----:B0-----:R-:W3:Y:S01]  /*4bd50*/  LDL.LU.64 R26, [R1+0x3c0] ;  /* 0x0003c000011a7983 */ /* 0x001ee20000300a00 */
[----:B------:R-:W-:Y:S01]  /*4bd60*/  ISETP.LT.AND P4, PT, R23, UR6, !P3 ;  /* 0x0000000617007c0c */ /* 0x000fe2000df81270 */
[----:B------:R-:W-:-:S02]  /*4bd70*/  ULDC UR6, c[0x0][0x228] ;  /* 0x00008a0000067ab9 */ /* 0x000fc40000000800 */
[----:B------:R-:W-:Y:S01]  /*4bd80*/  ISETP.LT.AND P6, PT, R10, UR6, !P3 ;  /* 0x000000060a007c0c */ /* 0x000fe2000dfc1270 */
[----:B------:R-:W-:Y:S01]  /*4bd90*/  ULDC UR6, c[0x0][0x228] ;  /* 0x00008a0000067ab9 */ /* 0x000fe20000000800 */
[----:B----4-:R0:W-:Y:S04]  /*4bda0*/  @P2 STG.E.U8 desc[UR20][R20.64], R2 ;  /* 0x0000000214002986 */ /* 0x0101e8000c101114 */
[----:B0-----:R-:W4:Y:S01]  /*4bdb0*/  LDL.LU.64 R20, [R1+0x3b8] ;  /* 0x0003b80001147983 */ /* 0x001f220000300a00 */
[----:B------:R-:W-:-:S05]  /*4bdc0*/  VIADD R0, R13, 0x24 ;  /* 0x000000240d007836 */ /* 0x000fca0000000000 */
[----:B------:R-:W-:Y:S02]  /*4bdd0*/  ISETP.GE.AND P0, PT, R0, UR4, PT ;  /* 0x0000000400007c0c */ /* 0x000fe4000bf06270 */
[----:B------:R-:W-:Y:S02]  /*4bde0*/  PRMT R0, R9, 0x7773, RZ ;  /* 0x0000777309007816 */ /* 0x000fe400000000ff */
[C---:B------:R-:W-:Y:S01]  /*4bdf0*/  PRMT R2, R18.reuse, 0x7770, RZ ;  /* 0x0000777012027816 */ /* 0x040fe200000000ff */
[----:B------:R-:W-:Y:S02]  /*4be00*/  ULDC UR4, c[0x0][0x228] ;  /* 0x00008a0000047ab9 */ /* 0x000fe40000000800 */
[----:B------:R0:W-:Y:S04]  /*4be10*/  @P5 STG.E.U8 desc[UR20][R28.64], R0 ;  /* 0x000000001c005986 */ /* 0x0001e8000c101114 */
[----:B0-----:R-:W2:Y:S01]  /*4be20*/  LDL.LU.64 R28, [R1+0x1688] ;  /* 0x00168800011c7983 */ /* 0x001ea20000300a00 */
[----:B------:R-:W-:-:S03]  /*4be30*/  PRMT R0, R18, 0x7771, RZ ;  /* 0x0000777112007816 */ /* 0x000fc600000000ff */
[----:B------:R-:W-:Y:S04]  /*4be40*/  @P4 STG.E.U8 desc[UR20][R4.64], R2 ;  /* 0x0000000204004986 */ /* 0x000fe8000c101114 */
[----:B------:R0:W-:Y:S04]  /*4be50*/  @P6 STG.E.U8 desc[UR20][R24.64], R0 ;  /* 0x0000000018006986 */ /* 0x0001e8000c101114 */
[----:B0-----:R-:W4:Y:S01]  /*4be60*/  LDL.LU.64 R24, [R1+0x3b0] ;  /* 0x0003b00001187983 */ /* 0x001f220000300a00 */
[----:B------:R-:W-:Y:S01]  /*4be70*/  VIADD R0, R13, 0x25 ;  /* 0x000000250d007836 */ /* 0x000fe20000000000 */
[----:B------:R-:W-:-:S02]  /*4be80*/  PRMT R2, R18, 0x7772, RZ ;  /* 0x0000777212027816 */ /* 0x000fc400000000ff */
[----:B------:R-:W-:Y:S02]  /*4be90*/  ISETP.LT.AND P6, PT, R19, UR6, !P0 ;  /* 0x0000000613007c0c */ /* 0x000fe4000c7c1270 */
[----:B------:R-:W-:Y:S02]  /*4bea0*/  ISETP.LT.AND P5, PT, R15, UR8, !P0 ;  /* 0x000000080f007c0c */ /* 0x000fe4000c7a1270 */
[----:B------:R-:W-:Y:S01]  /*4beb0*/  PRMT R3, R8, 0x7771, RZ ;  /* 0x0000777108037816 */ /* 0x000fe200000000ff */
[----:B------:R-:W4:Y:S04]  /*4bec0*/  LDL.LU.64 R4, [R1+0x410] ;  /* 0x0004100001047983 */ /* 0x000f280000300a00 */
[----:B------:R-:W4:Y:S01]  /*4bed0*/  LDL.LU R9, [R1+0x198] ;  /* 0x0001980001097983 */ /* 0x000f220000300800 */
[----:B------:R-:W-:Y:S01]  /*4bee0*/  ULDC UR6, c[0x0][0x228] ;  /* 0x00008a0000067ab9 */ /* 0x000fe20000000800 */
[----:B------:R-:W-:Y:S01]  /*4bef0*/  ULDC UR8, c[0x0][0x228] ;  /* 0x00008a0000087ab9 */ /* 0x000fe20000000800 */
[----:B--2---:R-:W-:Y:S01]  /*4bf00*/  ISETP.LT.AND P4, PT, R28, UR4, !P3 ;  /* 0x000000041c007c0c */ /* 0x004fe2000df81270 */
[----:B------:R-:W-:-:S02]  /*4bf10*/  ULDC UR4, c[0x0][0x228] ;  /* 0x00008a0000047ab9 */ /* 0x000fc40000000800 */
[----:B------:R-:W-:Y:S01]  /*4bf20*/  ISETP.LT.AND P3, PT, R29, UR4, !P3 ;  /* 0x000000041d007c0c */ /* 0x000fe2000df61270 */
[----:B------:R-:W-:Y:S02]  /*4bf30*/  ULDC UR4, c[0x0][0x22c] ;  /* 0x00008b0000047ab9 */ /* 0x000fe40000000800 */
[----:B------:R-:W-:Y:S01]  /*4bf40*/  ISETP.GE.AND P2, PT, R0, UR4, PT ;  /* 0x0000000400007c0c */ /* 0x000fe2000bf46270 */
[----:B------:R-:W-:Y:S01]  /*4bf50*/  ULDC UR4, c[0x0][0x228] ;  /* 0x00008a0000047ab9 */ /* 0x000fe20000000800 */
[----:B------:R-:W-:-:S05]  /*4bf60*/  PRMT R0, R18, 0x7773, RZ ;  /* 0x0000777312007816 */ /* 0x000fca00000000ff */
[----:B------:R0:W-:Y:S01]  /*4bf70*/  @P4 STG.E.U8 desc[UR20][R6.64], R2 ;  /* 0x0000000206004986 */ /* 0x0001e2000c101114 */
[----:B------:R-:W-:Y:S01]  /*4bf80*/  ISETP.LT.AND P4, PT, R11, UR4, !P0 ;  /* 0x000000040b007c0c */ /* 0x000fe2000c781270 */
[----:B------:R-:W-:Y:S02]  /*4bf90*/  ULDC UR4, c[0x0][0x228] ;  /* 0x00008a0000047ab9 */ /* 0x000fe40000000800 */
[----:B------:R1:W-:Y:S01]  /*4bfa0*/  @P3 STG.E.U8 desc[UR20][R16.64], R0 ;  /* 0x0000000010003986 */ /* 0x0003e2000c101114 */
[----:B------:R-:W-:Y:S01]  /*4bfb0*/  ISETP.LT.AND P3, PT, R14, UR4, !P0 ;  /* 0x000000040e007c0c */ /* 0x000fe2000c761270 */
[----:B------:R-:W-:Y:S01]  /*4bfc0*/  ULDC UR4, c[0x0][0x228] ;  /* 0x00008a0000047ab9 */ /* 0x000fe20000000800 */
[C---:B0-----:R-:W-:Y:S01]  /*4bfd0*/  PRMT R2, R8.reuse, 0x7770, RZ ;  /* 0x0000777008027816 */ /* 0x041fe200000000ff */
[----:B------:R-:W2:Y:S04]  /*4bfe0*/  LDL.LU.64 R6, [R1+0x440] ;  /* 0x0004400001067983 */ /* 0x000ea80000300a00 */
[----:B-1----:R-:W2:Y:S01]  /*4bff0*/  LDL.LU.64 R16, [R1+0x468] ;  /* 0x0004680001107983 */ /* 0x002ea20000300a00 */
[----:B------:R-:W-:-:S03]  /*4c000*/  PRMT R0, R8, 0x7772, RZ ;  /* 0x0000777208007816 */ /* 0x000fc600000000ff */
[----:B---3--:R-:W-:Y:S04]  /*4c010*/  @P6 STG.E.U8 desc[UR20][R26.64], R2 ;  /* 0x000000021a006986 */ /* 0x008fe8000c101114 */
[----:B----4-:R0:W-:Y:S01]  /*4c020*/  @P5 STG.E.U8 desc[UR20][R20.64], R3 ;  /* 0x0000000314005986 */ /* 0x0101e2000c101114 */
[----:B------:R-:W-:Y:S02]  /*4c030*/  ISETP.LT.AND P5, PT, R10, UR4, !P0 ;  /* 0x000000040a007c0c */ /* 0x000fe4000c7a1270 */
[----:B------:R-:W-:Y:S01]  /*4c040*/  ISETP.LT.AND P6, PT, R23, UR6, !P0 ;  /* 0x0000000617007c0c */ /* 0x000fe2000c7c1270 */
[----:B------:R-:W-:Y:S01]  /*4c050*/  ULDC UR4, c[0x0][0x228] ;  /* 0x00008a0000047ab9 */ /* 0x000fe20000000800 */
[----:B------:R1:W-:Y:S01]  /*4c060*/  @P4 STG.E.U8 desc[UR20][R24.64], R0 ;  /* 0x0000000018004986 */ /* 0x0003e2000c101114 */
[----:B------:R-:W-:Y:S01]  /*4c070*/  ULDC UR6, c[0x0][0x228] ;  /* 0x00008a0000067ab9 */ /* 0x000fe20000000800 */
[----:B------:R-:W-:-:S02]  /*4c080*/  ISETP.LT.AND P4, PT, R28, UR4, !P0 ;  /* 0x000000041c007c0c */ /* 0x000fc4000c781270 */
[----:B------:R-:W-:Y:S01]  /*4c090*/  ISETP.LT.AND P0, PT, R29, UR6, !P0 ;  /* 0x000000061d007c0c */ /* 0x000fe2000c701270 */
[----:B------:R-:W-:Y:S01]  /*4c0a0*/  ULDC UR4, c[0x0][0x228] ;  /* 0x00008a0000047ab9 */ /* 0x000fe20000000800 */
[----:B------:R-:W-:Y:S01]  /*4c0b0*/  ULDC UR6, c[0x0][0x228] ;  /* 0x00008a0000067ab9 */ /* 0x000fe20000000800 */
[----:B0-----:R-:W3:Y:S04]  /*4c0c0*/  LDL.LU.64 R20, [R1+0x498] ;  /* 0x0004980001147983 */ /* 0x001ee80000300a00 */
[----:B------:R-:W4:Y:S04]  /*4c0d0*/  LDL.LU.64 R26, [R1+0x460] ;  /* 0x00046000011a7983 */ /* 0x000f280000300a00 */
[----:B------:R-:W4:Y:S04]  /*4c0e0*/  LDL.LU R18, [R1+0x1a8] ;  /* 0x0001a80001127983 */ /* 0x000f280000300800 */
[----:B-1----:R-:W4:Y:S04]  /*4c0f0*/  LDL.LU.64 R24, [R1+0x4b8] ;  /* 0x0004b80001187983 */ /* 0x002f280000300a00 */
[----:B------:R0:W-:Y:S04]  /*4c100*/  STL.64 [R1+0x1678], R28 ;  /* 0x0016781c01007387 */ /* 0x0001e80000100a00 */
[----:B0-----:R-:W2:Y:S01]  /*4c110*/  LDL.LU.64 R28, [R1+0x508] ;  /* 0x00050800011c7983 */ /* 0x001ea20000300a00 */
[----:B------:R-:W-:-:S02]  /*4c120*/  PRMT R0, R8, 0x7773, RZ ;  /* 0x0000777308007816 */ /* 0x000fc400000000ff */
[----:B------:R-:W-:-:S03]  /*4c130*/  PRMT R2, R9, 0x7770, RZ ;  /* 0x0000777009027816 */ /* 0x000fc600000000ff */
[----:B------:R0:W-:Y:S01]  /*4c140*/  @P3 STG.E.U8 desc[UR20][R4.64], R0 ;  /* 0x0000000004003986 */ /* 0x0001e2000c101114 */
[----:B------:R-:W-:Y:S01]  /*4c150*/  ISETP.LT.AND P3, PT, R19, UR4, !P2 ;  /* 0x0000000413007c0c */ /* 0x000fe2000d761270 */
[----:B------:R-:W-:Y:S01]  /*4c160*/  ULDC UR4, c[0x0][0x228] ;  /* 0x00008a0000047ab9 */ /* 0x000fe20000000800 */
[----:B0-----:R-:W-:Y:S01]  /*4c170*/  PRMT R0, R9, 0x7771, RZ ;  /* 0x0000777109007816 */ /* 0x001fe200000000ff */
[----:B--2---:R0:W-:Y:S04]  /*4c180*/  STL.64 [R1+0x1680], R28 ;  /* 0x0016801c01007387 */ /* 0x0041e80000100a00 */
[----:B0-----:R-:W2:Y:S04]  /*4c190*/  LDL.LU.64 R28, [R1+0x540] ;  /* 0x00054000011c7983 */ /* 0x001ea80000300a00 */
[----:B------:R0:W-:Y:S04]  /*4c1a0*/  @P6 STG.E.U8 desc[UR20][R6.64], R2 ;  /* 0x0000000206006986 */ /* 0x0001e8000c101114 */
[----:B------:R1:W-:Y:S01]  /*4c1b0*/  @P5 STG.E.U8 desc[UR20][R16.64], R0 ;  /* 0x0000000010005986 */ /* 0x0003e2000c101114 */
[----:B------:R-:W-:Y:S01]  /*4c1c0*/  ISETP.LT.AND P6, PT, R15, UR4, !P2 ;  /* 0x000000040f007c0c */ /* 0x000fe2000d7c1270 */
[----:B------:R-:W-:-:S02]  /*4c1d0*/  ULDC UR4, c[0x0][0x22c] ;  /* 0x00008b0000047ab9 */ /* 0x000fc40000000800 */
[----:B------:R-:W2:Y:S04]  /*4c1e0*/  LDL.LU.64 R4, [R1+0x500] ;  /* 0x0005000001047983 */ /* 0x000ea80000300a00 */
[----:B------:R-:W2:Y:S01]  /*4c1f0*/  LDL.LU R8, [R1+0xd8] ;  /* 0x0000d80001087983 */ /* 0x000ea20000300800 */
[C---:B0-----:R-:W-:Y:S02]  /*4c200*/  PRMT R2, R9.reuse, 0x7772, RZ ;  /* 0x0000777209027816 */ /* 0x041fe400000000ff */
[----:B-1----:R-:W-:-:S03]  /*4c210*/  PRMT R0, R9, 0x7773, RZ ;  /* 0x0000777309007816 */ /* 0x002fc600000000ff */
[----:B---3--:R0:W-:Y:S04]  /*4c220*/  @P4 STG.E.U8 desc[UR20][R20.64], R2 ;  /* 0x0000000214004986 */ /* 0x0081e8000c101114 */
[----:B----4-:R1:W-:Y:S01]  /*4c230*/  @P0 STG.E.U8 desc[UR20][R26.64], R0 ;  /* 0x000000001a000986 */ /* 0x0103e2000c101114 */
[----:B0-----:R-:W-:Y:S01]  /*4c240*/  PRMT R2, R18, 0x7770, RZ ;  /* 0x0000777012027816 */ /* 0x001fe200000000ff */
[----:B-1----:R-:W-:Y:S02]  /*4c250*/  VIADD R0, R13, 0x26 ;  /* 0x000000260d007836 */ /* 0x002fe40000000000 */
[----:B------:R-:W3:Y:S04]  /*4c260*/  LDL.LU.64 R20, [R1+0x538] ;  /* 0x0005380001147983 */ /* 0x000ee80000300a00 */
[----:B------:R0:W-:Y:S01]  /*4c270*/  @P3 STG.E.U8 desc[UR20][R24.64], R2 ;  /* 0x0000000218003986 */ /* 0x0001e2000c101114 */
[----:B------:R-:W-:-:S02]  /*4c280*/  ISETP.GE.AND P0, PT, R0, UR4, PT ;  /* 0x0000000400007c0c */ /* 0x000fc4000bf06270 */
[----:B------:R-:W-:Y:S02]  /*4c290*/  PRMT R0, R18, 0x7771, RZ ;  /* 0x0000777112007816 */ /* 0x000fe400000000ff */
[----:B------:R-:W-:Y:S02]  /*4c2a0*/  ISETP.LT.AND P5, PT, R11, UR6, !P2 ;  /* 0x000000060b007c0c */ /* 0x000fe4000d7a1270 */
[----:B------:R-:W-:Y:S01]  /*4c2b0*/  ISETP.LT.AND P4, PT, R14, UR8, !P2 ;  /* 0x000000080e007c0c */ /* 0x000fe2000d781270 */
[----:B------:R-:W-:Y:S01]  /*4c2c0*/  ULDC UR4, c[0x0][0x228] ;  /* 0x00008a0000047ab9 */ /* 0x000fe20000000800 */
[C---:B------:R-:W-:Y:S01]  /*4c2d0*/  PRMT R3, R18.reuse, 0x7773, RZ ;  /* 0x0000777312037816 */ /* 0x040fe200000000ff */
[----:B0-----:R-:W4:Y:S04]  /*4c2e0*/  LDL.LU.64 R24, [R1+0x5a0] ;  /* 0x0005a00001187983 */ /* 0x001f280000300a00 */
[----:B------:R-:W4:Y:S04]  /*4c2f0*/  LDL.LU.64 R6, [R1+0x5e0] ;  /* 0x0005e00001067983 */ /* 0x000f280000300a00 */
[----:B------:R-:W4:Y:S04]  /*4c300*/  LDL.LU.64 R16, [R1+0x5d8] ;  /* 0x0005d80001107983 */ /* 0x000f280000300a00 */
[----:B------:R-:W4:Y:S04]  /*4c310*/  LDL.LU R9, [R1+0x17c] ;  /* 0x00017c0001097983 */ /* 0x000f280000300800 */
[----:B------:R-:W4:Y:S04]  /*4c320*/  LDL.LU.64 R26, [R1+0x5d0] ;  /* 0x0005d000011a7983 */ /* 0x000f280000300a00 */
[----:B--2---:R0:W-:Y:S01]  /*4c330*/  @P6 STG.E.U8 desc[UR20][R28.64], R0 ;  /* 0x000000001c006986 */ /* 0x0041e2000c101114 */
[----:B------:R-:W-:Y:S01]  /*4c340*/  PRMT R2, R18, 0x7772, RZ ;  /* 0x0000777212027816 */ /* 0x000fe200000000ff */
[----:B------:R-:W-:Y:S01]  /*4c350*/  ULDC UR6, c[0x0][0x228] ;  /* 0x00008a0000067ab9 */ /* 0x000fe20000000800 */
[----:B------:R-:W-:Y:S01]  /*4c360*/  ULDC UR8, c[0x0][0x228] ;  /* 0x00008a0000087ab9 */ /* 0x000fe20000000800 */
[----:B0-----:R-:W2:Y:S01]  /*4c370*/  LDL.LU.64 R28, [R1+0x1680] ;  /* 0x00168000011c7983 */ /* 0x001ea20000300a00 */
[----:B------:R-:W-:Y:S01]  /*4c380*/  ISETP.LT.AND P3, PT, R23, UR4, !P2 ;  /* 0x0000000417007c0c */ /* 0x000fe2000d761270 */
[----:B------:R-:W-:Y:S01]  /*4c390*/  ULDC UR4, c[0x0][0x228] ;  /* 0x00008a0000047ab9 */ /* 0x000fe20000000800 */
[----:B------:R-:W-:Y:S01]  /*4c3a0*/  PRMT R0, R8, 0x7770, RZ ;  /* 0x0000777008007816 */ /* 0x000fe200000000ff */
[----:B--2---:R0:W-:Y:S04]  /*4c3b0*/  @P5 STG.E.U8 desc[UR20][R28.64], R2 ;  /* 0x000000021c005986 */ /* 0x0041e8000c101114 */
[----:B0-----:R-:W2:Y:S04]  /*4c3c0*/  LDL.LU.64 R28, [R1+0x1678] ;  /* 0x00167800011c7983 */ /* 0x001ea80000300a00 */
[----:B------:R0:W-:Y:S01]  /*4c3d0*/  @P4 STG.E.U8 desc[UR20][R4.64], R3 ;  /* 0x0000000304004986 */ /* 0x0001e2000c101114 */
[----:B------:R-:W-:-:S03]  /*4c3e0*/  ISETP.LT.AND P4, PT, R10, UR4, !P2 ;  /* 0x000000040a007c0c */ /* 0x000fc6000d781270 */
[----:B---3--:R1:W-:Y:S01]  /*4c3f0*/  @P3 STG.E.U8 desc[UR20][R20.64], R0 ;  /* 0x0000000014003986 */ /* 0x0083e2000c101114 */
[----:B------:R-:W-:Y:S01]  /*4c400*/  VIADD R2, R13, 0x27 ;  /* 0x000000270d027836 */ /* 0x000fe20000000000 */
[----:B------:R-:W-:Y:S02]  /*4c410*/  ULDC UR4, c[0x0][0x22c] ;  /* 0x00008b0000047ab9 */ /* 0x000fe40000000800 */
[----:B0-----:R-:W3:Y:S04]  /*4c420*/  LDL.LU.64 R4, [R1+0x678] ;  /* 0x0006780001047983 */ /* 0x001ee80000300a00 */
[----:B-1----:R-:W3:Y:S01]  /*4c430*/  LDL.LU.64 R20, [R1+0x648] ;  /* 0x0006480001147983 */ /* 0x002ee20000300a00 */
[----:B------:R-:W-:-:S03]  /*4c440*/  PRMT R0, R8, 0x7771, RZ ;  /* 0x0000777108007816 */ /* 0x000fc600000000ff */
[----:B------:R-:W-:Y:S01]  /*4c450*/  STL [R1+0x1670], R19 ;  /* 0x0016701301007387 */ /* 0x000fe20000100800 */
[----:B------:R-:W-:Y:S02]  /*4c460*/  ISETP.GE.AND P3, PT, R2, UR4, PT ;  /* 0x0000000402007c0c */ /* 0x000fe4000bf66270 */
[C---:B------:R-:W-:Y:S01]  /*4c470*/  PRMT R2, R8.reuse, 0x7772, RZ ;  /* 0x0000777208027816 */ /* 0x040fe200000000ff */
[----:B------:R-:W-:Y:S01]  /*4c480*/  ULDC UR4, c[0x0][0x228] ;  /* 0x00008a0000047ab9 */ /* 0x000fe20000000800 */
[----:B----4-:R0:W-:Y:S04]  /*4c490*/  @P4 STG.E.U8 desc[UR20][R24.64], R0 ;  /* 0x0000000018004986 */ /* 0x0101e8000c101114 */
[----:B0-----:R-:W4:Y:S01]  /*4c4a0*/  LDL.LU.64 R24, [R1+0x640] ;  /* 0x0006400001187983 */ /* 0x001f220000300a00 */
[----:B------:R-:W-:-:S03]  /*4c4b0*/  PRMT R0, R8, 0x7773, RZ ;  /* 0x0000777308007816 */ /* 0x000fc600000000ff */
[----:B------:R-:W4:Y:S01]  /*4c4c0*/  LDL.LU R8, [R1+0x19c] ;  /* 0x00019c0001087983 */ /* 0x000f220000300800 */
[----:B--2---:R-:W-:Y:S01]  /*4c4d0*/  ISETP.LT.AND P5, PT, R28, UR6, !P2 ;  /* 0x000000061c007c0c */ /* 0x004fe2000d7a1270 */
[----:B------:R-:W-:Y:S02]  /*4c4e0*/  ULDC UR6, c[0x0][0x228] ;  /* 0x00008a0000067ab9 */ /* 0x000fe40000000800 */
[----:B------:R-:W-:Y:S01]  /*4c4f0*/  ISETP.LT.AND P6, PT, R29, UR6, !P2 ;  /* 0x000000061d007c0c */ /* 0x000fe2000d7c1270 */
[----:B------:R-:W-:Y:S02]  /*4c500*/  ULDC UR6, c[0x0][0x228] ;  /* 0x00008a0000067ab9 */ /* 0x000fe40000000800 */
[----:B------:R-:W-:Y:S01]  /*4c510*/  ISETP.LT.AND P2, PT, R19, UR6, !P0 ;  /* 0x0000000613007c0c */ /* 0x000fe2000c741270 */
[----:B------:R-:W-:Y:S01]  /*4c520*/  ULDC UR6, c[0x0][0x228] ;  /* 0x00008a0000067ab9 */ /* 0x000fe20000000800 */
[----:B------:R-:W2:Y:S05]  /*4c530*/  LDL.LU.64 R18, [R1+0x6f0] ;  /* 0x0006f00001127983 */ /* 0x000eaa0000300a00 */
[----:B------:R0:W-:Y:S04]  /*4c540*/  @P5 STG.E.U8 desc[UR20][R6.64], R2 ;  /* 0x0000000206005986 */ /* 0x0001e8000c101114 */
[----:B------:R1:W-:Y:S01]  /*4c550*/  @P6 STG.E.U8 desc[UR20][R16.64], R0 ;  /* 0x0000000010006986 */ /* 0x0003e2000c101114 */
[----:B------:R-:W-:Y:S01]  /*4c560*/  ISETP.LT.AND P6, PT, R15, UR4, !P0 ;  /* 0x000000040f007c0c */ /* 0x000fe2000c7c1270 */
[----:B------:R-:W-:Y:S01]  /*4c570*/  ULDC UR4, c[0x0][0x228] ;  /* 0x00008a0000047ab9 */ /* 0x000fe20000000800 */
[----:B------:R-:W-:-:S02]  /*4c580*/  ISETP.LT.AND P4, PT, R14, UR6, !P0 ;  /* 0x000000060e007c0c */ /* 0x000fc4000c781270 */
[----:B------:R-:W-:Y:S01]  /*4c590*/  ISETP.LT.AND P5, PT, R11, UR4, !P0 ;  /* 0x000000040b007c0c */ /* 0x000fe2000c7a1270 */
[----:B------:R-:W-:Y:S01]  /*4c5a0*/  ULDC UR4, c[0x0][0x22c] ;  /* 0x00008b0000047ab9 */ /* 0x000fe20000000800 */
[C---:B------:R-:W-:Y:S01]  /*4c5b0*/  PRMT R3, R9.reuse, 0x7773, RZ ;  /* 0x0000777309037816 */ /* 0x040fe200000000ff */
[----:B------:R-:W-:Y:S01]  /*4c5c0*/  ULDC UR6, c[0x0][0x228] ;  /* 0x00008a0000067ab9 */ /* 0x000fe20000000800 */
[C---:B0-----:R-:W-:Y:S02]  /*4c5d0*/  PRMT R2, R9.reuse, 0x7770, RZ ;  /* 0x0000777009027816 */ /* 0x041fe400000000ff */
[----:B-1----:R-:W-:Y:S01]  /*4c5e0*/  PRMT R0, R9, 0x7771, RZ ;  /* 0x0000777109007816 */ /* 0x002fe200000000ff */
[----:B------:R-:W2:Y:S04]  /*4c5f0*/  LDL.LU.64 R6, [R1+0x6e8] ;  /* 0x0006e80001067983 */ /* 0x000ea80000300a00 */
[----:B------:R0:W-:Y:S04]  /*4c600*/  @P2 STG.E.U8 desc[UR20][R26.64], R2 ;  /* 0x000000021a002986 */ /* 0x0001e8000c101114 */
[----:B---3--:R-:W-:Y:S04]  /*4c610*/  @P6 STG.E.U8 desc[UR20][R4.64], R0 ;  /* 0x0000000004006986 */ /* 0x008fe8000c101114 */
[----:B------:R-:W3:Y:S01]  /*4c620*/  LDL.LU.64 R16, [R1+0x6e0] ;  /* 0x0006e00001107983 */ /* 0x000ee20000300a00 */
[----:B0-----:R-:W-:-:S05]  /*4c630*/  VIADD R2, R13, 0x28 ;  /* 0x000000280d027836 */ /* 0x001fca0000000000 */
[----:B------:R-:W-:Y:S01]  /*4c640*/  ISETP.GE.AND P2, PT, R2, UR4, PT ;  /* 0x0000000402007c0c */ /* 0x000fe2000bf46270 */
[----:B------:R-:W-:Y:S01]  /*4c650*/  ULDC UR4, c[0x0][0x228] ;  /* 0x00008a0000047ab9 */ /* 0x000fe20000000800 */
[----:B------:R-:W-:Y:S02]  /*4c660*/  PRMT R2, R9, 0x7772, RZ ;  /* 0x0000777209027816 */ /* 0x000fe400000000ff */
[----:B------:R-:W-:Y:S01]  /*4c670*/  ISETP.LT.AND P6, PT, R23, UR4, !P0 ;  /* 0x0000000417007c0c */ /* 0x000fe2000c7c1270 */
[----:B------:R-:W-:Y:S04]  /*4c680*/  STL.64 [R1+0x1668], R12 ;  /* 0x0016680c01007387 */ /* 0x000fe80000100a00 */
[----:B------:R-:W-:Y:S04]  /*4c690*/  @P5 STG.E.U8 desc[UR20][R20.64], R2 ;  /* 0x0000000214005986 */ /* 0x000fe8000c101114 */
[----:B----4-:R0:W-:Y:S04]  /*4c6a0*/  @P4 STG.E.U8 desc[UR20][R24.64], R3 ;  /* 0x0000000318004986 */ /* 0x0101e8000c101114 */
[----:B------:R-:W4:Y:S04]  /*4c6b0*/  LDL.LU.64 R26, [R1+0x6c0] ;  /* 0x0006c000011a7983 */ /* 0x000f280000300a00 */
[----:B------:R-:W4:Y:S01]  /*4c6c0*/  LDL.LU R9, [R1+0x1ac] ;  /* 0x0001ac0001097983 */ /* 0x000f220000300800 */
[----:B------:R-:W-:Y:S01]  /*4c6d0*/  ULDC UR4, c[0x0][0x228] ;  /* 0x00008a0000047ab9 */ /* 0x000fe20000000800 */
[----:B0-----:R-:W-:-:S02]  /*4c6e0*/  PRMT R3, R8, 0x7770, RZ ;  /* 0x0000777008037816 */ /* 0x001fc400000000ff */
[----:B------:R-:W4:Y:S04]  /*4c6f0*/  LDL.LU.64 R24, [R1+0x778] ;  /* 0x0007780001187983 */ /* 0x000f280000300a00 */
[----:B------:R-:W4:Y:S04]  /*4c700*/  LDL.LU.64 R12, [R1+0x770] ;  /* 0x00077000010c7983 */ /* 0x000f280000300a00 */
[----:B------:R-:W4:Y:S04]  /*4c710*/  LDL.LU.64 R20, [R1+0x738] ;  /* 0x0007380001147983 */ /* 0x000f280000300a00 */
[----:B--2---:R0:W-:Y:S04]  /*4c720*/  @P6 STG.E.U8 desc[UR20][R18.64], R3 ;  /* 0x0000000312006986 */ /* 0x0041e8000c101114 */
[----:B0-----:R-:W2:Y:S01]  /*4c730*/  LDL.LU R19, [R1+0x1670] ;  /* 0x0016700001137983 */ /* 0x001ea20000300800 */
[----:B------:R-:W-:-:S02]  /*4c740*/  ISETP.LT.AND P5, PT, R10, UR6, !P0 ;  /* 0x000000060a007c0c */ /* 0x000fc4000c7a1270 */
[----:B------:R-:W-:Y:S01]  /*4c750*/  PRMT R2, R8, 0x7771, RZ ;  /* 0x0000777108027816 */ /* 0x000fe200000000ff */
[----:B------:R-:W-:Y:S01]  /*4c760*/  ULDC UR6, c[0x0][0x228] ;  /* 0x00008a0000067ab9 */ /* 0x000fe20000000800 */
[----:B------:R-:W-:Y:S02]  /*4c770*/  ISETP.LT.AND P4, PT, R28, UR4, !P0 ;  /* 0x000000041c007c0c */ /* 0x000fe4000c781270 */
[----:B------:R-:W-:Y:S01]  /*4c780*/  ISETP.LT.AND P0, PT, R29, UR6, !P0 ;  /* 0x000000061d007c0c */ /* 0x000fe2000c701270 */
[----:B------:R-:W-:Y:S01]  /*4c790*/  ULDC UR4, c[0x0][0x228] ;  /* 0x00008a0000047ab9 */ /* 0x000fe20000000800 */
[----:B------:R-:W-:Y:S01]  /*4c7a0*/  ULDC UR6, c[0x0][0x228] ;  /* 0x00008a0000067ab9 */ /* 0x000fe20000000800 */
[C---:B------:R-:W-:Y:S02]  /*4c7b0*/  PRMT R0, R8.reuse, 0x7772, RZ ;  /* 0x0000777208007816 */ /* 0x040fe400000000ff */
[----:B------:R-:W-:Y:S02]  /*4c7c0*/  ISETP.LT.AND P6, PT, R15, UR6, !P3 ;  /* 0x000000060f007c0c */ /* 0x000fe4000dfc1270 */
[----:B------:R-:W-:Y:S01]  /*4c7d0*/  PRMT R4, R8, 0x7773, RZ ;  /* 0x0000777308047816 */ /* 0x000fe200000000ff */
[----:B------:R-:W2:Y:S04]  /*4c7e0*/  LDL.LU R18, [R1+0xdc] ;  /* 0x0000dc0001127983 */ /* 0x000ea80000300800 */
[----:B------:R0:W-:Y:S01]  /*4c7f0*/  @P5 STG.E.U8 desc[UR20][R6.64], R2 ;  /* 0x0000000206005986 */ /* 0x0001e2000c101114 */
[----:B------:R-:W-:-:S03]  /*4c800*/  ULDC UR6, c[0x0][0x228] ;  /* 0x00008a0000067ab9 */ /* 0x000fc60000000800 */
[----:B---3--:R1:W-:Y:S04]  /*4c810*/  @P4 STG.E.U8 desc[UR20][R16.64], R0 ;  /* 0x0000000010004986 */ /* 0x0083e8000c101114 */
[----:B0-----:R-:W3:Y:S04]  /*4c820*/  LDL.LU.64 R6, [R1+0x7f0] ;  /* 0x0007f00001067983 */ /* 0x001ee80000300a00 */
[----:B-1----:R-:W3:Y:S04]  /*4c830*/  LDL.LU.64 R16, [R1+0x7e8] ;  /* 0x0007e80001107983 */ /* 0x002ee80000300a00 */
[----:B----4-:R0:W-:Y:S01]  /*4c840*/  @P0 STG.E.U8 desc[UR20][R26.64], R4 ;  /* 0x000000041a000986 */ /* 0x0101e2000c101114 */
[----:B------:R-:W-:-:S02]  /*4c850*/  PRMT R3, R9, 0x7770, RZ ;  /* 0x0000777009037816 */ /* 0x000fc400000000ff */
[----:B------:R-:W-:Y:S01]  /*4c860*/  PRMT R2, R9, 0x7771, RZ ;  /* 0x0000777109027816 */ /* 0x000fe200000000ff */
[----:B0-----:R-:W4:Y:S04]  /*4c870*/  LDL.LU.64 R26, [R1+0x7e0] ;  /* 0x0007e000011a7983 */ /* 0x001f280000300a00 */
[----:B------:R-:W4:Y:S01]  /*4c880*/  LDL.LU R8, [R1+0x1d0] ;  /* 0x0001d00001087983 */ /* 0x000f220000300800 */
[----:B--2---:R-:W-:Y:S01]  /*4c890*/  ISETP.LT.AND P5, PT, R19, UR4, !P3 ;  /* 0x0000000413007c0c */ /* 0x004fe2000dfa1270 */
[----:B------:R-:W-:-:S12]  /*4c8a0*/  ULDC UR4, c[0x0][0x228] ;  /* 0x00008a0000047ab9 */ /* 0x000fd80000000800 */
[----:B------:R0:W-:Y:S04]  /*4c8b0*/  @P5 STG.E.U8 desc[UR20][R24.64], R3 ;  /* 0x0000000318005986 */ /* 0x0001e8000c101114 */
[----:B------:R1:W-:Y:S04]  /*4c8c0*/  @P6 STG.E.U8 desc[UR20][R12.64], R2 ;  /* 0x000000020c006986 */ /* 0x0003e8000c101114 */
[----:B0-----:R-:W2:Y:S04]  /*4c8d0*/  LDL.LU.64 R24, [R1+0x7d8] ;  /* 0x0007d80001187983 */ /* 0x001ea80000300a00 */
[----:B-1----:R-:W2:Y:S04]  /*4c8e0*/  LDL.LU.64 R12, [R1+0x1668] ;  /* 0x00166800010c7983 */ /* 0x002ea80000300a00 */
[----:B------:R-:W3:Y:S01]  /*4c8f0*/  LDL.LU.64 R2, [R1+0x740] ;  /* 0x0007400001027983 */ /* 0x000ee20000300a00 */
[----:B------:R-:W-:-:S02]  /*4c900*/  ISETP.LT.AND P4, PT, R11, UR8, !P3 ;  /* 0x000000080b007c0c */ /* 0x000fc4000df81270 */
[----:B------:R-:W-:Y:S02]  /*4c910*/  ISETP.LT.AND P0, PT, R14, UR4, !P3 ;  /* 0x000000040e007c0c */ /* 0x000fe4000df01270 */
[C---:B------:R-:W-:Y:S02]  /*4c920*/  PRMT R0, R9.reuse, 0x7772, RZ ;  /* 0x0000777209007816 */ /* 0x040fe400000000ff */
[----:B------:R-:W-:Y:S01]  /*4c930*/  PRMT R4, R9, 0x7773, RZ ;  /* 0x0000777309047816 */ /* 0x000fe200000000ff */
[----:B------:R-:W-:Y:S01]  /*4c940*/  ULDC UR4, c[0x0][0x228] ;  /* 0x00008a0000047ab9 */ /* 0x000fe20000000800 */
[----:B------:R-:W-:Y:S01]  /*4c950*/  ULDC UR8, c[0x0][0x228] ;  /* 0x00008a0000087ab9 */ /* 0x000fe20000000800 */
[----:B------:R-:W-:Y:S01]  /*4c960*/  ISETP.LT.AND P5, PT, R23, UR4, !P3 ;  /* 0x0000000417007c0c */ /* 0x000fe2000dfa1270 */
[----:B------:R-:W-:-:S03]  /*4c970*/  ULDC UR4, c[0x0][0x228] ;  /* 0x00008a0000047ab9 */ /* 0x000fc60000000800 */
[----:B---3--:R-:W-:Y:S04]  /*4c980*/  @P4 STG.E.U8 desc[UR20][R2.64], R0 ;  /* 0x0000000002004986 */ /* 0x008fe8000c101114 */
[----:B------:R0:W-:Y:S01]  /*4c990*/  @P0 STG.E.U8 desc[UR20][R20.64], R4 ;  /* 0x0000000414000986 */ /* 0x0001e2000c101114 */
[----:B------:R-:W-:Y:S02]  /*4c9a0*/  ISETP.LT.AND P4, PT, R10, UR6, !P3 ;  /* 0x000000060a007c0c */ /* 0x000fe4000df81270 */
[----:B------:R-:W-:Y:S02]  /*4c9b0*/  ISETP.LT.AND P0, PT, R28, UR8, !P3 ;  /* 0x000000081c007c0c */ /* 0x000fe4000df01270 */
[----:B------:R-:W-:Y:S01]  /*4c9c0*/  ISETP.LT.AND P3, PT, R29, UR4, !P3 ;  /* 0x000000041d007c0c */ /* 0x000fe2000df61270 */
[----:B------:R-:W-:Y:S01]  /*4c9d0*/  ULDC UR6, c[0x0][0x228] ;  /* 0x00008a0000067ab9 */ /* 0x000fe20000000800 */
[----:B------:R-:W-:Y:S01]  /*4c9e0*/  ULDC UR4, c[0x0][0x228] ;  /* 0x00008a0000047ab9 */ /* 0x000fe20000000800 */
[----:B0-----:R-:W3:Y:S04]  /*4c9f0*/  LDL.LU.64 R20, [R1+0x840] ;  /* 0x0008400001147983 */ /* 0x001ee80000300a00 */
[----:B------:R-:W3:Y:S04]  /*4ca00*/  LDL.LU R9, [R1+0x1e0] ;  /* 0x0001e00001097983 */ /* 0x000ee80000300800 */
[----:B------:R0:W-:Y:S01]  /*4ca10*/  STL.64 [R1+0x1660], R28 ;  /* 0x0016601c01007387 */ /* 0x0001e20000100a00 */
[----:B------:R-:W-:-:S02]  /*4ca20*/  PRMT R0, R18, 0x7770, RZ ;  /* 0x0000777012007816 */ /* 0x000fc400000000ff */
[C---:B------:R-:W-:Y:S02]  /*4ca30*/  PRMT R2, R18.reuse, 0x7771, RZ ;  /* 0x0000777112027816 */ /* 0x040fe400000000ff */
[C---:B------:R-:W-:Y:S02]  /*4ca40*/  PRMT R3, R18.reuse, 0x7772, RZ ;  /* 0x0000777212037816 */ /* 0x040fe400000000ff */
[----:B------:R-:W-:Y:S01]  /*4ca50*/  PRMT R4, R18, 0x7773, RZ ;  /* 0x0000777312047816 */ /* 0x000fe200000000ff */
[----:B------:R-:W-:Y:S01]  /*4ca60*/  ULDC UR8, c[0x0][0x228] ;  /* 0x00008a0000087ab9 */ /* 0x000fe20000000800 */
[----:B0-----:R-:W4:Y:S01]  /*4ca70*/  LDL.LU.64 R28, [R1+0x7f8] ;  /* 0x0007f800011c7983 */ /* 0x001f220000300a00 */
[----:B------:R-:W-:Y:S01]  /*4ca80*/  ISETP.LT.AND P6, PT, R19, UR6, !P2 ;  /* 0x0000000613007c0c */ /* 0x000fe2000d7c1270 */
[----:B------:R-:W-:Y:S02]  /*4ca90*/  ULDC UR6, c[0x0][0x228] ;  /* 0x00008a0000067ab9 */ /* 0x000fe40000000800 */
[----:B----4-:R-:W-:Y:S04]  /*4caa0*/  @P5 STG.E.U8 desc[UR20][R28.64], R0 ;  /* 0x000000001c005986 */ /* 0x010fe8000c101114 */
[----:B------:R-:W-:Y:S04]  /*4cab0*/  @P4 STG.E.U8 desc[UR20][R6.64], R2 ;  /* 0x0000000206004986 */ /* 0x000fe8000c101114 */
[----:B------:R0:W-:Y:S04]  /*4cac0*/  @P0 STG.E.U8 desc[UR20][R16.64], R3 ;  /* 0x0000000310000986 */ /* 0x0001e8000c101114 */
[----:B0-----:R-:W4:Y:S04]  /*4cad0*/  LDL.LU.64 R16, [R1+0x898] ;  /* 0x0008980001107983 */ /* 0x001f280000300a00 */
[----:B------:R-:W4:Y:S04]  /*4cae0*/  LDL.LU.64 R28, [R1+0x890] ;  /* 0x00089000011c7983 */ /* 0x000f280000300a00 */
[----:B------:R0:W-:Y:S01]  /*4caf0*/  @P3 STG.E.U8 desc[UR20][R26.64], R4 ;  /* 0x000000041a003986 */ /* 0x0001e2000c101114 */
[----:B------:R-:W-:-:S02]  /*4cb00*/  ISETP.LT.AND P3, PT, R15, UR4, !P2 ;  /* 0x000000040f007c0c */ /* 0x000fc4000d761270 */
[----:B------:R-:W-:Y:S01]  /*4cb10*/  PRMT R0, R8, 0x7770, RZ ;  /* 0x0000777008007816 */ /* 0x000fe200000000ff */
[----:B------:R-:W-:Y:S01]  /*4cb20*/  ULDC UR4, c[0x0][0x228] ;  /* 0x00008a0000047ab9 */ /* 0x000fe20000000800 */
[----:B------:R-:W-:Y:S02]  /*4cb30*/  ISETP.LT.AND P5, PT, R14, UR6, !P2 ;  /* 0x000000060e007c0c */ /* 0x000fe4000d7a1270 */
[----:B------:R-:W-:Y:S02]  /*4cb40*/  ISETP.LT.AND P4, PT, R11, UR4, !P2 ;  /* 0x000000040b007c0c */ /* 0x000fe4000d781270 */
[----:B------:R-:W-:Y:S01]  /*4cb50*/  PRMT R2, R8, 0x7771, RZ ;  /* 0x0000777108027816 */ /* 0x000fe200000000ff */
[----:B--2---:R1:W-:Y:S01]  /*4cb60*/  @P6 STG.E.U8 desc[UR20][R24.64], R0 ;  /* 0x0000000018006986 */ /* 0x0043e2000c101114 */
[----:B------:R-:W-:Y:S01]  /*4cb70*/  ULDC UR4, c[0x0][0x22c] ;  /* 0x00008b0000047ab9 */ /* 0x000fe20000000800 */
[----:B------:R-:W-:Y:S02]  /*4cb80*/  ULDC UR6, c[0x0][0x228] ;  /* 0x00008a0000067ab9 */ /* 0x000fe40000000800 */
[----:B0-----:R-:W2:Y:S04]  /*4cb90*/  LDL.LU.64 R4, [R1+0x888] ;  /* 0x0008880001047983 */ /* 0x001ea80000300a00 */
[----:B------:R-:W2:Y:S01]  /*4cba0*/  LDL.LU.64 R26, [R1+0x8c8] ;  /* 0x0008c800011a7983 */ /* 0x000ea20000300a00 */
[----:B-1----:R-:W-:-:S03]  /*4cbb0*/  VIADD R0, R13, 0x29 ;  /* 0x000000290d007836 */ /* 0x002fc60000000000 */
[----:B------:R-:W2:Y:S04]  /*4cbc0*/  LDL.LU.64 R24, [R1+0x918] ;  /* 0x0009180001187983 */ /* 0x000ea80000300a00 */
[----:B---3--:R0:W-:Y:S04]  /*4cbd0*/  @P3 STG.E.U8 desc[UR20][R20.64], R2 ;  /* 0x0000000214003986 */ /* 0x0081e8000c101114 */
[----:B------:R-:W3:Y:S01]  /*4cbe0*/  LDL.LU R18, [R1+0x1c0] ;  /* 0x0001c00001127983 */ /* 0x000ee20000300800 */
[----:B------:R-:W-:Y:S02]  /*4cbf0*/  ISETP.GE.AND P0, PT, R0, UR4, PT ;  /* 0x0000000400007c0c */ /* 0x000fe4000bf06270 */
[C---:B------:R-:W-:Y:S01]  /*4cc00*/  PRMT R0, R8.reuse, 0x7772, RZ ;  /* 0x0000777208007816 */ /* 0x040fe200000000ff */
[----:B------:R1:W-:Y:S01]  /*4cc10*/  STL.64 [R1+0x1658], R12 ;  /* 0x0016580c01007387 */ /* 0x0003e20000100a00 */
[----:B------:R-:W-:Y:S01]  /*4cc20*/  ULDC UR4, c[0x0][0x228] ;  /* 0x00008a0000047ab9 */ /* 0x000fe20000000800 */
[----:B0-----:R-:W-:-:S02]  /*4cc30*/  PRMT R2, R8, 0x7773, RZ ;  /* 0x0000777308027816 */ /* 0x001fc400000000ff */
[----:B------:R-:W3:Y:S04]  /*4cc40*/  LDL.LU.64 R20, [R1+0x910] ;  /* 0x0009100001147983 */ /* 0x000ee80000300a00 */
[----:B-1----:R-:W3:Y:S04]  /*4cc50*/  LDL.LU.64 R12, [R1+0x940] ;  /* 0x00094000010c7983 */ /* 0x002ee80000300a00 */
[----:B------:R-:W3:Y:S04]  /*4cc60*/  LDL.LU.64 R6, [R1+0x970] ;  /* 0x0009700001067983 */ /* 0x000ee80000300a00 */
[----:B----4-:R0:W-:Y:S04]  /*4cc70*/  @P4 STG.E.U8 desc[UR20][R16.64], R0 ;  /* 0x0000000010004986 */ /* 0x0101e8000c101114 */
[----:B------:R1:W-:Y:S04]  /*4cc80*/  @P5 STG.E.U8 desc[UR20][R28.64], R2 ;  /* 0x000000021c005986 */ /* 0x0003e8000c101114 */
[----:B0-----:R-:W4:Y:S04]  /*4cc90*/  LDL.LU.64 R16, [R1+0x938] ;  /* 0x0009380001107983 */ /* 0x001f280000300a00 */
[----:B-1----:R-:W3:Y:S01]  /*4cca0*/  LDL.LU.64 R28, [R1+0x1660] ;  /* 0x00166000011c7983 */ /* 0x002ee20000300a00 */
[----:B------:R-:W-:-:S02]  /*4ccb0*/  ISETP.LT.AND P3, PT, R10, UR4, !P2 ;  /* 0x000000040a007c0c */ /* 0x000fc4000d761270 */
[----:B------:R-:W-:Y:S01]  /*4ccc0*/  ISETP.LT.AND P6, PT, R23, UR8, !P2 ;  /* 0x0000000817007c0c */ /* 0x000fe2000d7c1270 */
[----:B------:R-:W-:Y:S01]  /*4ccd0*/  ULDC UR4, c[0x0][0x228] ;  /* 0x00008a0000047ab9 */ /* 0x000fe20000000800 */
[C---:B------:R-:W-:Y:S02]  /*4cce0*/  PRMT R3, R9.reuse, 0x7770, RZ ;  /* 0x0000777009037816 */ /* 0x040fe400000000ff */
[C---:B------:R-:W-:Y:S02]  /*4ccf0*/  PRMT R0, R9.reuse, 0x7771, RZ ;  /* 0x0000777109007816 */ /* 0x040fe400000000ff */
[----:B------:R-:W-:Y:S01]  /*4cd00*/  PRMT R2, R9, 0x7772, RZ ;  /* 0x0000777209027816 */ /* 0x000fe200000000ff */
[----:B------:R-:W-:-:S06]  /*4cd10*/  ULDC UR8, c[0x0][0x228] ;  /* 0x00008a0000087ab9 */ /* 0x000fcc0000000800 */
[----:B--2---:R-:W-:Y:S04]  /*4cd20*/  @P6 STG.E.U8 desc[UR20][R4.64], R3 ;  /* 0x0000000304006986 */ /* 0x004fe8000c101114 */
[----:B------:R0:W-:Y:S02]  /*4cd30*/  @P3 STG.E.U8 desc[UR20][R26.64], R0 ;  /* 0x000000001a003986 */ /* 0x0001e4000c101114 */
[----:B0-----:R-:W-:Y:S02]  /*4cd40*/  PRMT R0, R9, 0x7773, RZ ;  /* 0x0000777309007816 */ /* 0x001fe400000000ff */
[----:B------:R-:W2:Y:S04]  /*4cd50*/  LDL.LU.64 R26, [R1+0x990] ;  /* 0x00099000011a7983 */ /* 0x000ea80000300a00 */
[----:B------:R-:W2:Y:S01]  /*4cd60*/  LDL.LU R8, [R1+0x1b0] ;  /* 0x0001b00001087983 */ /* 0x000ea20000300800 */
[----:B---3--:R-:W-:Y:S01]  /*4cd70*/  ISETP.LT.AND P4, PT, R28, UR4, !P2 ;  /* 0x000000041c007c0c */ /* 0x008fe2000d781270 */
[----:B------:R-:W-:Y:S01]  /*4cd80*/  ULDC UR4, c[0x0][0x228] ;  /* 0x00008a0000047ab9 */ /* 0x000fe20000000800 */
[----:B------:R-:W-:-:S02]  /*4cd90*/  ISETP.LT.AND P2, PT, R29, UR6, !P2 ;  /* 0x000000061d007c0c */ /* 0x000fc4000d741270 */
[----:B------:R-:W-:Y:S01]  /*4cda0*/  ISETP.LT.AND P5, PT, R19, UR4, !P0 ;  /* 0x0000000413007c0c */ /* 0x000fe2000c7a1270 */
[----:B------:R-:W-:Y:S01]  /*4cdb0*/  ULDC UR4, c[0x0][0x228] ;  /* 0x00008a0000047ab9 */ /* 0x000fe20000000800 */
[----:B------:R-:W-:-:S07]  /*4cdc0*/  ULDC UR6, c[0x0][0x228] ;  /* 0x00008a0000067ab9 */ /* 0x000fce0000000800 */
[----:B------:R0:W-:Y:S04]  /*4cdd0*/  @P4 STG.E.U8 desc[UR20][R24.64], R2 ;  /* 0x0000000218004986 */ /* 0x0001e8000c101114 */
[----:B------:R1:W-:Y:S01]  /*4cde0*/  @P2 STG.E.U8 desc[UR20][R20.64], R0 ;  /* 0x0000000014002986 */ /* 0x0003e2000c101114 */
[----:B0-----:R-:W-:-:S03]  /*4cdf0*/  PRMT R2, R18, 0x7770, RZ ;  /* 0x0000777012027816 */ /* 0x001fc600000000ff */
[----:B------:R-:W3:Y:S04]  /*4ce00*/  LDL.LU.64 R24, [R1+0x9e8] ;  /* 0x0009e80001187983 */ /* 0x000ee80000300a00 */
[----:B------:R-:W3:Y:S04]  /*4ce10*/  LDL.LU.64 R4, [R1+0x9e0] ;  /* 0x0009e00001047983 */ /* 0x000ee80000300a00 */
[----:B-1----:R-:W3:Y:S04]  /*4ce20*/  LDL.LU.64 R20, [R1+0x9d8] ;  /* 0x0009d80001147983 */ /* 0x002ee80000300a00 */
[----:B------:R0:W-:Y:S01]  /*4ce30*/  @P5 STG.E.U8 desc[UR20][R12.64], R2 ;  /* 0x000000020c005986 */ /* 0x0001e2000c101114 */
[----:B------:R-:W-:-:S02]  /*4ce40*/  ISETP.LT.AND P6, PT, R15, UR4, !P0 ;  /* 0x000000040f007c0c */ /* 0x000fc4000c7c1270 */
[----:B------:R-:W-:Y:S02]  /*4ce50*/  ISETP.LT.AND P3, PT, R11, UR6, !P0 ;  /* 0x000000060b007c0c */ /* 0x000fe4000c761270 */
[C---:B------:R-:W-:Y:S01]  /*4ce60*/  PRMT R0, R18.reuse, 0x7771, RZ ;  /* 0x0000777112007816 */ /* 0x040fe200000000ff */
[----:B------:R-:W-:Y:S01]  /*4ce70*/  ULDC UR4, c[0x0][0x228] ;  /* 0x00008a0000047ab9 */ /* 0x000fe20000000800 */
[----:B------:R-:W-:Y:S01]  /*4ce80*/  ULDC UR6, c[0x0][0x228] ;  /* 0x00008a0000067ab9 */ /* 0x000fe20000000800 */
[----:B0-----:R-:W3:Y:S01]  /*4ce90*/  LDL.LU.64 R12, [R1+0x1658] ;  /* 0x00165800010c7983 */ /* 0x001ee20000300a00 */
[----:B------:R-:W-:-:S05]  /*4cea0*/  PRMT R2, R18, 0x7772, RZ ;  /* 0x0000777212027816 */ /* 0x000fca00000000ff */
[----:B------:R-:W-:Y:S04]  /*4ceb0*/  @P6 STG.E.U8 desc[UR20][R6.64], R0 ;  /* 0x0000000006006986 */ /* 0x000fe8000c101114 */
[----:B----4-:R0:W-:Y:S04]  /*4cec0*/  @P3 STG.E.U8 desc[UR20][R16.64], R2 ;  /* 0x0000000210003986 */ /* 0x0101e8000c101114 */
[----:B0-----:R-:W4:Y:S01]  /*4ced0*/  LDL.LU.64 R16, [R1+0x9d0] ;  /* 0x0009d00001107983 */ /* 0x001f220000300a00 */
[----:B------:R-:W-:Y:S01]  /*4cee0*/  ISETP.LT.AND P6, PT, R14, UR4, !P0 ;  /* 0x000000040e007c0c */ /* 0x000fe2000c7c1270 */
[----:B------:R-:W-:Y:S01]  /*4cef0*/  ULDC UR4, c[0x0][0x228] ;  /* 0x00008a0000047ab9 */ /* 0x000fe20000000800 */
[----:B------:R-:W-:-:S02]  /*4cf00*/  ISETP.LT.AND P4, PT, R10, UR6, !P0 ;  /* 0x000000060a007c0c */ /* 0x000fc4000c781270 */
[----:B------:R-:W-:Y:S01]  /*4cf10*/  ISETP.LT.AND P2, PT, R23, UR4, !P0 ;  /* 0x0000000417007c0c */ /* 0x000fe2000c741270 */
[----:B------:R-:W-:Y:S01]  /*4cf20*/  ULDC UR4, c[0x0][0x22c] ;  /* 0x00008b0000047ab9 */ /* 0x000fe20000000800 */
[----:B------:R-:W-:Y:S02]  /*4cf30*/  ISETP.LT.AND P5, PT, R28, UR8, !P0 ;  /* 0x000000081c007c0c */ /* 0x000fe4000c7a1270 */
[----:B------:R-:W-:Y:S02]  /*4cf40*/  PRMT R2, R18, 0x7773, RZ ;  /* 0x0000777312027816 */ /* 0x000fe400000000ff */
[C---:B--2---:R-:W-:Y:S01]  /*4cf50*/  PRMT R3, R8.reuse, 0x7772, RZ ;  /* 0x0000777208037816 */ /* 0x044fe200000000ff */
[----:B------:R-:W2:Y:S01]  /*4cf60*/  LDL.LU R9, [R1+0x1d4] ;  /* 0x0001d40001097983 */ /* 0x000ea20000300800 */
[----:B------:R-:W-:Y:S01]  /*4cf70*/  ULDC UR6, c[0x0][0x228] ;  /* 0x00008a0000067ab9 */ /* 0x000fe20000000800 */
[----:B------:R-:W-:Y:S02]  /*4cf80*/  ULDC UR8, c[0x0][0x228] ;  /* 0x00008a0000087ab9 */ /* 0x000fe40000000800 */
[----:B------:R0:W-:Y:S02]  /*4cf90*/  @P6 STG.E.U8 desc[UR20][R26.64], R2 ;  /* 0x000000021a006986 */ /* 0x0001e4000c101114 */
[----:B0-----:R-:W-:-:S02]  /*4cfa0*/  PRMT R2, R8, 0x7771, RZ ;  /* 0x0000777108027816 */ /* 0x001fc400000000ff */
[----:B------:R-:W2:Y:S04]  /*4cfb0*/  LDL.LU.64 R26, [R1+0xa08] ;  /* 0x000a0800011a7983 */ /* 0x000ea80000300a00 */
[----:B------:R-:W2:Y:S01]  /*4cfc0*/  LDL.LU.64 R6, [R1+0xa00] ;  /* 0x000a000001067983 */ /* 0x000ea20000300a00 */
[----:B---3--:R-:W-:-:S05]  /*4cfd0*/  VIADD R0, R13, 0x2a ;  /* 0x0000002a0d007836 */ /* 0x008fca0000000000 */
[----:B------:R-:W-:Y:S01]  /*4cfe0*/  ISETP.GE.AND P3, PT, R0, UR4, PT ;  /* 0x0000000400007c0c */ /* 0x000fe2000bf66270 */
[----:B------:R-:W-:Y:S02]  /*4cff0*/  ULDC UR4, c[0x0][0x228] ;  /* 0x00008a0000047ab9 */ /* 0x000fe40000000800 */
[----:B------:R-:W-:Y:S02]  /*4d000*/  ISETP.LT.AND P0, PT, R29, UR4, !P0 ;  /* 0x000000041d007c0c */ /* 0x000fe4000c701270 */
[----:B------:R-:W-:Y:S01]  /*4d010*/  PRMT R0, R8, 0x7770, RZ ;  /* 0x0000777008007816 */ /* 0x000fe200000000ff */
[----:B------:R-:W-:-:S04]  /*4d020*/  ULDC UR4, c[0x0][0x228] ;  /* 0x00008a0000047ab9 */ /* 0x000fc80000000800 */
[----:B------:R0:W-:Y:S04]  /*4d030*/  @P2 STG.E.U8 desc[UR20][R24.64], R0 ;  /* 0x0000000018002986 */ /* 0x0001e8000c101114 */
[----:B------:R-:W-:Y:S04]  /*4d040*/  @P4 STG.E.U8 desc[UR20][R4.64], R2 ;  /* 0x0000000204004986 */ /* 0x000fe8000c101114 */
[----:B------:R1:W-:Y:S01]  /*4d050*/  @P5 STG.E.U8 desc[UR20][R20.64], R3 ;  /* 0x0000000314005986 */ /* 0x0003e2000c101114 */
[----:B0-----:R-:W-:-:S03]  /*4d060*/  PRMT R0, R8, 0x7773, RZ ;  /* 0x0000777308007816 */ /* 0x001fc600000000ff */
[----:B------:R-:W3:Y:S04]  /*4d070*/  LDL.LU.64 R24, [R1+0xa20] ;  /* 0x000a200001187983 */ /* 0x000ee80000300a00 */
[----:B-1----:R-:W3:Y:S04]  /*4d080*/  LDL.LU.64 R20, [R1+0xa18] ;  /* 0x000a180001147983 */ /* 0x002ee80000300a00 */
[----:B------:R-:W3:Y:S04]  /*4d090*/  LDL.LU R18, [R1+0x1e4] ;  /* 0x0001e40001127983 */ /* 0x000ee80000300800 */
[----:B----4-:R0:W-:Y:S04]  /*4d0a0*/  @P0 STG.E.U8 desc[UR20][R16.64], R0 ;  /* 0x0000000010000986 */ /* 0x0101e8000c101114 */
[----:B0-----:R-:W4:Y:S01]  /*4d0b0*/  LDL.LU.64 R16, [R1+0xb08] ;  /* 0x000b080001107983 */ /* 0x001f220000300a00 */
[----:B------:R-:W-:-:S02]  /*4d0c0*/  ISETP.LT.AND P5, PT, R19, UR4, !P3 ;  /* 0x0000000413007c0c */ /* 0x000fc4000dfa1270 */
[----:B------:R-:W-:Y:S01]  /*4d0d0*/  ISETP.LT.AND P6, PT, R15, UR6, !P3 ;  /* 0x000000060f007c0c */ /* 0x000fe2000dfc1270 */
[----:B------:R-:W-:Y:S01]  /*4d0e0*/  ULDC UR6, c[0x0][0x228] ;  /* 0x00008a0000067ab9 */ /* 0x000fe20000000800 */
[----:B------:R-:W-:Y:S01]  /*4d0f0*/  VIADD R0, R13, 0x2b ;  /* 0x0000002b0d007836 */ /* 0x000fe20000000000 */
[----:B------:R-:W-:Y:S02]  /*4d100*/  ISETP.LT.AND P0, PT, R11, UR6, !P3 ;  /* 0x000000060b007c0c */ /* 0x000fe4000df01270 */
[C---:B--2---:R-:W-:Y:S02]  /*4d110*/  PRMT R2, R9.reuse, 0x7770, RZ ;  /* 0x0000777009027816 */ /* 0x044fe400000000ff */
[----:B------:R-:W-:Y:S02]  /*4d120*/  ISETP.LT.AND P4, PT, R14, UR8, !P3 ;  /* 0x000000080e007c0c */ /* 0x000fe4000df81270 */
[----:B------:R-:W-:Y:S01]  /*4d130*/  PRMT R3, R9, 0x7771, RZ ;  /* 0x0000777109037816 */ /* 0x000fe200000000ff */
[----:B------:R-:W-:Y:S01]  /*4d140*/  ULDC UR4, c[0x0][0x22c] ;  /* 0x00008b0000047ab9 */ /* 0x000fe20000000800 */
[----:B------:R-:W-:Y:S01]  /*4d150*/  ULDC UR6, c[0x0][0x228] ;  /* 0x00008a0000067ab9 */ /* 0x000fe20000000800 */
[----:B------:R-:W-:Y:S01]  /*4d160*/  ISETP.GE.AND P2, PT, R0, UR4, PT ;  /* 0x0000000400007c0c */ /* 0x000fe2000bf46270 */
[----:B------:R-:W-:Y:S01]  /*4d170*/  ULDC UR4, c[0x0][0x228] ;  /* 0x00008a0000047ab9 */ /* 0x000fe20000000800 */
[----:B------:R-:W-:Y:S04]  /*4d180*/  @P5 STG.E.U8 desc[UR20][R26.64], R2 ;  /* 0x000000021a005986 */ /* 0x000fe8000c101114 */
[----:B----4-:R0:W-:Y:S01]  /*4d190*/  STL.64 [R1+0x1650], R16 ;  /* 0x0016501001007387 */ /* 0x0101e20000100a00 */
[----:B------:R-:W-:-:S03]  /*4d1a0*/  ULDC UR8, c[0x0][0x228] ;  /* 0x00008a0000087ab9 */ /* 0x000fc60000000800 */
[----:B0-----:R-:W2:Y:S04]  /*4d1b0*/  LDL.LU.64 R16, [R1+0xaf8] ;  /* 0x000af80001107983 */ /* 0x001ea80000300a00 */
[----:B------:R0:W-:Y:S01]  /*4d1c0*/  @P6 STG.E.U8 desc[UR20][R6.64], R3 ;  /* 0x0000000306006986 */ /* 0x0001e2000c101114 */
[----:B------:R-:W-:Y:S02]  /*4d1d0*/  ISETP.LT.AND P6, PT, R23, UR4, !P3 ;  /* 0x0000000417007c0c */ /* 0x000fe4000dfc1270 */
[C---:B------:R-:W-:Y:S02]  /*4d1e0*/  PRMT R0, R9.reuse, 0x7772, RZ ;  /* 0x0000777209007816 */ /* 0x040fe400000000ff */
[----:B------:R-:W-:Y:S01]  /*4d1f0*/  PRMT R2, R9, 0x7773, RZ ;  /* 0x0000777309027816 */ /* 0x000fe200000000ff */
[----:B------:R-:W4:Y:S04]  /*4d200*/  LDL.LU.64 R26, [R1+0xb00] ;  /* 0x000b0000011a7983 */ /* 0x000f280000300a00 */
[----:B---3--:R1:W-:Y:S04]  /*4d210*/  @P0 STG.E.U8 desc[UR20][R24.64], R0 ;  /* 0x0000000018000986 */ /* 0x0083e8000c101114 */
[----:B------:R3:W-:Y:S04]  /*4d220*/  @P4 STG.E.U8 desc[UR20][R20.64], R2 ;  /* 0x0000000214004986 */ /* 0x0007e8000c101114 */
[----:B------:R-:W4:Y:S01]  /*4d230*/  LDL.LU R8, [R1+0x1c4] ;  /* 0x0001c40001087983 */ /* 0x000f220000300800 */
[----:B------:R-:W-:-:S03]  /*4d240*/  ULDC UR4, c[0x0][0x228] ;  /* 0x00008a0000047ab9 */ /* 0x000fc60000000800 */
[----:B0-----:R-:W4:Y:S04]  /*4d250*/  LDL.LU.64 R6, [R1+0xb18] ;  /* 0x000b180001067983 */ /* 0x001f280000300a00 */
[----:B-1----:R-:W4:Y:S01]  /*4d260*/  LDL.LU.64 R24, [R1+0xb10] ;  /* 0x000b100001187983 */ /* 0x002f220000300a00 */
[----:B---3--:R-:W-:-:S03]  /*4d270*/  PRMT R2, R18, 0x7770, RZ ;  /* 0x0000777012027816 */ /* 0x008fc600000000ff */
[----:B------:R-:W3:Y:S04]  /*4d280*/  LDL.LU.64 R4, [R1+0xb28] ;  /* 0x000b280001047983 */ /* 0x000ee80000300a00 */
[----:B------:R-:W3:Y:S04]  /*4d290*/  LDL.LU.64 R20, [R1+0xb20] ;  /* 0x000b200001147983 */ /* 0x000ee80000300a00 */
[----:B--2---:R0:W-:Y:S04]  /*4d2a0*/  @P6 STG.E.U8 desc[UR20][R16.64], R2 ;  /* 0x0000000210006986 */ /* 0x0041e8000c101114 */
[----:B0-----:R-:W2:Y:S01]  /*4d2b0*/  LDL.LU.64 R16, [R1+0x1650] ;  /* 0x0016500001107983 */ /* 0x001ea20000300a00 */
[----:B------:R-:W-:Y:S01]  /*4d2c0*/  VIADD R0, R13, 0x2c ;  /* 0x0000002c0d007836 */ /* 0x000fe20000000000 */
[----:B------:R-:W-:Y:S01]  /*4d2d0*/  ISETP.LT.AND P4, PT, R10, UR4, !P3 ;  /* 0x000000040a007c0c */ /* 0x000fe2000df81270 */
[----:B------:R-:W-:Y:S01]  /*4d2e0*/  ULDC UR4, c[0x0][0x22c] ;  /* 0x00008b0000047ab9 */ /* 0x000fe20000000800 */
[----:B------:R-:W-:-:S02]  /*4d2f0*/  ISETP.LT.AND P5, PT, R28, UR6, !P3 ;  /* 0x000000061c007c0c */ /* 0x000fc4000dfa1270 */
[----:B------:R-:W-:Y:S02]  /*4d300*/  PRMT R2, R18, 0x7772, RZ ;  /* 0x0000777212027816 */ /* 0x000fe400000000ff */
[----:B------:R-:W-:Y:S01]  /*4d310*/  ISETP.GE.AND P0, PT, R0, UR4, PT ;  /* 0x0000000400007c0c */ /* 0x000fe2000bf06270 */
[----:B------:R-:W-:Y:S01]  /*4d320*/  ULDC UR4, c[0x0][0x228] ;  /* 0x00008a0000047ab9 */ /* 0x000fe20000000800 */
[C---:B------:R-:W-:Y:S02]  /*4d330*/  PRMT R0, R18.reuse, 0x7771, RZ ;  /* 0x0000777112007816 */ /* 0x040fe400000000ff */
[----:B------:R-:W-:Y:S01]  /*4d340*/  ISETP.LT.AND P3, PT, R29, UR4, !P3 ;  /* 0x000000041d007c0c */ /* 0x000fe2000df61270 */
[----:B------:R-:W3:Y:S01]  /*4d350*/  LDL.LU R9, [R1+0x1b4] ;  /* 0x0001b40001097983 */ /* 0x000ee20000300800 */
[----:B------:R-:W-:Y:S01]  /*4d360*/  ULDC UR6, c[0x0][0x228] ;  /* 0x00008a0000067ab9 */ /* 0x000fe20000000800 */
[----:B------:R-:W-:Y:S01]  /*4d370*/  ULDC UR4, c[0x0][0x228] ;  /* 0x00008a0000047ab9 */ /* 0x000fe20000000800 */
[----:B------:R-:W-:Y:S01]  /*4d380*/  ISETP.LT.AND P6, PT, R19, UR6, !P2 ;  /* 0x0000000613007c0c */ /* 0x000fe2000d7c1270 */
[----:B------:R-:W-:Y:S01]  /*4d390*/  ULDC UR6, c[0x0][0x228] ;  /* 0x00008a0000067ab9 */ /* 0x000fe20000000800 */
[----:B--2---:R0:W-:Y:S04]  /*4d3a0*/  @P4 STG.E.U8 desc[UR20][R16.64], R0 ;  /* 0x0000000010004986 */ /* 0x0041e8000c101114 */
[----:B----4-:R1:W-:Y:S04]  /*4d3b0*/  @P5 STG.E.U8 desc[UR20][R26.64], R2 ;  /* 0x000000021a005986 */ /* 0x0103e8000c101114 */
[----:B0-----:R-:W2:Y:S01]  /*4d3c0*/  LDL.LU.64 R16, [R1+0xb38] ;  /* 0x000b380001107983 */ /* 0x001ea20000300a00 */
[----:B------:R-:W-:-:S03]  /*4d3d0*/  PRMT R0, R18, 0x7773, RZ ;  /* 0x0000777312007816 */ /* 0x000fc600000000ff */
[----:B-1----:R-:W4:Y:S04]  /*4d3e0*/  LDL.LU.64 R26, [R1+0xb30] ;  /* 0x000b3000011a7983 */ /* 0x002f280000300a00 */
[----:B------:R0:W-:Y:S04]  /*4d3f0*/  @P3 STG.E.U8 desc[UR20][R6.64], R0 ;  /* 0x0000000006003986 */ /* 0x0001e8000c101114 */
[----:B0-----:R-:W4:Y:S01]  /*4d400*/  LDL.LU.64 R6, [R1+0xb48] ;  /* 0x000b480001067983 */ /* 0x001f220000300a00 */
[----:B------:R-:W-:Y:S01]  /*4d410*/  ISETP.LT.AND P4, PT, R15, UR4, !P2 ;  /* 0x000000040f007c0c */ /* 0x000fe2000d781270 */
[----:B------:R-:W-:-:S02]  /*4d420*/  ULDC UR4, c[0x0][0x228] ;  /* 0x00008a0000047ab9 */ /* 0x000fc40000000800 */
[----:B------:R-:W-:Y:S02]  /*4d430*/  ISETP.LT.AND P5, PT, R11, UR4, !P2 ;  /* 0x000000040b007c0c */ /* 0x000fe4000d7a1270 */
[C---:B------:R-:W-:Y:S02]  /*4d440*/  PRMT R2, R8.reuse, 0x7770, RZ ;  /* 0x0000777008027816 */ /* 0x040fe400000000ff */
[----:B------:R-:W-:Y:S01]  /*4d450*/  PRMT R0, R8, 0x7771, RZ ;  /* 0x0000777108007816 */ /* 0x000fe200000000ff */
[----:B------:R-:W-:Y:S02]  /*4d460*/  ULDC UR4, c[0x0][0x228] ;  /* 0x00008a0000047ab9 */ /* 0x000fe40000000800 */
[----:B------:R0:W-:Y:S01]  /*4d470*/  @P6 STG.E.U8 desc[UR20][R24.64], R2 ;  /* 0x0000000218006986 */ /* 0x0001e2000c101114 */
[----:B------:R-:W-:Y:S01]  /*4d480*/  ISETP.LT.AND P3, PT, R14, UR4, !P2 ;  /* 0x000000040e007c0c */ /* 0x000fe2000d761270 */
[----:B------:R-:W-:Y:S02]  /*4d490*/  ULDC UR4, c[0x0][0x22c] ;  /* 0x00008b0000047ab9 */ /* 0x000fe40000000800 */
[----:B---3--:R1:W-:Y:S04]  /*4d4a0*/  @P4 STG.E.U8 desc[UR20][R4.64], R0 ;  /* 0x0000000004004986 */ /* 0x0083e8000c101114 */
[----:B0-----:R-:W3:Y:S01]  /*4d4b0*/  LDL.LU.64 R24, [R1+0xb40] ;  /* 0x000b400001187983 */ /* 0x001ee20000300a00 */
[----:B------:R-:W-:-:S03]  /*4d4c0*/  PRMT R2, R8, 0x7772, RZ ;  /* 0x0000777208027816 */ /* 0x000fc600000000ff */
[----:B------:R-:W3:Y:S04]  /*4d4d0*/  LDL.LU R18, [R1+0x1d8] ;  /* 0x0001d80001127983 */ /* 0x000ee80000300800 */
[----:B-1----:R-:W3:Y:S04]  /*4d4e0*/  LDL.LU.64 R4, [R1+0xb58] ;  /* 0x000b580001047983 */ /* 0x002ee80000300a00 */
[----:B------:R0:W-:Y:S01]  /*4d4f0*/  @P5 STG.E.U8 desc[UR20][R20.64], R2 ;  /* 0x0000000214005986 */ /* 0x0001e2000c101114 */
[----:B------:R-:W-:Y:S01]  /*4d500*/  ISETP.LT.AND P4, PT, R23, UR6, !P2 ;  /* 0x0000000617007c0c */ /* 0x000fe2000d781270 */
[----:B------:R-:W-:-:S02]  /*4d510*/  ULDC UR6, c[0x0][0x228] ;  /* 0x00008a0000067ab9 */ /* 0x000fc40000000800 */
[----:B------:R-:W-:Y:S01]  /*4d520*/  ISETP.LT.AND P5, PT, R10, UR6, !P2 ;  /* 0x000000060a007c0c */ /* 0x000fe2000d7a1270 */
[----:B------:R-:W-:Y:S01]  /*4d530*/  VIADD R0, R13, 0x2d ;  /* 0x0000002d0d007836 */ /* 0x000fe20000000000 */
[----:B------:R-:W-:Y:S02]  /*4d540*/  PRMT R3, R9, 0x7770, RZ ;  /* 0x0000777009037816 */ /* 0x000fe400000000ff */
[----:B------:R-:W-:Y:S01]  /*4d550*/  ISETP.LT.AND P6, PT, R28, UR8, !P2 ;  /* 0x000000081c007c0c */ /* 0x000fe2000d7c1270 */
[----:B------:R-:W-:Y:S01]  /*4d560*/  ULDC UR6, c[0x0][0x228] ;  /* 0x00008a0000067ab9 */ /* 0x000fe20000000800 */
[----:B------:R-:W-:Y:S01]  /*4d570*/  ULDC UR8, c[0x0][0x228] ;  /* 0x00008a0000087ab9 */ /* 0x000fe20000000800 */
[----:B0-----:R-:W3:Y:S01]  /*4d580*/  LDL.LU.64 R20, [R1+0xb50] ;  /* 0x000b500001147983 */ /* 0x001ee20000300a00 */
[----:B------:R-:W-:-:S03]  /*4d590*/  PRMT R2, R8, 0x7773, RZ ;  /* 0x0000777308027816 */ /* 0x000fc600000000ff */
[----:B------:R-:W-:Y:S04]  /*4d5a0*/  STL.64 [R1+0x1640], R12 ;  /* 0x0016400c01007387 */ /* 0x000fe80000100a00 */
[----:B--2---:R0:W-:Y:S01]  /*4d5b0*/  @P3 STG.E.U8 desc[UR20][R16.64], R2 ;  /* 0x0000000210003986 */ /* 0x0041e2000c101114 */
[----:B------:R-:W-:Y:S02]  /*4d5c0*/  ISETP.GE.AND P3, PT, R0, UR4, PT ;  /* 0x0000000400007c0c */ /* 0x000fe4000bf66270 */
[----:B------:R-:W-:Y:S01]  /*4d5d0*/  PRMT R0, R9, 0x7771, RZ ;  /* 0x0000777109007816 */ /* 0x000fe200000000ff */
[----:B----4-:R1:W-:Y:S01]  /*4d5e0*/  @P4 STG.E.U8 desc[UR20][R26.64], R3 ;  /* 0x000000031a004986 */ /* 0x0103e2000c101114 */
[----:B------:R-:W-:-:S03]  /*4d5f0*/  ULDC UR4, c[0x0][0x228] ;  /* 0x00008a0000047ab9 */ /* 0x000fc60000000800 */
[----:B0-----:R-:W2:Y:S04]  /*4d600*/  LDL.LU.64 R16, [R1+0xb68] ;  /* 0x000b680001107983 */ /* 0x001ea80000300a00 */
[----:B-1----:R-:W4:Y:S04]  /*4d610*/  LDL.LU.64 R26, [R1+0xb60] ;  /* 0x000b6000011a7983 */ /* 0x002f280000300a00 */
[----:B------:R-:W4:Y:S04]  /*4d620*/  LDL.LU R8, [R1+0x1e8] ;  /* 0x0001e80001087983 */ /* 0x000f280000300800 */
[----:B------:R0:W-:Y:S04]  /*4d630*/  @P5 STG.E.U8 desc[UR20][R6.64], R0 ;  /* 0x0000000006005986 */ /* 0x0001e8000c101114 */
[----:B0-----:R-:W4:Y:S01]  /*4d640*/  LDL.LU.64 R6, [R1+0xb78] ;  /* 0x000b780001067983 */ /* 0x001f220000300a00 */
[----:B------:R-:W-:-:S02]  /*4d650*/  ISETP.LT.AND P2, PT, R29, UR4, !P2 ;  /* 0x000000041d007c0c */ /* 0x000fc4000d741270 */
[----:B------:R-:W-:Y:S02]  /*4d660*/  ISETP.LT.AND P4, PT, R19, UR6, !P0 ;  /* 0x0000000613007c0c */ /* 0x000fe4000c781270 */
[C---:B------:R-:W-:Y:S02]  /*4d670*/  PRMT R2, R9.reuse, 0x7772, RZ ;  /* 0x0000777209027816 */ /* 0x040fe400000000ff */
[----:B------:R-:W-:Y:S01]  /*4d680*/  PRMT R0, R9, 0x7773, RZ ;  /* 0x0000777309007816 */ /* 0x000fe200000000ff */
[----:B------:R-:W-:Y:S01]  /*4d690*/  ULDC UR4, c[0x0][0x228] ;  /* 0x00008a0000047ab9 */ /* 0x000fe20000000800 */
[----:B------:R-:W-:Y:S01]  /*4d6a0*/  ULDC UR6, c[0x0][0x228] ;  /* 0x00008a0000067ab9 */ /* 0x000fe20000000800 */
[----:B---3--:R0:W-:Y:S01]  /*4d6b0*/  @P6 STG.E.U8 desc[UR20][R24.64], R2 ;  /* 0x0000000218006986 */ /* 0x0081e2000c101114 */
[----:B------:R-:W-:Y:S01]  /*4d6c0*/  ISETP.LT.AND P6, PT, R15, UR4, !P0 ;  /* 0x000000040f007c0c */ /* 0x000fe2000c7c1270 */
[----:B------:R-:W-:Y:S02]  /*4d6d0*/  ULDC UR4, c[0x0][0x228] ;  /* 0x00008a0000047ab9 */ /* 0x000fe40000000800 */
[----:B------:R1:W-:Y:S01]  /*4d6e0*/  @P2 STG.E.U8 desc[UR20][R4.64], R0 ;  /* 0x0000000004002986 */ /* 0x0003e2000c101114 */
[----:B0-----:R-:W-:-:S03]  /*4d6f0*/  PRMT R2, R18, 0x7770, RZ ;  /* 0x0000777012027816 */ /* 0x001fc600000000ff */
[----:B------:R-:W3:Y:S04]  /*4d700*/  LDL.LU.64 R24, [R1+0xb70] ;  /* 0x000b700001187983 */ /* 0x000ee80000300a00 */
[----:B------:R0:W-:Y:S01]  /*4d710*/  @P4 STG.E.U8 desc[UR20][R20.64], R2 ;  /* 0x0000000214004986 */ /* 0x0001e2000c101114 */
[----:B------:R-:W-:Y:S01]  /*4d720*/  ISETP.LT.AND P4, PT, R14, UR4, !P0 ;  /* 0x000000040e007c0c */ /* 0x000fe2000c781270 */
[----:B------:R-:W-:Y:S01]  /*4d730*/  ULDC UR4, c[0x0][0x228] ;  /* 0x00008a0000047ab9 */ /* 0x000fe20000000800 */
[----:B------:R-:W-:Y:S02]  /*4d740*/  ISETP.LT.AND P5, PT, R11, UR6, !P0 ;  /* 0x000000060b007c0c */ /* 0x000fe4000c7a1270 */
[----:B------:R-:W-:Y:S02]  /*4d750*/  ISETP.LT.AND P2, PT, R23, UR4, !P0 ;  /* 0x0000000417007c0c */ /* 0x000fe4000c741270 */
[C---:B-1----:R-:W-:Y:S01]  /*4d760*/  PRMT R0, R18.reuse, 0x7771, RZ ;  /* 0x0000777112007816 */ /* 0x042fe200000000ff */
[----:B------:R-:W-:Y:S01]  /*4d770*/  ULDC UR4, c[0x0][0x228] ;  /* 0x00008a0000047ab9 */ /* 0x000fe20000000800 */
[----:B------:R-:W-:Y:S01]  /*4d780*/  ULDC UR6, c[0x0][0x228] ;  /* 0x00008a0000067ab9 */ /* 0x000fe20000000800 */
[----:B0-----:R-:W3:Y:S04]  /*4d790*/  LDL.LU.64 R20, [R1+0xb88] ;  /* 0x000b880001147983 */ /* 0x001ee80000300a00 */
[----:B------:R-:W3:Y:S04]  /*4d7a0*/  LDL.LU R9, [R1+0x1c8] ;  /* 0x0001c80001097983 */ /* 0x000ee80000300800 */
[----:B------:R0:W-:Y:S01]  /*4d7b0*/  STL [R1+0x1648], R23 ;  /* 0x0016481701007387 */ /* 0x0001e20000100800 */
[----:B------:R-:W-:-:S03]  /*4d7c0*/  PRMT R2, R18, 0x7772, RZ ;  /* 0x0000777212027816 */ /* 0x000fc600000000ff */
[----:B0-----:R-:W3:Y:S04]  /*4d7d0*/  LDL.LU.64 R22, [R1+0xb80] ;  /* 0x000b800001167983 */ /* 0x001ee80000300a00 */
[----:B------:R-:W3:Y:S04]  /*4d7e0*/  LDL.LU.64 R12, [R1+0xba8] ;  /* 0x000ba800010c7983 */ /* 0x000ee80000300a00 */
[----:B--2---:R0:W-:Y:S04]  /*4d7f0*/  @P6 STG.E.U8 desc[UR20][R16.64], R0 ;  /* 0x0000000010006986 */ /* 0x0041e8000c101114 */
[----:B----4-:R1:W-:Y:S04]  /*4d800*/  @P5 STG.E.U8 desc[UR20][R26.64], R2 ;  /* 0x000000021a005986 */ /* 0x0103e8000c101114 */
[----:B0-----:R-:W2:Y:S01]  /*4d810*/  LDL.LU.64 R16, [R1+0xba0] ;  /* 0x000ba00001107983 */ /* 0x001ea20000300a00 */
[----:B------:R-:W-:-:S03]  /*4d820*/  PRMT R0, R18, 0x7773, RZ ;  /* 0x0000777312007816 */ /* 0x000fc600000000ff */
[----:B-1----:R-:W4:Y:S04]  /*4d830*/  LDL.LU.64 R26, [R1+0xb98] ;  /* 0x000b9800011a7983 */ /* 0x002f280000300a00 */
[----:B------:R-:W4:Y:S04]  /*4d840*/  LDL.LU.64 R4, [R1+0xb90] ;  /* 0x000b900001047983 */ /* 0x000f280000300a00 */
[----:B------:R0:W-:Y:S04]  /*4d850*/  @P4 STG.E.U8 desc[UR20][R6.64], R0 ;  /* 0x0000000006004986 */ /* 0x0001e8000c101114 */
[----:B0-----:R-:W4:Y:S01]  /*4d860*/  LDL.LU.64 R6, [R1+0xbb0] ;  /* 0x000bb00001067983 */ /* 0x001f220000300a00 */
[----:B------:R-:W-:-:S02]  /*4d870*/  ISETP.LT.AND P5, PT, R10, UR4, !P0 ;  /* 0x000000040a007c0c */ /* 0x000fc4000c7a1270 */
[----:B------:R-:W-:Y:S01]  /*4d880*/  ISETP.LT.AND P4, PT, R28, UR6, !P0 ;  /* 0x000000061c007c0c */ /* 0x000fe2000c781270 */
[----:B------:R-:W-:Y:S01]  /*4d890*/  ULDC UR4, c[0x0][0x228] ;  /* 0x00008a0000047ab9 */ /* 0x000fe20000000800 */
[C---:B------:R-:W-:Y:S02]  /*4d8a0*/  PRMT R2, R8.reuse, 0x7770, RZ ;  /* 0x0000777008027816 */ /* 0x040fe400000000ff */
[----:B------:R-:W-:Y:S02]  /*4d8b0*/  ISETP.LT.AND P0, PT, R29, UR4, !P0 ;  /* 0x000000041d007c0c */ /* 0x000fe4000c701270 */
[----:B------:R-:W-:Y:S01]  /*4d8c0*/  PRMT R0, R8, 0x7771, RZ ;  /* 0x0000777108007816 */ /* 0x000fe200000000ff */
[----:B------:R-:W-:Y:S01]  /*4d8d0*/  ULDC UR6, c[0x0][0x228] ;  /* 0x00008a0000067ab9 */ /* 0x000fe20000000800 */
[----:B------:R-:W-:Y:S01]  /*4d8e0*/  ULDC UR4, c[0x0][0x228] ;  /* 0x00008a0000047ab9 */ /* 0x000fe20000000800 */
[----:B---3--:R0:W-:Y:S01]  /*4d8f0*/  @P2 STG.E.U8 desc[UR20][R24.64], R2 ;  /* 0x0000000218002986 */ /* 0x0081e2000c101114 */
[----:B------:R-:W-:-:S02]  /*4d900*/  ISETP.LT.AND P6, PT, R19, UR6, !P3 ;  /* 0x0000000613007c0c */ /* 0x000fc4000dfc1270 */
[----:B------:R-:W-:Y:S01]  /*4d910*/  ISETP.LT.AND P2, PT, R15, UR8, !P3 ;  /* 0x000000080f007c0c */ /* 0x000fe2000df41270 */
[----:B------:R-:W-:Y:S01]  /*4d920*/  ULDC UR6, c[0x0][0x228] ;  /* 0x00008a0000067ab9 */ /* 0x000fe20000000800 */
[----:B------:R-:W-:Y:S01]  /*4d930*/  ULDC UR8, c[0x0][0x228] ;  /* 0x00008a0000087ab9 */ /* 0x000fe20000000800 */
[C---:B0-----:R-:W-:Y:S01]  /*4d940*/  PRMT R2, R8.reuse, 0x7772, RZ ;  /* 0x0000777208027816 */ /* 0x041fe200000000ff */
[----:B------:R-:W3:Y:S04]  /*4d950*/  LDL.LU R25, [R1+0x1b8] ;  /* 0x0001b80001197983 */ /* 0x000ee80000300800 */
[----:B------:R0:W-:Y:S02]  /*4d960*/  @P5 STG.E.U8 desc[UR20][R20.64], R0 ;  /* 0x0000000014005986 */ /* 0x0001e4000c101114 */
[----:B0-----:R-:W-:-:S02]  /*4d970*/  PRMT R0, R8, 0x7773, RZ ;  /* 0x0000777308007816 */ /* 0x001fc400000000ff */
[----:B------:R-:W-:Y:S01]  /*4d980*/  PRMT R3, R9, 0x7771, RZ ;  /* 0x0000777109037816 */ /* 0x000fe200000000ff */
[----:B------:R0:W-:Y:S01]  /*4d990*/  @P4 STG.E.U8 desc[UR20][R22.64], R2 ;  /* 0x0000000216004986 */ /* 0x0001e2000c101114 */
[----:B------:R-:W-:Y:S01]  /*4d9a0*/  ISETP.LT.AND P4, PT, R11, UR4, !P3 ;  /* 0x000000040b007c0c */ /* 0x000fe2000df81270 */
[----:B------:R-:W-:Y:S02]  /*4d9b0*/  ULDC UR4, c[0x0][0x228] ;  /* 0x00008a0000047ab9 */ /* 0x000fe40000000800 */
[----:B------:R1:W-:Y:S01]  /*4d9c0*/  @P0 STG.E.U8 desc[UR20][R12.64], R0 ;  /* 0x000000000c000986 */ /* 0x0003e2000c101114 */
[----:B------:R-:W-:-:S03]  /*4d9d0*/  ISETP.LT.AND P0, PT, R14, UR4, !P3 ;  /* 0x000000040e007c0c */ /* 0x000fc6000df01270 */
[----:B------:R-:W3:Y:S01]  /*4d9e0*/  LDL.LU.64 R20, [R1+0xbb8] ;  /* 0x000bb80001147983 */ /* 0x000ee20000300a00 */
[----:B------:R-:W-:Y:S01]  /*4d9f0*/  ULDC UR4, c[0x0][0x22c] ;  /* 0x00008b0000047ab9 */ /* 0x000fe20000000800 */
[C---:B0-----:R-:W-:Y:S02]  /*4da00*/  PRMT R2, R9.reuse, 0x7770, RZ ;  /* 0x0000777009027816 */ /* 0x041fe400000000ff */
[----:B------:R-:W3:Y:S04]  /*4da10*/  LDL.LU R23, [R1+0x1648] ;  /* 0x0016480001177983 */ /* 0x000ee80000300800 */
[----:B-1----:R-:W3:Y:S01]  /*4da20*/  LDL.LU.64 R12, [R1+0x1640] ;  /* 0x00164000010c7983 */ /* 0x002ee20000300a00 */
[----:B------:R-:W-:-:S03]  /*4da30*/  PRMT R0, R9, 0x7772, RZ ;  /* 0x0000777209007816 */ /* 0x000fc600000000ff */
[----:B--2---:R0:W-:Y:S04]  /*4da40*/  @P6 STG.E.U8 desc[UR20][R16.64], R2 ;  /* 0x0000000210006986 */ /* 0x0041e8000c101114 */
[----:B----4-:R1:W-:Y:S04]  /*4da50*/  @P2 STG.E.U8 desc[UR20][R26.64], R3 ;  /* 0x000000031a002986 */ /* 0x0103e8000c101114 */
[----:B------:R-:W-:Y:S01]  /*4da60*/  @P4 STG.E.U8 desc[UR20][R4.64], R0 ;  /* 0x0000000004004986 */ /* 0x000fe2000c101114 */
[----:B0-----:R-:W-:-:S03]  /*4da70*/  PRMT R2, R9, 0x7773, RZ ;  /* 0x0000777309027816 */ /* 0x001fc600000000ff */
[----:B------:R-:W2:Y:S04]  /*4da80*/  LDL.LU.64 R16, [R1+0xbc8] ;  /* 0x000bc80001107983 */ /* 0x000ea80000300a00 */
[----:B-1----:R-:W4:Y:S04]  /*4da90*/  LDL.LU.64 R26, [R1+0xbc0] ;  /* 0x000bc000011a7983 */ /* 0x002f280000300a00 */
[----:B------:R-:W4:Y:S04]  /*4daa0*/  LDL.LU.64 R8, [R1+0xbd0] ;  /* 0x000bd00001087983 */ /* 0x000f280000300a00 */
[----:B------:R-:W4:Y:S04]  /*4dab0*/  LDL.LU R18, [R1+0x1dc] ;  /* 0x0001dc0001127983 */ /* 0x000f280000300800 */
[----:B------:R0:W-:Y:S04]  /*4dac0*/  @P0 STG.E.U8 desc[UR20][R6.64], R2 ;  /* 0x0000000206000986 */ /* 0x0001e8000c101114 */
[----:B0-----:R-:W3:Y:S04]  /*4dad0*/  LDL.LU.64 R6, [R1+0xbe0] ;  /* 0x000be00001067983 */ /* 0x001ee80000300a00 */
[----:B---3--:R0:W-:Y:S04]  /*4dae0*/  STL.64 [R1+0x1630], R6 ;  /* 0x0016300601007387 */ /* 0x0081e80000100a00 */
[----:B0-----:R-:W3:Y:S01]  /*4daf0*/  LDL.LU.64 R6, [R1+0xbe8] ;  /* 0x000be80001067983 */ /* 0x001ee20000300a00 */
[----:B------:R-:W-:Y:S01]  /*4db00*/  ISETP.LT.AND P2, PT, R23, UR6, !P3 ;  /* 0x0000000617007c0c */ /* 0x000fe2000df41270 */
[----:B------:R-:W-:Y:S01]  /*4db10*/  ULDC UR6, c[0x0][0x228] ;  /* 0x00008a0000067ab9 */ /* 0x000fe20000000800 */
[----:B------:R-:W-:Y:S01]  /*4db20*/  VIADD R0, R13, 0x2e ;  /* 0x0000002e0d007836 */ /* 0x000fe20000000000 */
[----:B------:R-:W-:Y:S01]  /*4db30*/  ISETP.LT.AND P6, PT, R10, UR6, !P3 ;  /* 0x000000060a007c0c */ /* 0x000fe2000dfc1270 */
[----:B------:R-:W-:-:S02]  /*4db40*/  ULDC UR6, c[0x0][0x228] ;  /* 0x00008a0000067ab9 */ /* 0x000fc40000000800 */
[----:B------:R-:W-:Y:S02]  /*4db50*/  ISETP.LT.AND P5, PT, R28, UR6, !P3 ;  /* 0x000000061c007c0c */ /* 0x000fe4000dfa1270 */
[----:B------:R-:W-:Y:S02]  /*4db60*/  ISETP.GE.AND P4, PT, R0, UR4, PT ;  /* 0x0000000400007c0c */ /* 0x000fe4000bf86270 */
[C---:B------:R-:W-:Y:S01]  /*4db70*/  PRMT R0, R25.reuse, 0x7770, RZ ;  /* 0x0000777019007816 */ /* 0x040fe200000000ff */
[----:B------:R-:W-:Y:S01]  /*4db80*/  ULDC UR4, c[0x0][0x228] ;  /* 0x00008a0000047ab9 */ /* 0x000fe20000000800 */
[----:B------:R-:W-:Y:S02]  /*4db90*/  PRMT R2, R25, 0x7771, RZ ;  /* 0x0000777119027816 */ /* 0x000fe400000000ff */
[----:B------:R-:W-:Y:S01]  /*4dba0*/  ISETP.LT.AND P3, PT, R29, UR4, !P3 ;  /* 0x000000041d007c0c */ /* 0x000fe2000df61270 */
[----:B------:R-:W-:Y:S01]  /*4dbb0*/  ULDC UR6, c[0x0][0x228] ;  /* 0x00008a0000067ab9 */ /* 0x000fe20000000800 */
[----:B------:R-:W-:Y:S04]  /*4dbc0*/  @P2 STG.E.U8 desc[UR20][R20.64], R0 ;  /* 0x0000000014002986 */ /* 0x000fe8000c101114 */
[----:B---3--:R0:W-:Y:S01]  /*4dbd0*/  STL.64 [R1+0x1638], R6 ;  /* 0x0016380601007387 */ /* 0x0081e20000100a00 */
[----:B------:R-:W-:-:S03]  /*4dbe0*/  ULDC UR4, c[0x0][0x22c] ;  /* 0x00008b0000047ab9 */ /* 0x000fc60000000800 */
[----:B0-----:R-:W3:Y:S01]  /*4dbf0*/  LDL.LU.64 R6, [R1+0xbf0] ;  /* 0x000bf00001067983 */ /* 0x001ee20000300a00 */
[----:B------:R-:W-:-:S03]  /*4dc00*/  PRMT R0, R25, 0x7772, RZ ;  /* 0x0000777219007816 */ /* 0x000fc600000000ff */
[----:B--2---:R0:W-:Y:S01]  /*4dc10*/  @P6 STG.E.U8 desc[UR20][R16.64], R2 ;  /* 0x0000000210006986 */ /* 0x0041e2000c101114 */
[----:B------:R-:W-:-:S03]  /*4dc20*/  ISETP.LT.AND P0, PT, R19, UR6, !P4 ;  /* 0x0000000613007c0c */ /* 0x000fc6000e701270 */
[----:B------:R-:W2:Y:S04]  /*4dc30*/  LDL.LU.64 R20, [R1+0xbd8] ;  /* 0x000bd80001147983 */ /* 0x000ea80000300a00 */
[----:B----4-:R1:W-:Y:S04]  /*4dc40*/  @P5 STG.E.U8 desc[UR20][R26.64], R0 ;  /* 0x000000001a005986 */ /* 0x0103e8000c101114 */
[----:B------:R-:W4:Y:S01]  /*4dc50*/  LDL.LU R22, [R1+0x1ec] ;  /* 0x0001ec0001167983 */ /* 0x000f220000300800 */
[----:B------:R-:W-:Y:S01]  /*4dc60*/  ISETP.LT.AND P2, PT, R15, UR8, !P4 ;  /* 0x000000080f007c0c */ /* 0x000fe2000e741270 */
[----:B0-----:R-:W-:Y:S01]  /*4dc70*/  VIADD R2, R13, 0x2f ;  /* 0x0000002f0d027836 */ /* 0x001fe20000000000 */
[----:B------:R-:W-:-:S02]  /*4dc80*/  ISETP.LT.AND P6, PT, R14, UR12, !P4 ;  /* 0x0000000c0e007c0c */ /* 0x000fc4000e7c1270 */
[C---:B------:R-:W-:Y:S02]  /*4dc90*/  PRMT R3, R18.reuse, 0x7772, RZ ;  /* 0x0000777212037816 */ /* 0x040fe400000000ff */
[----:B-1----:R-:W-:Y:S02]  /*4dca0*/  PRMT R0, R25, 0x7773, RZ ;  /* 0x0000777319007816 */ /* 0x002fe400000000ff */
[----:B------:R-:W-:Y:S02]  /*4dcb0*/  ISETP.LT.AND P5, PT, R11, UR10, !P4 ;  /* 0x0000000a0b007c0c */ /* 0x000fe4000e7a1270 */
[C---:B------:R-:W-:Y:S01]  /*4dcc0*/  PRMT R4, R18.reuse, 0x7773, RZ ;  /* 0x0000777312047816 */ /* 0x040fe200000000ff */
[----:B------:R-:W-:Y:S01]  /*4dcd0*/  ULDC UR6, c[0x0][0x228] ;  /* 0x00008a0000067ab9 */ /* 0x000fe20000000800 */
[----:B------:R-:W-:Y:S01]  /*4dce0*/  ULDC UR8, c[0x0][0x228] ;  /* 0x00008a0000087ab9 */ /* 0x000fe20000000800 */
[----:B------:R0:W-:Y:S01]  /*4dcf0*/  @P3 STG.E.U8 desc[UR20][R8.64], R0 ;  /* 0x0000000008003986 */ /* 0x0001e2000c101114 */
[----:B------:R-:W-:Y:S01]  /*4dd00*/  ULDC UR10, c[0x0][0x228] ;  /* 0x00008a00000a7ab9 */ /* 0x000fe20000000800 */
[----:B0-----:R-:W-:-:S02]  /*4dd10*/  PRMT R0, R18, 0x7770, RZ ;  /* 0x0000777012007816 */ /* 0x001fc400000000ff */
[----:B------:R-:W2:Y:S04]  /*4dd20*/  LDL.LU.64 R8, [R1+0xc20] ;  /* 0x000c200001087983 */ /* 0x000ea80000300a00 */
[----:B------:R-:W2:Y:S04]  /*4dd30*/  LDL.LU.64 R16, [R1+0xc18] ;  /* 0x000c180001107983 */ /* 0x000ea80000300a00 */
[----:B------:R-:W2:Y:S04]  /*4dd40*/  LDL.LU.64 R26, [R1+0xc10] ;  /* 0x000c1000011a7983 */ /* 0x000ea80000300a00 */
[----:B------:R-:W2:Y:S04]  /*4dd50*/  LDL.LU.64 R24, [R1+0xbf8] ;  /* 0x000bf80001187983 */ /* 0x000ea80000300a00 */
[----:B---3--:R0:W-:Y:S04]  /*4dd60*/  @P0 STG.E.U8 desc[UR20][R6.64], R0 ;  /* 0x0000000006000986 */ /* 0x0081e8000c101114 */
[----:B0-----:R-:W3:Y:S01]  /*4dd70*/  LDL.LU.64 R6, [R1+0x1638] ;  /* 0x0016380001067983 */ /* 0x001ee20000300a00 */
[----:B------:R-:W-:-:S02]  /*4dd80*/  ISETP.GE.AND P3, PT, R2, UR4, PT ;  /* 0x0000000402007c0c */ /* 0x000fc4000bf66270 */
[----:B------:R-:W-:Y:S02]  /*4dd90*/  PRMT R2, R18, 0x7771, RZ ;  /* 0x0000777112027816 */ /* 0x000fe400000000ff */
[----:B------:R-:W-:Y:S01]  /*4dda0*/  ISETP.LT.AND P0, PT, R23, UR6, !P4 ;  /* 0x0000000617007c0c */ /* 0x000fe2000e701270 */
[----:B------:R-:W-:Y:S01]  /*4ddb0*/  ULDC UR6, c[0x0][0x228] ;  /* 0x00008a0000067ab9 */ /* 0x000fe20000000800 */
[----:B------:R-:W-:Y:S01]  /*4ddc0*/  VIADD R0, R13, 0x30 ;  /* 0x000000300d007836 */ /* 0x000fe20000000000 */
[----:B------:R-:W-:Y:S01]  /*4ddd0*/  ULDC UR4, c[0x0][0x22c] ;  /* 0x00008b0000047ab9 */ /* 0x000fe20000000800 */
[----:B---3--:R0:W-:Y:S04]  /*4dde0*/  @P2 STG.E.U8 desc[UR20][R6.64], R2 ;  /* 0x0000000206002986 */ /* 0x0081e8000c101114 */
[----:B0-----:R-:W3:Y:S01]  /*4ddf0*/  LDL.LU.64 R6, [R1+0x1630] ;  /* 0x0016300001067983 */ /* 0x001ee20000300a00 */
[----:B------:R-:W-:-:S02]  /*4de00*/  ISETP.GE.AND P2, PT, R0, UR4, PT ;  /* 0x0000000400007c0c */ /* 0x000fc4000bf46270 */
[C---:B----4-:R-:W-:Y:S02]  /*4de10*/  PRMT R0, R22.reuse, 0x7770, RZ ;  /* 0x0000777016007816 */ /* 0x050fe400000000ff */
[----:B------:R-:W-:Y:S01]  /*4de20*/  PRMT R2, R22, 0x7771, RZ ;  /* 0x0000777116027816 */ /* 0x000fe200000000ff */
[----:B------:R-:W-:Y:S01]  /*4de30*/  ULDC UR4, c[0x0][0x228] ;  /* 0x00008a0000047ab9 */ /* 0x000fe20000000800 */
[----:B---3--:R-:W-:Y:S04]  /*4de40*/  @P5 STG.E.U8 desc[UR20][R6.64], R3 ;  /* 0x0000000306005986 */ /* 0x008fe8000c101114 */
[----:B--2---:R0:W-:Y:S04]  /*4de50*/  @P6 STG.E.U8 desc[UR20][R20.64], R4 ;  /* 0x0000000414006986 */ /* 0x0041e8000c101114 */
[----:B0-----:R-:W2:Y:S04]  /*4de60*/  LDL.LU.64 R20, [R1+0xc28] ;  /* 0x000c280001147983 */ /* 0x001ea80000300a00 */
[----:B------:R-:W3:Y:S01]  /*4de70*/  LDL.LU R18, [R1+0x1cc] ;  /* 0x0001cc0001127983 */ /* 0x000ee20000300800 */
[----:B------:R-:W-:Y:S01]  /*4de80*/  ISETP.LT.AND P6, PT, R10, UR6, !P4 ;  /* 0x000000060a007c0c */ /* 0x000fe2000e7c1270 */
[----:B------:R-:W-:Y:S01]  /*4de90*/  ULDC UR6, c[0x0][0x228] ;  /* 0x00008a0000067ab9 */ /* 0x000fe20000000800 */
[----:B------:R-:W-:-:S02]  /*4dea0*/  PRMT R3, R22, 0x7772, RZ ;  /* 0x0000777216037816 */ /* 0x000fc400000000ff */
[----:B------:R-:W-:Y:S02]  /*4deb0*/  ISETP.LT.AND P5, PT, R28, UR6, !P4 ;  /* 0x000000061c007c0c */ /* 0x000fe4000e7a1270 */
[----:B------:R-:W-:Y:S02]  /*4dec0*/  ISETP.LT.AND P4, PT, R29, UR8, !P4 ;  /* 0x000000081d007c0c */ /* 0x000fe4000e781270 */
[----:B------:R-:W-:Y:S01]  /*4ded0*/  PRMT R4, R22, 0x7773, RZ ;  /* 0x0000777316047816 */ /* 0x000fe200000000ff */
[----:B------:R0:W-:Y:S04]  /*4dee0*/  @P0 STG.E.U8 desc[UR20][R8.64], R0 ;  /* 0x0000000008000986 */ /* 0x0001e8000c101114 */
[----:B------:R-:W4:Y:S01]  /*4def0*/  LDL.LU.64 R6, [R1+0xc38] ;  /* 0x000c380001067983 */ /* 0x000f220000300a00 */
[----:B------:R-:W-:Y:S01]  /*4df00*/  ULDC UR6, c[0x0][0x228] ;  /* 0x00008a0000067ab9 */ /* 0x000fe20000000800 */
[----:B------:R-:W-:-:S02]  /*4df10*/  ULDC UR8, c[0x0][0x228] ;  /* 0x00008a0000087ab9 */ /* 0x000fc40000000800 */
[----:B------:R-:W-:Y:S04]  /*4df20*/  @P6 STG.E.U8 desc[UR20][R16.64], R2 ;  /* 0x0000000210006986 */ /* 0x000fe8000c101114 */
[----:B------:R-:W-:Y:S04]  /*4df30*/  @P5 STG.E.U8 desc[UR20][R26.64], R3 ;  /* 0x000000031a005986 */ /* 0x000fe8000c101114 */
[----:B------:R1:W-:Y:S04]  /*4df40*/  @P4 STG.E.U8 desc[UR20][R24.64], R4 ;  /* 0x0000000418004986 */ /* 0x0003e8000c101114 */
[----:B0-----:R-:W4:Y:S01]  /*4df50*/  LDL.LU.64 R8, [R1+0xc30] ;  /* 0x000c300001087983 */ /* 0x001f220000300a00 */
[----:B------:R-:W-:Y:S01]  /*4df60*/  ISETP.LT.AND P0, PT, R19, UR4, !P3 ;  /* 0x0000000413007c0c */ /* 0x000fe2000df01270 */
[----:B------:R-:W-:-:S02]  /*4df70*/  ULDC UR4, c[0x0][0x228] ;  /* 0x00008a0000047ab9 */ /* 0x000fc40000000800 */
[----:B-1----:R-:W4:Y:S04]  /*4df80*/  LDL.LU.64 R4, [R1+0xc40] ;  /* 0x000c400001047983 */ /* 0x002f280000300a00 */
[----:B------:R-:W4:Y:S04]  /*4df90*/  LDL.LU R25, [R1+0x1bc] ;  /* 0x0001bc0001197983 */ /* 0x000f280000300800 */
[----:B------:R-:W4:Y:S01]  /*4dfa0*/  LDL.LU.64 R16, [R1+0xc60] ;  /* 0x000c600001107983 */ /* 0x000f220000300a00 */
[----:B------:R-:W-:-:S03]  /*4dfb0*/  VIADD R2, R13, 0x31 ;  /* 0x000000310d027836 */ /* 0x000fc60000000000 */
[----:B------:R0:W-:Y:S04]  /*4dfc0*/  STL.64 [R1+0x1628], R12 ;  /* 0x0016280c01007387 */ /* 0x0001e80000100a00 */
[----:B0-----:R-:W4:Y:S04]  /*4dfd0*/  LDL.LU.64 R12, [R1+0xc58] ;  /* 0x000c5800010c7983 */ /* 0x001f280000300a00 */
[----:B------:R-:W4:Y:S01]  /*4dfe0*/  LDL.LU.64 R26, [R1+0xc50] ;  /* 0x000c5000011a7983 */ /* 0x000f220000300a00 */
[----:B---3--:R-:W-:-:S05]  /*4dff0*/  PRMT R0, R18, 0x7770, RZ ;  /* 0x0000777012007816 */ /* 0x008fca00000000ff */
[----:B--2---:R0:W-:Y:S04]  /*4e000*/  @P0 STG.E.U8 desc[UR20][R20.64], R0 ;  /* 0x0000000014000986 */ /* 0x0041e8000c101114 */
[----:B0-----:R-:W2:Y:S01]  /*4e010*/  LDL.LU.64 R20, [R1+0xc48] ;  /* 0x000c480001147983 */ /* 0x001ea20000300a00 */
[----:B------:R-:W-:Y:S01]  /*4e020*/  ISETP.LT.AND P4, PT, R15, UR4, !P3 ;  /* 0x000000040f007c0c */ /* 0x000fe2000df81270 */
[----:B------:R-:W-:Y:S01]  /*4e030*/  ULDC UR4, c[0x0][0x228] ;  /* 0x00008a0000047ab9 */ /* 0x000fe20000000800 */
[----:B------:R-:W-:Y:S02]  /*4e040*/  ISETP.LT.AND P6, PT, R11, UR6, !P3 ;  /* 0x000000060b007c0c */ /* 0x000fe4000dfc1270 */
[----:B------:R-:W-:Y:S01]  /*4e050*/  ISETP.LT.AND P5, PT, R14, UR4, !P3 ;  /* 0x000000040e007c0c */ /* 0x000fe2000dfa1270 */
[----:B------:R-:W-:Y:S01]  /*4e060*/  ULDC UR4, c[0x0][0x22c] ;  /* 0x00008b0000047ab9 */ /* 0x000fe20000000800 */
[----:B------:R-:W-:-:S02]  /*4e070*/  PRMT R0, R18, 0x7771, RZ ;  /* 0x0000777112007816 */ /* 0x000fc400000000ff */
[----:B------:R-:W-:Y:S02]  /*4e080*/  ISETP.GE.AND P0, PT, R2, UR4, PT ;  /* 0x0000000402007c0c */ /* 0x000fe4000bf06270 */
[C---:B------:R-:W-:Y:S02]  /*4e090*/  PRMT R2, R18.reuse, 0x7772, RZ ;  /* 0x0000777212027816 */ /* 0x040fe400000000ff */
[----:B------:R-:W-:Y:S01]  /*4e0a0*/  PRMT R3, R18, 0x7773, RZ ;  /* 0x0000777312037816 */ /* 0x000fe200000000ff */
[----:B------:R-:W-:Y:S01]  /*4e0b0*/  ULDC UR4, c[0x0][0x228] ;  /* 0x00008a0000047ab9 */ /* 0x000fe20000000800 */
[----:B------:R-:W-:Y:S01]  /*4e0c0*/  ULDC UR6, c[0x0][0x228] ;  /* 0x00008a0000067ab9 */ /* 0x000fe20000000800 */
[----:B------:R-:W3:Y:S04]  /*4e0d0*/  LDL.LU R24, [R1+0x1f0] ;  /* 0x0001f00001187983 */ /* 0x000ee80000300800 */
[----:B----4-:R0:W-:Y:S01]  /*4e0e0*/  @P4 STG.E.U8 desc[UR20][R4.64], R0 ;  /* 0x0000000004004986 */ /* 0x0101e2000c101114 */
[----:B------:R-:W-:-:S03]  /*4e0f0*/  ISETP.LT.AND P4, PT, R23, UR4, !P3 ;  /* 0x0000000417007c0c */ /* 0x000fc6000df81270 */
[----:B------:R1:W-:Y:S01]  /*4e100*/  @P6 STG.E.U8 desc[UR20][R6.64], R2 ;  /* 0x0000000206006986 */ /* 0x0003e2000c101114 */
[----:B------:R-:W-:-:S03]  /*4e110*/  ULDC UR4, c[0x0][0x228] ;  /* 0x00008a0000047ab9 */ /* 0x000fc60000000800 */
[----:B------:R4:W-:Y:S01]  /*4e120*/  @P5 STG.E.U8 desc[UR20][R8.64], R3 ;  /* 0x0000000308005986 */ /* 0x0009e2000c101114 */
[----:B------:R-:W-:Y:S01]  /*4e130*/  ISETP.LT.AND P5, PT, R10, UR4, !P3 ;  /* 0x000000040a007c0c */ /* 0x000fe2000dfa1270 */
[----:B------:R-:W-:Y:S01]  /*4e140*/  ULDC UR4, c[0x0][0x228] ;  /* 0x00008a0000047ab9 */ /* 0x000fe20000000800 */
[----:B------:R-:W-:Y:S02]  /*4e150*/  ISETP.LT.AND P6, PT, R28, UR6, !P3 ;  /* 0x000000061c007c0c */ /* 0x000fe4000dfc1270 */
[----:B------:R-:W-:Y:S01]  /*4e160*/  ISETP.LT.AND P3, PT, R29, UR4, !P3 ;  /* 0x000000041d007c0c */ /* 0x000fe2000df61270 */
[----:B------:R-:W-:Y:S01]  /*4e170*/  ULDC UR4, c[0x0][0x228] ;  /* 0x00008a0000047ab9 */ /* 0x000fe20000000800 */
[----:B------:R-:W-:Y:S01]  /*4e180*/  ULDC UR6, c[0x0][0x228] ;  /* 0x00008a0000067ab9 */ /* 0x000fe20000000800 */
[C---:B0-----:R-:W-:Y:S02]  /*4e190*/  PRMT R0, R25.reuse, 0x7770, RZ ;  /* 0x0000777019007816 */ /* 0x041fe400000000ff */
[----:B-1----:R-:W-:-:S02]  /*4e1a0*/  PRMT R2, R25, 0x7771, RZ ;  /* 0x0000777119027816 */ /* 0x002fc400000000ff */
[C---:B------:R-:W-:Y:S02]  /*4e1b0*/  PRMT R4, R25.reuse, 0x7773, RZ ;  /* 0x0000777319047816 */ /* 0x040fe400000000ff */
[----:B----4-:R-:W-:Y:S01]  /*4e1c0*/  PRMT R3, R25, 0x7772, RZ ;  /* 0x0000777219037816 */ /* 0x010fe200000000ff */
[----:B------:R-:W4:Y:S04]  /*4e1d0*/  LDL.LU.64 R8, [R1+0xc68] ;  /* 0x000c680001087983 */ /* 0x000f280000300a00 */
[----:B------:R0:W-:Y:S04]  /*4e1e0*/  @P4 STG.E.U8 desc[UR20][R16.64], R0 ;  /* 0x0000000010004986 */ /* 0x0001e8000c101114 */
[----:B------:R-:W4:Y:S04]  /*4e1f0*/  LDL.LU.64 R6, [R1+0xc80] ;  /* 0x000c800001067983 */ /* 0x000f280000300a00 */
[----:B------:R1:W-:Y:S04]  /*4e200*/  @P5 STG.E.U8 desc[UR20][R12.64], R2 ;  /* 0x000000020c005986 */ /* 0x0003e8000c101114 */
[----:B------:R-:W-:Y:S04]  /*4e210*/  @P6 STG.E.U8 desc[UR20][R26.64], R3 ;  /* 0x000000031a006986 */ /* 0x000fe8000c101114 */
[----:B0-----:R-:W4:Y:S04]  /*4e220*/  LDL.LU.64 R16, [R1+0xc78] ;  /* 0x000c780001107983 */ /* 0x001f280000300a00 */
[----:B-1----:R-:W4:Y:S04]  /*4e230*/  LDL.LU.64 R12, [R1+0x1628] ;  /* 0x00162800010c7983 */ /* 0x002f280000300a00 */
[----:B------:R-:W4:Y:S04]  /*4e240*/  LDL.LU R25, [R1+0xa0] ;  /* 0x0000a00001197983 */ /* 0x000f280000300800 */
[----:B--2---:R0:W-:Y:S04]  /*4e250*/  @P3 STG.E.U8 desc[UR20][R20.64], R4 ;  /* 0x0000000414003986 */ /* 0x0041e8000c101114 */
[----:B0-----:R-:W2:Y:S01]  /*4e260*/  LDL.LU.64 R4, [R1+0xc70] ;  /* 0x000c700001047983 */ /* 0x001ea20000300a00 */
[----:B------:R-:W-:-:S02]  /*4e270*/  ISETP.LT.AND P4, PT, R19, UR4, !P2 ;  /* 0x0000000413007c0c */ /* 0x000fc4000d781270 */
[----:B------:R-:W-:Y:S01]  /*4e280*/  ISETP.LT.AND P5, PT, R15, UR6, !P2 ;  /* 0x000000060f007c0c */ /* 0x000fe2000d7a1270 */
[----:B------:R-:W4:Y:S01]  /*4e290*/  LDL.LU.64 R26, [R1+0xc90] ;  /* 0x000c9000011a7983 */ /* 0x000f220000300a00 */
[----:B------:R-:W-:-:S03]  /*4e2a0*/  ULDC UR4, c[0x0][0x228] ;  /* 0x00008a0000047ab9 */ /* 0x000fc60000000800 */
[----:B------:R-:W4:Y:S01]  /*4e2b0*/  LDL.LU.64 R20, [R1+0xc88] ;  /* 0x000c880001147983 */ /* 0x000f220000300a00 */
[C---:B---3--:R-:W-:Y:S02]  /*4e2c0*/  PRMT R0, R24.reuse, 0x7770, RZ ;  /* 0x0000777018007816 */ /* 0x048fe400000000ff */
[----:B------:R-:W-:Y:S02]  /*4e2d0*/  ISETP.LT.AND P3, PT, R11, UR4, !P2 ;  /* 0x000000040b007c0c */ /* 0x000fe4000d761270 */
[----:B------:R-:W-:Y:S01]  /*4e2e0*/  PRMT R2, R24, 0x7771, RZ ;  /* 0x0000777118027816 */ /* 0x000fe200000000ff */
[----:B------:R-:W-:Y:S01]  /*4e2f0*/  ULDC UR6, c[0x0][0x228] ;  /* 0x00008a0000067ab9 */ /* 0x000fe20000000800 */
[----:B------:R-:W-:Y:S01]  /*4e300*/  ISETP.LT.AND P6, PT, R10, UR8, !P2 ;  /* 0x000000080a007c0c */ /* 0x000fe2000d7c1270 */
[----:B------:R-:W-:Y:S01]  /*4e310*/  ULDC UR4, c[0x0][0x22c] ;  /* 0x00008b0000047ab9 */ /* 0x000fe20000000800 */
[C---:B------:R-:W-:Y:S01]  /*4e320*/  PRMT R3, R24.reuse, 0x7773, RZ ;  /* 0x0000777318037816 */ /* 0x040fe200000000ff */
[----:B------:R-:W-:Y:S01]  /*4e330*/  ULDC UR8, c[0x0][0x228] ;  /* 0x00008a0000087ab9 */ /* 0x000fe20000000800 */
[----:B--2---:R-:W-:Y:S04]  /*4e340*/  @P4 STG.E.U8 desc[UR20][R4.64], R0 ;  /* 0x0000000004004986 */ /* 0x004fe8000c101114 */
[----:B----4-:R0:W-:Y:S04]  /*4e350*/  @P5 STG.E.U8 desc[UR20][R8.64], R2 ;  /* 0x0000000208005986 */ /* 0x0101e8000c101114 */
[----:B0-----:R-:W2:Y:S04]  /*4e360*/  LDL.LU.64 R8, [R1+0xca0] ;  /* 0x000ca00001087983 */ /* 0x001ea80000300a00 */
[----:B------:R-:W3:Y:S01]  /*4e370*/  LDL.LU.64 R4, [R1+0xc98] ;  /* 0x000c980001047983 */ /* 0x000ee20000300a00 */
[----:B------:R-:W-:-:S03]  /*4e380*/  PRMT R2, R24, 0x7772, RZ ;  /* 0x0000777218027816 */ /* 0x000fc600000000ff */
[----:B------:R-:W4:Y:S04]  /*4e390*/  LDL.LU R18, [R1+0x60] ;  /* 0x0000600001127983 */ /* 0x000f280000300800 */
[----:B------:R-:W-:Y:S04]  /*4e3a0*/  STL.64 [R1+0x1620], R12 ;  /* 0x0016200c01007387 */ /* 0x000fe80000100a00 */
[----:B------:R0:W-:Y:S04]  /*4e3b0*/  @P3 STG.E.U8 desc[UR20][R6.64], R2 ;  /* 0x0000000206003986 */ /* 0x0001e8000c101114 */
[----:B0-----:R-:W4:Y:S01]  /*4e3c0*/  LDL.LU.64 R6, [R1+0xcb0] ;  /* 0x000cb00001067983 */ /* 0x001f220000300a00 */
[----:B------:R-:W-:Y:S01]  /*4e3d0*/  ISETP.LT.AND P4, PT, R14, UR6, !P2 ;  /* 0x000000060e007c0c */ /* 0x000fe2000d781270 */
[----:B------:R-:W-:-:S02]  /*4e3e0*/  ULDC UR6, c[0x0][0x228] ;  /* 0x00008a0000067ab9 */ /* 0x000fc40000000800 */
[----:B------:R-:W-:Y:S01]  /*4e3f0*/  ISETP.LT.AND P5, PT, R23, UR6, !P2 ;  /* 0x0000000617007c0c */ /* 0x000fe2000d7a1270 */
[----:B------:R-:W-:Y:S01]  /*4e400*/  VIADD R0, R13, 0x32 ;  /* 0x000000320d007836 */ /* 0x000fe20000000000 */
[C---:B------:R-:W-:Y:S01]  /*4e410*/  PRMT R2, R25.reuse, 0x7771, RZ ;  /* 0x0000777119027816 */ /* 0x040fe200000000ff */
[----:B------:R-:W4:Y:S01]  /*4e420*/  LDL.LU.64 R12, [R1+0xca8] ;  /* 0x000ca800010c7983 */ /* 0x000f220000300a00 */
[----:B------:R-:W-:Y:S02]  /*4e430*/  ULDC UR6, c[0x0][0x228] ;  /* 0x00008a0000067ab9 */ /* 0x000fe40000000800 */
[----:B------:R-:W-:Y:S02]  /*4e440*/  ISETP.GE.AND P3, PT, R0, UR4, PT ;  /* 0x0000000400007c0c */ /* 0x000fe4000bf66270 */
[----:B------:R-:W-:Y:S01]  /*4e450*/  PRMT R0, R25, 0x7770, RZ ;  /* 0x0000777019007816 */ /* 0x000fe200000000ff */
[----:B------:R-:W-:Y:S01]  /*4e460*/  ULDC UR4, c[0x0][0x228] ;  /* 0x00008a0000047ab9 */ /* 0x000fe20000000800 */
[----:B------:R0:W-:Y:S01]  /*4e470*/  @P4 STG.E.U8 desc[UR20][R16.64], R3 ;  /* 0x0000000310004986 */ /* 0x0001e2000c101114 */
[----:B------:R-:W-:-:S03]  /*4e480*/  ISETP.LT.AND P4, PT, R28, UR4, !P2 ;  /* 0x000000041c007c0c */ /* 0x000fc6000d781270 */
[----:B------:R1:W-:Y:S01]  /*4e490*/  @P5 STG.E.U8 desc[UR20][R26.64], R0 ;  /* 0x000000001a005986 */ /* 0x0003e2000c101114 */
[----:B------:R-:W-:Y:S01]  /*4e4a0*/  ULDC UR4, c[0x0][0x228] ;  /* 0x00008a0000047ab9 */ /* 0x000fe20000000800 */
[----:B------:R-:W-:Y:S02]  /*4e4b0*/  ISETP.LT.AND P2, PT, R29, UR6, !P2 ;  /* 0x000000061d007c0c */ /* 0x000fe4000d741270 */
[----:B------:R1:W-:Y:S01]  /*4e4c0*/  @P6 STG.E.U8 desc[UR20][R20.64], R2 ;  /* 0x0000000214006986 */ /* 0x0003e2000c101114 */
[----:B------:R-:W-:Y:S01]  /*4e4d0*/  ISETP.LT.AND P6, PT, R19, UR4, !P0 ;  /* 0x0000000413007c0c */ /* 0x000fe2000c7c1270 */
[----:B------:R-:W-:Y:S01]  /*4e4e0*/  ULDC UR6, c[0x0][0x228] ;  /* 0x00008a0000067ab9 */ /* 0x000fe20000000800 */
[----:B------:R-:W-:Y:S01]  /*4e4f0*/  ULDC UR4, c[0x0][0x228] ;  /* 0x00008a0000047ab9 */ /* 0x000fe20000000800 */
[----:B0-----:R-:W4:Y:S04]  /*4e500*/  LDL.LU.64 R16, [R1+0xcc0] ;  /* 0x000cc00001107983 */ /* 0x001f280000300a00 */
[----:B-1----:R-:W4:Y:S01]  /*4e510*/  LDL.LU.64 R26, [R1+0xcb8] ;  /* 0x000cb800011a7983 */ /* 0x002f220000300a00 */
[----:B------:R-:W-:-:S03]  /*4e520*/  PRMT R0, R25, 0x7772, RZ ;  /* 0x0000777219007816 */ /* 0x000fc600000000ff */
[----:B------:R-:W4:Y:S01]  /*4e530*/  LDL.LU R20, [R1+0x90] ;  /* 0x0000900001147983 */ /* 0x000f220000300800 */
[----:B------:R-:W-:-:S03]  /*4e540*/  PRMT R2, R25, 0x7773, RZ ;  /* 0x0000777319027816 */ /* 0x000fc600000000ff */
[----:B------:R-:W4:Y:S04]  /*4e550*/  LDL.LU.64 R24, [R1+0xcd0] ;  /* 0x000cd00001187983 */ /* 0x000f280000300a00 */
[----:B--2---:R0:W-:Y:S04]  /*4e560*/  @P4 STG.E.U8 desc[UR20][R8.64], R0 ;  /* 0x0000000008004986 */ /* 0x0041e8000c101114 */
[----:B---3--:R1:W-:Y:S04]  /*4e570*/  @P2 STG.E.U8 desc[UR20][R4.64], R2 ;  /* 0x0000000204002986 */ /* 0x0083e8000c101114 */
[----:B0-----:R-:W2:Y:S01]  /*4e580*/  LDL.LU.64 R8, [R1+0xcc8] ;  /* 0x000cc80001087983 */ /* 0x001ea20000300a00 */
[----:B----4-:R-:W-:-:S03]  /*4e590*/  PRMT R0, R18, 0x7770, RZ ;  /* 0x0000777012007816 */ /* 0x010fc600000000ff */
[----:B-1----:R-:W3:Y:S04]  /*4e5a0*/  LDL.LU.64 R4, [R1+0xce0] ;  /* 0x000ce00001047983 */ /* 0x002ee80000300a00 */
[----:B------:R0:W-:Y:S04]  /*4e5b0*/  @P6 STG.E.U8 desc[UR20][R6.64], R0 ;  /* 0x0000000006006986 */ /* 0x0001e8000c101114 */
[----:B0-----:R-:W4:Y:S01]  /*4e5c0*/  LDL.LU.64 R6, [R1+0xcd8] ;  /* 0x000cd80001067983 */ /* 0x001f220000300a00 */
[----:B------:R-:W-:Y:S01]  /*4e5d0*/  ISETP.LT.AND P5, PT, R15, UR6, !P0 ;  /* 0x000000060f007c0c */ /* 0x000fe2000c7a1270 */
[----:B------:R-:W-:Y:S01]  /*4e5e0*/  ULDC UR6, c[0x0][0x228] ;  /* 0x00008a0000067ab9 */ /* 0x000fe20000000800 */
[----:B------:R-:W-:-:S02]  /*4e5f0*/  ISETP.LT.AND P4, PT, R11, UR4, !P0 ;  /* 0x000000040b007c0c */ /* 0x000fc4000c781270 */
[----:B------:R-:W-:Y:S02]  /*4e600*/  ISETP.LT.AND P2, PT, R14, UR6, !P0 ;  /* 0x000000060e007c0c */ /* 0x000fe4000c741270 */
[C---:B------:R-:W-:Y:S02]  /*4e610*/  PRMT R2, R18.reuse, 0x7771, RZ ;  /* 0x0000777112027816 */ /* 0x040fe400000000ff */
[----:B------:R-:W-:Y:S01]  /*4e620*/  PRMT R0, R18, 0x7772, RZ ;  /* 0x0000777212007816 */ /* 0x000fe200000000ff */
[----:B------:R-:W-:Y:S01]  /*4e630*/  ULDC UR4, c[0x0][0x228] ;  /* 0x00008a0000047ab9 */ /* 0x000fe20000000800 */
[----:B------:R-:W-:Y:S01]  /*4e640*/  ULDC UR6, c[0x0][0x228] ;  /* 0x00008a0000067ab9 */ /* 0x000fe20000000800 */
[----:B------:R-:W-:Y:S01]  /*4e650*/  ISETP.LT.AND P6, PT, R23, UR4, !P0 ;  /* 0x0000000417007c0c */ /* 0x000fe2000c7c1270 */
[----:B------:R-:W-:Y:S01]  /*4e660*/  ULDC UR4, c[0x0][0x228] ;  /* 0x00008a0000047ab9 */ /* 0x000fe20000000800 */
[----:B------:R0:W-:Y:S01]  /*4e670*/  @P5 STG.E.U8 desc[UR20][R12.64], R2 ;  /* 0x000000020c005986 */ /* 0x0001e2000c101114 */
[----:B------:R-:W-:-:S03]  /*4e680*/  ISETP.LT.AND P5, PT, R10, UR6, !P0 ;  /* 0x000000060a007c0c */ /* 0x000fc6000c7a1270 */
[----:B------:R1:W-:Y:S01]  /*4e690*/  @P4 STG.E.U8 desc[UR20][R16.64], R0 ;  /* 0x0000000010004986 */ /* 0x0003e2000c101114 */
[----:B------:R-:W-:Y:S01]  /*4e6a0*/  ULDC UR6, c[0x0][0x228] ;  /* 0x00008a0000067ab9 */ /* 0x000fe20000000800 */
[----:B0-----:R-:W-:Y:S02]  /*4e6b0*/  PRMT R2, R18, 0x7773, RZ ;  /* 0x0000777312027816 */ /* 0x001fe400000000ff */
[----:B------:R-:W4:Y:S01]  /*4e6c0*/  LDL.LU.64 R12, [R1+0x1620] ;  /* 0x00162000010c7983 */ /* 0x000f220000300a00 */
[----:B-1----:R-:W-:-:S03]  /*4e6d0*/  PRMT R0, R20, 0x7770, RZ ;  /* 0x0000777014007816 */ /* 0x002fc600000000ff */
[----:B------:R-:W4:Y:S04]  /*4e6e0*/  LDL.LU R21, [R1+0x1f4] ;  /* 0x0001f40001157983 */ /* 0x000f280000300800 */
[----:B------:R-:W4:Y:S04]  /*4e6f0*/  LDL.LU.64 R16, [R1+0xcf0] ;  /* 0x000cf00001107983 */ /* 0x000f280000300a00 */
[----:B------:R0:W-:Y:S01]  /*4e700*/  @P2 STG.E.U8 desc[UR20][R26.64], R2 ;  /* 0x000000021a002986 */ /* 0x0001e2000c101114 */
[----:B------:R-:W-:Y:S01]  /*4e710*/  ISETP.LT.AND P2, PT, R28, UR4, !P0 ;  /* 0x000000041c007c0c */ /* 0x000fe2000c741270 */
[----:B------:R-:W-:-:S02]  /*4e720*/  ULDC UR4, c[0x0][0x228] ;  /* 0x00008a0000047ab9 */ /* 0x000fc40000000800 */
[----:B------:R-:W-:Y:S01]  /*4e730*/  ISETP.LT.AND P0, PT, R29, UR4, !P0 ;  /* 0x000000041d007c0c */ /* 0x000fe2000c701270 */
[----:B------:R1:W-:Y:S01]  /*4e740*/  @P6 STG.E.U8 desc[UR20][R24.64], R0 ;  /* 0x0000000018006986 */ /* 0x0003e2000c101114 */
[----:B------:R-:W-:Y:S01]  /*4e750*/  ULDC UR4, c[0x0][0x228] ;  /* 0x00008a0000047ab9 */ /* 0x000fe20000000800 */
[C---:B0-----:R-:W-:Y:S02]  /*4e760*/  PRMT R2, R20.reuse, 0x7771, RZ ;  /* 0x0000777114027816 */ /* 0x041fe400000000ff */
[----:B------:R-:W4:Y:S01]  /*4e770*/  LDL.LU.64 R26, [R1+0xce8] ;  /* 0x000ce800011a7983 */ /* 0x000f220000300a00 */
[----:B-1----:R-:W-:-:S03]  /*4e780*/  PRMT R0, R20, 0x7772, RZ ;  /* 0x0000777214007816 */ /* 0x002fc600000000ff */
[----:B------:R-:W4:Y:S04]  /*4e790*/  LDL.LU.64 R24, [R1+0xd00] ;  /* 0x000d000001187983 */ /* 0x000f280000300a00 */
[----:B--2---:R0:W-:Y:S04]  /*4e7a0*/  @P5 STG.E.U8 desc[UR20][R8.64], R2 ;  /* 0x0000000208005986 */ /* 0x0041e8000c101114 */
[----:B---3--:R-:W-:Y:S01]  /*4e7b0*/  @P2 STG.E.U8 desc[UR20][R4.64], R0 ;  /* 0x0000000004002986 */ /* 0x008fe2000c101114 */
[----:B0-----:R-:W-:-:S03]  /*4e7c0*/  PRMT R2, R20, 0x7773, RZ ;  /* 0x0000777314027816 */ /* 0x001fc600000000ff */
[----:B------:R-:W2:Y:S04]  /*4e7d0*/  LDL.LU.64 R8, [R1+0xcf8] ;  /* 0x000cf80001087983 */ /* 0x000ea80000300a00 */
[----:B------:R-:W3:Y:S04]  /*4e7e0*/  LDL.LU R18, [R1+0xa4] ;  /* 0x0000a40001127983 */ /* 0x000ee80000300800 */
[----:B----4-:R0:W-:Y:S04]  /*4e7f0*/  @P0 STG.E.U8 desc[UR20][R6.64], R2 ;  /* 0x0000000206000986 */ /* 0x0101e8000c101114 */
[----:B0-----:R-:W4:Y:S01]  /*4e800*/  LDL.LU.64 R6, [R1+0xd18] ;  /* 0x000d180001067983 */ /* 0x001f220000300a00 */
[----:B------:R-:W-:-:S02]  /*4e810*/  ISETP.LT.AND P4, PT, R19, UR4, !P3 ;  /* 0x0000000413007c0c */ /* 0x000fc4000df81270 */
[----:B------:R-:W-:Y:S01]  /*4e820*/  ISETP.LT.AND P2, PT, R15, UR6, !P3 ;  /* 0x000000060f007c0c */ /* 0x000fe2000df41270 */
[----:B------:R-:W-:Y:S01]  /*4e830*/  ULDC UR4, c[0x0][0x228] ;  /* 0x00008a0000047ab9 */ /* 0x000fe20000000800 */
[----:B------:R-:W-:Y:S01]  /*4e840*/  ULDC UR6, c[0x0][0x228] ;  /* 0x00008a0000067ab9 */ /* 0x000fe20000000800 */
[----:B------:R-:W-:Y:S02]  /*4e850*/  ISETP.LT.AND P6, PT, R11, UR4, !P3 ;  /* 0x000000040b007c0c */ /* 0x000fe4000dfc1270 */
[----:B------:R-:W-:Y:S01]  /*4e860*/  ISETP.LT.AND P5, PT, R14, UR6, !P3 ;  /* 0x000000060e007c0c */ /* 0x000fe2000dfa1270 */
[----:B------:R-:W-:Y:S01]  /*4e870*/  ULDC UR4, c[0x0][0x228] ;  /* 0x00008a0000047ab9 */ /* 0x000fe20000000800 */
[----:B------:R-:W-:Y:S01]  /*4e880*/  ULDC UR6, c[0x0][0x228] ;  /* 0x00008a0000067ab9 */ /* 0x000fe20000000800 */
[----:B------:R-:W-:Y:S01]  /*4e890*/  VIADD R0, R13, 0x35 ;  /* 0x000000350d007836 */ /* 0x000fe20000000000 */
[C---:B------:R-:W-:Y:S01]  /*4e8a0*/  PRMT R2, R21.reuse, 0x7770, RZ ;  /* 0x0000777015027816 */ /* 0x040fe200000000ff */
[----:B----4-:R0:W-:Y:S04]  /*4e8b0*/  STL.64 [R1+0x1618], R6 ;  /* 0x0016180601007387 */ /* 0x0101e80000100a00 */
[----:B0-----:R-:W4:Y:S04]  /*4e8c0*/  LDL.LU.64 R6, [R1+0xd08] ;  /* 0x000d080001067983 */ /* 0x001f280000300a00 */
[----:B------:R0:W-:Y:S01]  /*4e8d0*/  @P4 STG.E.U8 desc[UR20][R16.64], R2 ;  /* 0x0000000210004986 */ /* 0x0001e2000c101114 */
[----:B------:R-:W-:-:S02]  /*4e8e0*/  PRMT R3, R21, 0x7771, RZ ;  /* 0x0000777115037816 */ /* 0x000fc400000000ff */
[----:B------:R-:W-:Y:S02]  /*4e8f0*/  ISETP.GE.AND P0, PT, R0, UR25, PT ;  /* 0x0000001900007c0c */ /* 0x000fe4000bf06270 */
[----:B------:R-:W-:Y:S02]  /*4e900*/  ISETP.LT.AND P4, PT, R23, UR4, !P3 ;  /* 0x0000000417007c0c */ /* 0x000fe4000df81270 */
[C---:B------:R-:W-:Y:S01]  /*4e910*/  PRMT R0, R21.reuse, 0x7772, RZ ;  /* 0x0000777215007816 */ /* 0x040fe200000000ff */
[----:B------:R-:W-:Y:S01]  /*4e920*/  ULDC UR4, c[0x0][0x228] ;  /* 0x00008a0000047ab9 */ /* 0x000fe20000000800 */
[----:B------:R1:W-:Y:S04]  /*4e930*/  @P2 STG.E.U8 desc[UR20][R26.64], R3 ;  /* 0x000000031a002986 */ /* 0x0003e8000c101114 */
[----:B------:R3:W-:Y:S01]  /*4e940*/  @P6 STG.E.U8 desc[UR20][R24.64], R0 ;  /* 0x0000000018006986 */ /* 0x0007e2000c101114 */
[----:B0-----:R-:W-:-:S03]  /*4e950*/  PRMT R2, R21, 0x7773, RZ ;  /* 0x0000777315027816 */ /* 0x001fc600000000ff */
[----:B------:R-:W4:Y:S04]  /*4e960*/  LDL.LU.64 R16, [R1+0xd10] ;  /* 0x000d100001107983 */ /* 0x000f280000300a00 */
[----:B------:R-:W4:Y:S04]  /*4e970*/  LDL.LU R20, [R1+0x64] ;  /* 0x0000640001147983 */ /* 0x000f280000300800 */
[----:B------:R-:W4:Y:S04]  /*4e980*/  LDL.LU.64 R4, [R1+0xd28] ;  /* 0x000d280001047983 */ /* 0x000f280000300a00 */
[----:B--2---:R0:W-:Y:S04]  /*4e990*/  @P5 STG.E.U8 desc[UR20][R8.64], R2 ;  /* 0x0000000208005986 */ /* 0x0041e8000c101114 */
[----:B-1----:R-:W2:Y:S04]  /*4e9a0*/  LDL.LU.64 R26, [R1+0xd20] ;  /* 0x000d2000011a7983 */ /* 0x002ea80000300a00 */
[----:B---3--:R-:W3:Y:S01]  /*4e9b0*/  LDL.LU.64 R24, [R1+0xd38] ;  /* 0x000d380001187983 */ /* 0x008ee20000300a00 */
[----:B0-----:R-:W-:-:S03]  /*4e9c0*/  PRMT R2, R18, 0x7770, RZ ;  /* 0x0000777012027816 */ /* 0x001fc600000000ff */
[----:B------:R-:W3:Y:S04]  /*4e9d0*/  LDL.LU.64 R8, [R1+0xd30] ;  /* 0x000d300001087983 */ /* 0x000ee80000300a00 */
[----:B----4-:R0:W-:Y:S04]  /*4e9e0*/  @P4 STG.E.U8 desc[UR20][R6.64], R2 ;  /* 0x0000000206004986 */ /* 0x0101e8000c101114 */
[----:B0-----:R-:W4:Y:S01]  /*4e9f0*/  LDL.LU.64 R6, [R1+0x1618] ;  /* 0x0016180001067983 */ /* 0x001f220000300a00 */
[----:B------:R-:W-:Y:S01]  /*4ea00*/  ISETP.LT.AND P5, PT, R10, UR4, !P3 ;  /* 0x000000040a007c0c */ /* 0x000fe2000dfa1270 */
[----:B------:R-:W-:Y:S01]  /*4ea10*/  VIADD R0, R13, 0x33 ;  /* 0x000000330d007836 */ /* 0x000fe20000000000 */
[----:B------:R-:W-:Y:S01]  /*4ea20*/  ISETP.LT.AND P6, PT, R28, UR6, !P3 ;  /* 0x000000061c007c0c */ /* 0x000fe2000dfc1270 */
[----:B------:R-:W-:Y:S01]  /*4ea30*/  ULDC UR4, c[0x0][0x22c] ;  /* 0x00008b0000047ab9 */ /* 0x000fe20000000800 */
[----:B------:R-:W-:Y:S01]  /*4ea40*/  ULDC UR6, c[0x0][0x228] ;  /* 0x00008a0000067ab9 */ /* 0x000fe20000000800 */
[----:B------:R-:W-:-:S02]  /*4ea50*/  PRMT R2, R18, 0x7772, RZ ;  /* 0x0000777212027816 */ /* 0x000fc400000000ff */
[----:B------:R-:W-:Y:S01]  /*4ea60*/  ISETP.GE.AND P2, PT, R0, UR4, PT ;  /* 0x0000000400007c0c */ /* 0x000fe2000bf46270 */
[----:B------:R-:W-:Y:S01]  /*4ea70*/  ULDC UR4, c[0x0][0x228] ;  /* 0x00008a0000047ab9 */ /* 0x000fe20000000800 */
[----:B------:R-:W-:Y:S02]  /*4ea80*/  PRMT R0, R18, 0x7771, RZ ;  /* 0x0000777112007816 */ /* 0x000fe400000000ff */
[----:B------:R-:W-:Y:S02]  /*4ea90*/  ISETP.LT.AND P3, PT, R29, UR4, !P3 ;  /* 0x000000041d007c0c */ /* 0x000fe4000df61270 */
[----:B------:R-:W-:Y:S01]  /*4eaa0*/  ISETP.LT.AND P4, PT, R19, UR6, !P2 ;  /* 0x0000000613007c0c */ /* 0x000fe2000d781270 */
[----:B------:R-:W3:Y:S01]  /*4eab0*/  LDL.LU R21, [R1+0x94] ;  /* 0x0000940001157983 */ /* 0x000ee20000300800 */
[----:B------:R-:W-:Y:S01]  /*4eac0*/  ULDC UR4, c[0x0][0x228] ;  /* 0x00008a0000047ab9 */ /* 0x000fe20000000800 */
[----:B------:R-:W-:Y:S02]  /*4ead0*/  ULDC UR6, c[0x0][0x228] ;  /* 0x00008a0000067ab9 */ /* 0x000fe40000000800 */
[----:B----4-:R0:W-:Y:S04]  /*4eae0*/  @P5 STG.E.U8 desc[UR20][R6.64], R0 ;  /* 0x0000000006005986 */ /* 0x0101e8000c101114 */
[----:B------:R1:W-:Y:S01]  /*4eaf0*/  @P6 STG.E.U8 desc[UR20][R16.64], R2 ;  /* 0x0000000210006986 */ /* 0x0003e2000c101114 */
[----:B------:R-:W-:Y:S01]  /*4eb00*/  ISETP.LT.AND P6, PT, R15, UR4, !P2 ;  /* 0x000000040f007c0c */ /* 0x000fe2000d7c1270 */
[----:B------:R-:W-:-:S02]  /*4eb10*/  ULDC UR4, c[0x0][0x228] ;  /* 0x00008a0000047ab9 */ /* 0x000fc40000000800 */
[----:B0-----:R-:W4:Y:S01]  /*4eb20*/  LDL.LU.64 R6, [R1+0xd48] ;  /* 0x000d480001067983 */ /* 0x001f220000300a00 */
[----:B------:R-:W-:Y:S02]  /*4eb30*/  PRMT R0, R18, 0x7773, RZ ;  /* 0x0000777312007816 */ /* 0x000fe400000000ff */
[C---:B-1----:R-:W-:Y:S01]  /*4eb40*/  PRMT R2, R20.reuse, 0x7770, RZ ;  /* 0x0000777014027816 */ /* 0x042fe200000000ff */
[----:B------:R-:W4:Y:S01]  /*4eb50*/  LDL.LU.64 R16, [R1+0xd40] ;  /* 0x000d400001107983 */ /* 0x000f220000300a00 */
[----:B------:R-:W-:Y:S01]  /*4eb60*/  ISETP.LT.AND P5, PT, R11, UR4, !P2 ;  /* 0x000000040b007c0c */ /* 0x000fe2000d7a1270 */
[----:B------:R-:W-:Y:S02]  /*4eb70*/  ULDC UR4, c[0x0][0x228] ;  /* 0x00008a0000047ab9 */ /* 0x000fe40000000800 */
[----:B------:R0:W-:Y:S04]  /*4eb80*/  @P3 STG.E.U8 desc[UR20][R4.64], R0 ;  /* 0x0000000004003986 */ /* 0x0001e8000c101114 */
[----:B--2---:R1:W-:Y:S01]  /*4eb90*/  @P4 STG.E.U8 desc[UR20][R26.64], R2 ;  /* 0x000000021a004986 */ /* 0x0043e2000c101114 */
[----:B0-----:R-:W-:-:S03]  /*4eba0*/  PRMT R0, R20, 0x7771, RZ ;  /* 0x0000777114007816 */ /* 0x001fc600000000ff */
[----:B-1----:R-:W2:Y:S04]  /*4ebb0*/  LDL.LU.64 R26, [R1+0xd58] ;  /* 0x000d5800011a7983 */ /* 0x002ea80000300a00 */
[----:B------:R-:W2:Y:S04]  /*4ebc0*/  LDL.LU.64 R4, [R1+0xd50] ;  /* 0x000d500001047983 */ /* 0x000ea80000300a00 */
[----:B------:R-:W2:Y:S01]  /*4ebd0*/  LDL.LU R18, [R1+0x1f8] ;  /* 0x0001f80001127983 */ /* 0x000ea20000300800 */
[----:B------:R-:W-:-:S03]  /*4ebe0*/  PRMT R2, R20, 0x7772, RZ ;  /* 0x0000777214027816 */ /* 0x000fc600000000ff */
[----:B---3--:R0:W-:Y:S04]  /*4ebf0*/  @P6 STG.E.U8 desc[UR20][R24.64], R0 ;  /* 0x0000000018006986 */ /* 0x0081e8000c101114 */
[----:B------:R1:W-:Y:S04]  /*4ec00*/  @P5 STG.E.U8 desc[UR20][R8.64], R2 ;  /* 0x0000000208005986 */ /* 0x0003e8000c101114 */
[----:B0-----:R-:W3:Y:S04]  /*4ec10*/  LDL.LU.64 R24, [R1+0xd68] ;  /* 0x000d680001187983 */ /* 0x001ee80000300a00 */
[----:B-1----:R-:W3:Y:S01]  /*4ec20*/  LDL.LU.64 R8, [R1+0xd60] ;  /* 0x000d600001087983 */ /* 0x002ee20000300a00 */
[----:B------:R-:W-:-:S02]  /*4ec30*/  ISETP.LT.AND P3, PT, R14, UR4, !P2 ;  /* 0x000000040e007c0c */ /* 0x000fc4000d761270 */
[----:B------:R-:W-:Y:S02]  /*4ec40*/  ISETP.LT.AND P4, PT, R23, UR6, !P2 ;  /* 0x0000000617007c0c */ /* 0x000fe4000d781270 */
[----:B------:R-:W-:Y:S01]  /*4ec50*/  PRMT R2, R20, 0x7773, RZ ;  /* 0x0000777314027816 */ /* 0x000fe200000000ff */
[----:B------:R-:W-:Y:S01]  /*4ec60*/  ULDC UR6, c[0x0][0x228] ;  /* 0x00008a0000067ab9 */ /* 0x000fe20000000800 */
[----:B------:R-:W-:Y:S01]  /*4ec70*/  VIADD R0, R13, 0x34 ;  /* 0x000000340d007836 */ /* 0x000fe20000000000 */
[----:B------:R-:W-:Y:S01]  /*4ec80*/  ISETP.LT.AND P5, PT, R10, UR6, !P2 ;  /* 0x000000060a007c0c */ /* 0x000fe2000d7a1270 */
[----:B------:R-:W-:Y:S01]  /*4ec90*/  ULDC UR4, c[0x0][0x22c] ;  /* 0x00008b0000047ab9 */ /* 0x000fe20000000800 */
[----:B------:R-:W-:Y:S01]  /*4eca0*/  STL.64 [R1+0x1610], R12 ;  /* 0x0016100c01007387 */ /* 0x000fe20000100a00 */
[----:B------:R-:W-:Y:S02]  /*4ecb0*/  ISETP.LT.AND P6, PT, R28, UR8, !P2 ;  /* 0x000000081c007c0c */ /* 0x000fe4000d7c1270 */
[----:B------:R-:W-:Y:S01]  /*4ecc0*/  PRMT R3, R21, 0x7770, RZ ;  /* 0x0000777015037816 */ /* 0x000fe200000000ff */
[----:B------:R-:W-:Y:S01]  /*4ecd0*/  ULDC UR6, c[0x0][0x228] ;  /* 0x00008a0000067ab9 */ /* 0x000fe20000000800 */
[----:B------:R-:W-:Y:S01]  /*4ece0*/  ULDC UR8, c[0x0][0x228] ;  /* 0x00008a0000087ab9 */ /* 0x000fe20000000800 */
[----:B----4-:R0:W-:Y:S01]  /*4ecf0*/  @P3 STG.E.U8 desc[UR20][R6.64], R2 ;  /* 0x0000000206003986 */ /* 0x0101e2000c101114 */
[----:B------:R-:W-:Y:S01]  /*4ed00*/  ISETP.GE.AND P3, PT, R0, UR4, PT ;  /* 0x0000000400007c0c */ /* 0x000fe2000bf66270 */
[----:B------:R-:W-:-:S02]  /*4ed10*/  ULDC UR4, c[0x0][0x228] ;  /* 0x00008a0000047ab9 */ /* 0x000fc40000000800 */
[----:B------:R-:W-:Y:S02]  /*4ed20*/  ISETP.LT.AND P2, PT, R29, UR4, !P2 ;  /* 0x000000041d007c0c */ /* 0x000fe4000d741270 */
[----:B------:R-:W-:Y:S01]  /*4ed30*/  PRMT R0, R21, 0x7771, RZ ;  /* 0x0000777115007816 */ /* 0x000fe200000000ff */
[----:B------:R1:W-:Y:S01]  /*4ed40*/  @P4 STG.E.U8 desc[UR20][R16.64], R3 ;  /* 0x0000000310004986 */ /* 0x0003e2000c101114 */
[----:B------:R-:W-:Y:S01]  /*4ed50*/  ISETP.LT.AND P4, PT, R19, UR6, !P3 ;  /* 0x0000000613007c0c */ /* 0x000fe2000df81270 */
[----:B------:R-:W-:Y:S01]  /*4ed60*/  ULDC UR4, c[0x0][0x228] ;  /* 0x00008a0000047ab9 */ /* 0x000fe20000000800 */
[----:B------:R-:W-:Y:S01]  /*4ed70*/  ULDC UR6, c[0x0][0x228] ;  /* 0x00008a0000067ab9 */ /* 0x000fe20000000800 */
[----:B0-----:R-:W4:Y:S01]  /*4ed80*/  LDL.LU.64 R6, [R1+0xd78] ;  /* 0x000d780001067983 */ /* 0x001f220000300a00 */
[----:B------:R-:W-:-:S03]  /*4ed90*/  PRMT R2, R21, 0x7772, RZ ;  /* 0x0000777215027816 */ /* 0x000fc600000000ff */
[----:B-1----:R-:W4:Y:S04]  /*4eda0*/  LDL.LU.64 R16, [R1+0xd70] ;  /* 0x000d700001107983 */ /* 0x002f280000300a00 */
[----:B------:R-:W4:Y:S04]  /*4edb0*/  LDL.LU R20, [R1+0xa8] ;  /* 0x0000a80001147983 */ /* 0x000f280000300800 */
[----:B--2---:R0:W-:Y:S04]  /*4edc0*/  @P5 STG.E.U8 desc[UR20][R26.64], R0 ;  /* 0x000000001a005986 */ /* 0x0041e8000c101114 */
[----:B------:R1:W-:Y:S04]  /*4edd0*/  @P6 STG.E.U8 desc[UR20][R4.64], R2 ;  /* 0x0000000204006986 */ /* 0x0003e8000c101114 */
[----:B0-----:R-:W2:Y:S01]  /*4ede0*/  LDL.LU.64 R26, [R1+0xd88] ;  /* 0x000d8800011a7983 */ /* 0x001ea20000300a00 */
[----:B------:R-:W-:-:S03]  /*4edf0*/  PRMT R0, R21, 0x7773, RZ ;  /* 0x0000777315007816 */ /* 0x000fc600000000ff */
[----:B------:R-:W2:Y:S01]  /*4ee00*/  LDL.LU.64 R12, [R1+0xd80] ;  /* 0x000d8000010c7983 */ /* 0x000ea20000300a00 */
[----:B-1----:R-:W-:-:S03]  /*4ee10*/  PRMT R2, R18, 0x7770, RZ ;  /* 0x0000777012027816 */ /* 0x002fc600000000ff */
[----:B---3--:R0:W-:Y:S04]  /*4ee20*/  @P2 STG.E.U8 desc[UR20][R24.64], R0 ;  /* 0x0000000018002986 */ /* 0x0081e8000c101114 */
[----:B------:R1:W-:Y:S04]  /*4ee30*/  @P4 STG.E.U8 desc[UR20][R8.64], R2 ;  /* 0x0000000208004986 */ /* 0x0003e8000c101114 */
[----:B0-----:R-:W3:Y:S04]  /*4ee40*/  LDL.LU.64 R24, [R1+0xd98] ;  /* 0x000d980001187983 */ /* 0x001ee80000300a00 */
[----:B-1----:R-:W3:Y:S04]  /*4ee50*/  LDL.LU.64 R8, [R1+0xd90] ;  /* 0x000d900001087983 */ /* 0x002ee80000300a00 */
[----:B------:R-:W3:Y:S01]  /*4ee60*/  LDL.LU.64 R4, [R1+0xda8] ;  /* 0x000da80001047983 */ /* 0x000ee20000300a00 */
[----:B------:R-:W-:-:S02]  /*4ee70*/  ISETP.LT.AND P5, PT, R15, UR4, !P3 ;  /* 0x000000040f007c0c */ /* 0x000fc4000dfa1270 */
[----:B------:R-:W-:Y:S01]  /*4ee80*/  ISETP.LT.AND P6, PT, R11, UR6, !P3 ;  /* 0x000000060b007c0c */ /* 0x000fe2000dfc1270 */
[----:B------:R-:W-:Y:S01]  /*4ee90*/  ULDC UR4, c[0x0][0x228] ;  /* 0x00008a0000047ab9 */ /* 0x000fe20000000800 */
[----:B------:R-:W-:Y:S02]  /*4eea0*/  PRMT R0, R18, 0x7771, RZ ;  /* 0x0000777112007816 */ /* 0x000fe400000000ff */
[----:B------:R-:W-:Y:S01]  /*4eeb0*/  ISETP.LT.AND P2, PT, R14, UR4, !P3 ;  /* 0x000000040e007c0c */ /* 0x000fe2000df41270 */
[----:B------:R-:W-:Y:S01]  /*4eec0*/  ULDC UR6, c[0x0][0x228] ;  /* 0x00008a0000067ab9 */ /* 0x000fe20000000800 */
[----:B------:R-:W-:Y:S01]  /*4eed0*/  ULDC UR4, c[0x0][0x228] ;  /* 0x00008a0000047ab9 */ /* 0x000fe20000000800 */
[----:B------:R-:W-:Y:S02]  /*4eee0*/  PRMT R2, R18, 0x7772, RZ ;  /* 0x0000777212027816 */ /* 0x000fe400000000ff */
[----:B------:R-:W-:Y:S01]  /*4eef0*/  ISETP.LT.AND P4, PT, R23, UR6, !P3 ;  /* 0x0000000617007c0c */ /* 0x000fe2000df81270 */
[----:B------:R-:W-:Y:S01]  /*4ef00*/  ULDC UR6, c[0x0][0x228] ;  /* 0x00008a0000067ab9 */ /* 0x000fe20000000800 */
[----:B------:R-:W3:Y:S04]  /*4ef10*/  LDL.LU R21, [R1+0x68] ;  /* 0x0000680001157983 */ /* 0x000ee80000300800 */
[----:B----4-:R0:W-:Y:S01]  /*4ef20*/  @P5 STG.E.U8 desc[UR20][R6.64], R0 ;  /* 0x0000000006005986 */ /* 0x0101e2000c101114 */
[----:B------:R-:W-:Y:S01]  /*4ef30*/  ISETP.LT.AND P5, PT, R10, UR4, !P3 ;  /* 0x000000040a007c0c */ /* 0x000fe2000dfa1270 */
[----:B------:R-:W-:-:S02]  /*4ef40*/  ULDC UR4, c[0x0][0x228] ;  /* 0x00008a0000047ab9 */ /* 0x000fc40000000800 */
[----:B------:R1:W-:Y:S01]  /*4ef50*/  @P6 STG.E.U8 desc[UR20][R16.64], R2 ;  /* 0x0000000210006986 */ /* 0x0003e2000c101114 */
[----:B------:R-:W-:Y:S02]  /*4ef60*/  ISETP.LT.AND P6, PT, R28, UR6, !P3 ;  /* 0x000000061c007c0c */ /* 0x000fe4000dfc1270 */
[----:B------:R-:W-:Y:S01]  /*4ef70*/  ISETP.LT.AND P3, PT, R29, UR4, !P3 ;  /* 0x000000041d007c0c */ /* 0x000fe2000df61270 */
[----:B------:R-:W-:Y:S01]  /*4ef80*/  ULDC UR6, c[0x0][0x228] ;  /* 0x00008a0000067ab9 */ /* 0x000fe20000000800 */
[----:B------:R-:W-:Y:S01]  /*4ef90*/  ULDC UR4, c[0x0][0x228] ;  /* 0x00008a0000047ab9 */ /* 0x000fe20000000800 */
[----:B0-----:R-:W-:Y:S01]  /*4efa0*/  PRMT R0, R18, 0x7773, RZ ;  /* 0x0000777312007816 */ /* 0x001fe200000000ff */
[----:B------:R-:W4:Y:S01]  /*4efb0*/  LDL.LU.64 R6, [R1+0xda0] ;  /* 0x000da00001067983 */ /* 0x000f220000300a00 */
[----:B-1----:R-:W-:-:S03]  /*4efc0*/  PRMT R2, R20, 0x7770, RZ ;  /* 0x0000777014027816 */ /* 0x002fc600000000ff */
[----:B------:R-:W4:Y:S04]  /*4efd0*/  LDL.LU.64 R16, [R1+0xdb8] ;  /* 0x000db80001107983 */ /* 0x000f280000300a00 */
[----:B--2---:R0:W-:Y:S04]  /*4efe0*/  @P2 STG.E.U8 desc[UR20][R26.64], R0 ;  /* 0x000000001a002986 */ /* 0x0041e8000c101114 */
[----:B------:R1:W-:Y:S01]  /*4eff0*/  @P4 STG.E.U8 desc[UR20][R12.64], R2 ;  /* 0x000000020c004986 */ /* 0x0003e2000c101114 */
[C---:B0-----:R-:W-:Y:S02]  /*4f000*/  PRMT R0, R20.reuse, 0x7771, RZ ;  /* 0x0000777114007816 */ /* 0x041fe400000000ff */
[C---:B-1----:R-:W-:Y:S01]  /*4f010*/  PRMT R2, R20.reuse, 0x7772, RZ ;  /* 0x0000777214027816 */ /* 0x042fe200000000ff */
[----:B------:R-:W2:Y:S04]  /*4f020*/  LDL.LU.64 R26, [R1+0xdb0] ;  /* 0x000db000011a7983 */ /* 0x000ea80000300a00 */
[----:B------:R-:W2:Y:S04]  /*4f030*/  LDL.LU.64 R12, [R1+0x1610] ;  /* 0x00161000010c7983 */ /* 0x000ea80000300a00 */
[----:B------:R-:W2:Y:S04]  /*4f040*/  LDL.LU R18, [R1+0x98] ;  /* 0x0000980001127983 */ /* 0x000ea80000300800 */
[----:B---3--:R0:W-:Y:S04]  /*4f050*/  @P5 STG.E.U8 desc[UR20][R24.64], R0 ;  /* 0x0000000018005986 */ /* 0x0081e8000c101114 */
[----:B------:R1:W-:Y:S01]  /*4f060*/  @P6 STG.E.U8 desc[UR20][R8.64], R2 ;  /* 0x0000000208006986 */ /* 0x0003e2000c101114 */
[----:B0-----:R-:W-:-:S03]  /*4f070*/  PRMT R0, R20, 0x7773, RZ ;  /* 0x0000777314007816 */ /* 0x001fc600000000ff */
[----:B------:R-:W3:Y:S04]  /*4f080*/  LDL.LU.64 R24, [R1+0xdc8] ;  /* 0x000dc80001187983 */ /* 0x000ee80000300a00 */
[----:B-1----:R-:W3:Y:S04]  /*4f090*/  LDL.LU.64 R8, [R1+0xdc0] ;  /* 0x000dc00001087983 */ /* 0x002ee80000300a00 */
[----:B------:R0:W-:Y:S04]  /*4f0a0*/  @P3 STG.E.U8 desc[UR20][R4.64], R0 ;  /* 0x0000000004003986 */ /* 0x0001e8000c101114 */
[----:B0-----:R-:W4:Y:S01]  /*4f0b0*/  LDL.LU.64 R4, [R1+0xdd0] ;  /* 0x000dd00001047983 */ /* 0x001f220000300a00 */
[----:B------:R-:W-:-:S02]  /*4f0c0*/  ISETP.LT.AND P2, PT, R19, UR6, !P0 ;  /* 0x0000000613007c0c */ /* 0x000fc4000c741270 */
[----:B------:R-:W-:Y:S01]  /*4f0d0*/  ISETP.LT.AND P6, PT, R15, UR4, !P0 ;  /* 0x000000040f007c0c */ /* 0x000fe2000c7c1270 */
[----:B------:R-:W-:Y:S01]  /*4f0e0*/  ULDC UR4, c[0x0][0x228] ;  /* 0x00008a0000047ab9 */ /* 0x000fe20000000800 */
[----:B------:R-:W-:Y:S02]  /*4f0f0*/  PRMT R2, R21, 0x7770, RZ ;  /* 0x0000777015027816 */ /* 0x000fe400000000ff */
[----:B------:R-:W-:Y:S02]  /*4f100*/  ISETP.LT.AND P5, PT, R11, UR4, !P0 ;  /* 0x000000040b007c0c */ /* 0x000fe4000c7a1270 */
[----:B------:R-:W-:Y:S01]  /*4f110*/  PRMT R0, R21, 0x7771, RZ ;  /* 0x0000777115007816 */ /* 0x000fe200000000ff */
[----:B------:R-:W-:Y:S01]  /*4f120*/  ULDC UR4, c[0x0][0x228] ;  /* 0x00008a0000047ab9 */ /* 0x000fe20000000800 */
[----:B------:R-:W-:Y:S01]  /*4f130*/  ULDC UR6, c[0x0][0x228] ;  /* 0x00008a0000067ab9 */ /* 0x000fe20000000800 */
[----:B------:R-:W-:Y:S01]  /*4f140*/  ISETP.LT.AND P4, PT, R14, UR4, !P0 ;  /* 0x000000040e007c0c */ /* 0x000fe2000c781270 */
[----:B------:R-:W-:Y:S01]  /*4f150*/  ULDC UR4, c[0x0][0x228] ;  /* 0x00008a0000047ab9 */ /* 0x000fe20000000800 */
[----:B----4-:R0:W-:Y:S04]  /*4f160*/  STL.64 [R1+0x1608], R4 ;  /* 0x0016080401007387 */ /* 0x0101e80000100a00 */
[----:B0-----:R-:W4:Y:S04]  /*4f170*/  LDL.LU.64 R4, [R1+0xdd8] ;  /* 0x000dd80001047983 */ /* 0x001f280000300a00 */
[----:B------:R0:W-:Y:S04]  /*4f180*/  @P2 STG.E.U8 desc[UR20][R6.64], R2 ;  /* 0x0000000206002986 */ /* 0x0001e8000c101114 */
[----:B------:R1:W-:Y:S01]  /*4f190*/  @P6 STG.E.U8 desc[UR20][R16.64], R0 ;  /* 0x0000000010006986 */ /* 0x0003e2000c101114 */
[----:B------:R-:W-:-:S02]  /*4f1a0*/  ISETP.LT.AND P6, PT, R23, UR6, !P0 ;  /* 0x0000000617007c0c */ /* 0x000fc4000c7c1270 */
[----:B------:R-:W-:Y:S02]  /*4f1b0*/  ISETP.LT.AND P2, PT, R10, UR4, !P0 ;  /* 0x000000040a007c0c */ /* 0x000fe4000c741270 */
[----:B--2---:R-:W-:Y:S01]  /*4f1c0*/  PRMT R3, R18, 0x7770, RZ ;  /* 0x0000777012037816 */ /* 0x004fe200000000ff */
[----:B------:R-:W-:Y:S01]  /*4f1d0*/  ULDC UR6, c[0x0][0x228] ;  /* 0x00008a0000067ab9 */ /* 0x000fe20000000800 */
[----:B------:R-:W-:Y:S01]  /*4f1e0*/  ULDC UR4, c[0x0][0x228] ;  /* 0x00008a0000047ab9 */ /* 0x000fe20000000800 */
[----:B0-----:R-:W-:Y:S01]  /*4f1f0*/  PRMT R2, R21, 0x7772, RZ ;  /* 0x0000777215027816 */ /* 0x001fe200000000ff */
[----:B-1----:R-:W-:-:S04]  /*4f200*/  VIADD R0, R13, 0x36 ;  /* 0x000000360d007836 */ /* 0x002fc80000000000 */
[----:B------:R0:W-:Y:S01]  /*4f210*/  @P5 STG.E.U8 desc[UR20][R26.64], R2 ;  /* 0x000000021a005986 */ /* 0x0001e2000c101114 */
[----:B------:R-:W-:Y:S02]  /*4f220*/  ISETP.GE.AND P5, PT, R0, UR23, PT ;  /* 0x0000001700007c0c */ /* 0x000fe4000bfa6270 */
[----:B------:R-:W-:Y:S02]  /*4f230*/  PRMT R0, R18, 0x7771, RZ ;  /* 0x0000777112007816 */ /* 0x000fe400000000ff */
[----:B0-----:R-:W-:Y:S01]  /*4f240*/  PRMT R2, R21, 0x7773, RZ ;  /* 0x0000777315027816 */ /* 0x001fe200000000ff */
[----:B------:R-:W2:Y:S04]  /*4f250*/  LDL.LU.64 R26, [R1+0xde0] ;  /* 0x000de000011a7983 */ /* 0x000ea80000300a00 */
[----:B------:R-:W2:Y:S04]  /*4f260*/  LDL.LU R7, [R1+0x1fc] ;  /* 0x0001fc0001077983 */ /* 0x000ea80000300800 */
[----:B---3--:R0:W-:Y:S04]  /*4f270*/  @P4 STG.E.U8 desc[UR20][R24.64], R2 ;  /* 0x0000000218004986 */ /* 0x0081e8000c101114 */
[----:B------:R1:W-:Y:S04]  /*4f280*/  @P6 STG.E.U8 desc[UR20][R8.64], R3 ;  /* 0x0000000308006986 */ /* 0x0003e8000c101114 */
[----:B0-----:R-:W3:Y:S04]  /*4f290*/  LDL.LU.64 R24, [R1+0xe00] ;  /* 0x000e000001187983 */ /* 0x001ee80000300a00 */
[----:B------:R-:W3:Y:S04]  /*4f2a0*/  LDL.LU.64 R16, [R1+0xdf8] ;  /* 0x000df80001107983 */ /* 0x000ee80000300a00 */
[----:B------:R-:W3:Y:S04]  /*4f2b0*/  LDL.LU.64 R20, [R1+0xdf0] ;  /* 0x000df00001147983 */ /* 0x000ee80000300a00 */
[----:B-1----:R-:W3:Y:S04]  /*4f2c0*/  LDL.LU.64 R8, [R1+0xde8] ;  /* 0x000de80001087983 */ /* 0x002ee80000300a00 */
[----:B----4-:R0:W-:Y:S04]  /*4f2d0*/  @P2 STG.E.U8 desc[UR20][R4.64], R0 ;  /* 0x0000000004002986 */ /* 0x0101e8000c101114 */
[----:B0-----:R-:W4:Y:S01]  /*4f2e0*/  LDL.LU.64 R4, [R1+0x1608] ;  /* 0x0016080001047983 */ /* 0x001f220000300a00 */
[----:B------:R-:W-:-:S02]  /*4f2f0*/  ISETP.LT.AND P3, PT, R28, UR6, !P0 ;  /* 0x000000061c007c0c */ /* 0x000fc4000c761270 */
[----:B------:R-:W-:Y:S02]  /*4f300*/  ISETP.LT.AND P0, PT, R29, UR4, !P0 ;  /* 0x000000041d007c0c */ /* 0x000fe4000c701270 */
[C---:B------:R-:W-:Y:S01]  /*4f310*/  PRMT R2, R18.reuse, 0x7772, RZ ;  /* 0x0000777212027816 */ /* 0x040fe200000000ff */
[----:B------:R-:W-:Y:S01]  /*4f320*/  STL [R1+0x1600], R19 ;  /* 0x0016001301007387 */ /* 0x000fe20000100800 */
[----:B------:R-:W-:-:S03]  /*4f330*/  PRMT R0, R18, 0x7773, RZ ;  /* 0x0000777312007816 */ /* 0x000fc600000000ff */
[----:B------:R-:W3:Y:S01]  /*4f340*/  LDL.LU R22, [R1+0xac] ;  /* 0x0000ac0001167983 */ /* 0x000ee20000300800 */
[----:B------:R-:W-:Y:S01]  /*4f350*/  ULDC UR4, c[0x0][0x228] ;  /* 0x00008a0000047ab9 */ /* 0x000fe20000000800 */
[----:B------:R-:W-:Y:S01]  /*4f360*/  ULDC UR6, c[0x0][0x228] ;  /* 0x00008a0000067ab9 */ /* 0x000fe20000000800 */
[----:B------:R-:W-:Y:S02]  /*4f370*/  ISETP.LT.AND P2, PT, R19, UR4, !P5 ;  /* 0x0000000413007c0c */ /* 0x000fe4000ef41270 */
[----:B------:R-:W-:Y:S02]  /*4f380*/  ISETP.LT.AND P4, PT, R15, UR6, !P5 ;  /* 0x000000060f007c0c */ /* 0x000fe4000ef81270 */
[----:B------:R-:W-:Y:S01]  /*4f390*/  ISETP.LT.AND P6, PT, R14, UR10, !P5 ;  /* 0x0000000a0e007c0c */ /* 0x000fe2000efc1270 */
[----:B------:R-:W-:Y:S01]  /*4f3a0*/  ULDC UR4, c[0x0][0x228] ;  /* 0x00008a0000047ab9 */ /* 0x000fe20000000800 */
[----:B------:R-:W-:Y:S01]  /*4f3b0*/  ULDC UR6, c[0x0][0x228] ;  /* 0x00008a0000067ab9 */ /* 0x000fe20000000800 */
[----:B----4-:R-:W-:Y:S04]  /*4f3c0*/  @P3 STG.E.U8 desc[UR20][R4.64], R2 ;  /* 0x0000000204003986 */ /* 0x010fe8000c101114 */
[----:B--2---:R0:W-:Y:S04]  /*4f3d0*/  @P0 STG.E.U8 desc[UR20][R26.64], R0 ;  /* 0x000000001a000986 */ /* 0x0041e8000c101114 */
[----:B0-----:R-:W2:Y:S04]  /*4f3e0*/  LDL.LU.64 R26, [R1+0xe20] ;  /* 0x000e2000011a7983 */ /* 0x001ea80000300a00 */
[----:B------:R-:W4:Y:S01]  /*4f3f0*/  LDL.LU.64 R18, [R1+0xe18] ;  /* 0x000e180001127983 */ /* 0x000f220000300a00 */
[----:B------:R-:W-:Y:S01]  /*4f400*/  ISETP.LT.AND P3, PT, R11, UR8, !P5 ;  /* 0x000000080b007c0c */ /* 0x000fe2000ef61270 */
[----:B------:R-:W-:Y:S01]  /*4f410*/  VIADD R2, R13, 0x3e ;  /* 0x0000003e0d027836 */ /* 0x000fe20000000000 */
[----:B------:R-:W-:-:S02]  /*4f420*/  PRMT R0, R7, 0x7770, RZ ;  /* 0x0000777007007816 */ /* 0x000fc400000000ff */
[C---:B------:R-:W-:Y:S02]  /*4f430*/  PRMT R3, R7.reuse, 0x7772, RZ ;  /* 0x0000777207037816 */ /* 0x040fe400000000ff */
[----:B------:R-:W-:Y:S02]  /*4f440*/  ISETP.GE.AND P0, PT, R2, UR19, PT ;  /* 0x0000001302007c0c */ /* 0x000fe4000bf06270 */
[C---:B------:R-:W-:Y:S02]  /*4f450*/  PRMT R2, R7.reuse, 0x7771, RZ ;  /* 0x0000777107027816 */ /* 0x040fe400000000ff */
[----:B------:R-:W-:Y:S01]  /*4f460*/  PRMT R4, R7, 0x7773, RZ ;  /* 0x0000777307047816 */ /* 0x000fe200000000ff */
[----:B---3--:R0:W-:Y:S04]  /*4f470*/  @P2 STG.E.U8 desc[UR20][R24.64], R0 ;  /* 0x0000000018002986 */ /* 0x0081e8000c101114 */
[----:B------:R1:W-:Y:S01]  /*4f480*/  @P4 STG.E.U8 desc[UR20][R16.64], R2 ;  /* 0x0000000210004986 */ /* 0x0003e2000c101114 */
[----:B------:R-:W-:Y:S01]  /*4f490*/  ISETP.LT.AND P2, PT, R23, UR4, !P5 ;  /* 0x0000000417007c0c */ /* 0x000fe2000ef41270 */
[----:B------:R-:W-:-:S02]  /*4f4a0*/  ULDC UR4, c[0x0][0x228] ;  /* 0x00008a0000047ab9 */ /* 0x000fc40000000800 */
[----:B------:R3:W-:Y:S04]  /*4f4b0*/  @P3 STG.E.U8 desc[UR20][R20.64], R3 ;  /* 0x0000000314003986 */ /* 0x0007e8000c101114 */
[----:B------:R3:W-:Y:S01]  /*4f4c0*/  @P6 STG.E.U8 desc[UR20][R8.64], R4 ;  /* 0x0000000408006986 */ /* 0x0007e2000c101114 */
[----:B------:R-:W-:Y:S01]  /*4f4d0*/  ISETP.LT.AND P6, PT, R10, UR4, !P5 ;  /* 0x000000040a007c0c */ /* 0x000fe2000efc1270 */
[----:B------:R-:W-:Y:S02]  /*4f4e0*/  ULDC UR4, c[0x0][0x228] ;  /* 0x00008a0000047ab9 */ /* 0x000fe40000000800 */
[----:B0-----:R-:W4:Y:S01]  /*4f4f0*/  LDL.LU.64 R24, [R1+0xe08] ;  /* 0x000e080001187983 */ /* 0x001f220000300a00 */
[C---:B-1----:R-:W-:Y:S02]  /*4f500*/  PRMT R2, R22.reuse, 0x7771, RZ ;  /* 0x0000777116027816 */ /* 0x042fe400000000ff */
[----:B---3--:R-:W-:Y:S01]  /*4f510*/  PRMT R3, R22, 0x7770, RZ ;  /* 0x0000777016037816 */ /* 0x008fe200000000ff */
[----:B------:R-:W3:Y:S04]  /*4f520*/  LDL.LU.64 R8, [R1+0xe28] ;  /* 0x000e280001087983 */ /* 0x000ee80000300a00 */
[----:B------:R-:W3:Y:S04]  /*4f530*/  LDL.LU R7, [R1+0x6c] ;  /* 0x00006c0001077983 */ /* 0x000ee80000300800 */
[----:B------:R-:W3:Y:S04]  /*4f540*/  LDL.LU.64 R16, [R1+0xe40] ;  /* 0x000e400001107983 */ /* 0x000ee80000300a00 */
[----:B------:R-:W3:Y:S04]  /*4f550*/  LDL.LU.64 R20, [R1+0xe38] ;  /* 0x000e380001147983 */ /* 0x000ee80000300a00 */
[----:B--2---:R0:W-:Y:S04]  /*4f560*/  @P2 STG.E.U8 desc[UR20][R26.64], R3 ;  /* 0x000000031a002986 */ /* 0x0041e8000c101114 */
[----:B----4-:R1:W-:Y:S04]  /*4f570*/  @P6 STG.E.U8 desc[UR20][R18.64], R2 ;  /* 0x0000000212006986 */ /* 0x0103e8000c101114 */
[----:B0-----:R-:W2:Y:S04]  /*4f580*/  LDL.LU.64 R26, [R1+0xe30] ;  /* 0x000e3000011a7983 */ /* 0x001ea80000300a00 */
[----:B-1----:R-:W4:Y:S04]  /*4f590*/  LDL.LU R19, [R1+0x1600] ;  /* 0x0016000001137983 */ /* 0x002f280000300800 */
[----:B------:R-:W3:Y:S01]  /*4f5a0*/  LDL.LU.64 R2, [R1+0xe10] ;  /* 0x000e100001027983 */ /* 0x000ee20000300a00 */
[----:B------:R-:W-:-:S02]  /*4f5b0*/  ISETP.LT.AND P4, PT, R28, UR4, !P5 ;  /* 0x000000041c007c0c */ /* 0x000fc4000ef81270 */
[----:B------:R-:W-:Y:S01]  /*4f5c0*/  ISETP.LT.AND P5, PT, R29, UR6, !P5 ;  /* 0x000000061d007c0c */ /* 0x000fe2000efa1270 */
[----:B------:R-:W-:Y:S01]  /*4f5d0*/  VIADD R0, R13, 0x37 ;  /* 0x000000370d007836 */ /* 0x000fe20000000000 */
[----:B------:R-:W-:Y:S01]  /*4f5e0*/  PRMT R4, R22, 0x7773, RZ ;  /* 0x0000777316047816 */ /* 0x000fe200000000ff */
[----:B------:R-:W-:Y:S01]  /*4f5f0*/  ULDC UR4, c[0x0][0x228] ;  /* 0x00008a0000047ab9 */ /* 0x000fe20000000800 */
[----:B------:R-:W-:Y:S02]  /*4f600*/  ULDC UR6, c[0x0][0x228] ;  /* 0x00008a0000067ab9 */ /* 0x000fe40000000800 */
[----:B------:R-:W-:Y:S02]  /*4f610*/  ISETP.GE.AND P3, PT, R0, UR17, PT ;  /* 0x0000001100007c0c */ /* 0x000fe4000bf66270 */
[----:B------:R-:W-:Y:S02]  /*4f620*/  PRMT R0, R22, 0x7772, RZ ;  /* 0x0000777216007816 */ /* 0x000fe400000000ff */
[----:B------:R-:W2:Y:S04]  /*4f630*/  LDL.LU R22, [R1+0x9c] ;  /* 0x00009c0001167983 */ /* 0x000ea80000300800 */
[----:B---3--:R-:W-:Y:S04]  /*4f640*/  @P4 STG.E.U8 desc[UR20][R2.64], R0 ;  /* 0x0000000002004986 */ /* 0x008fe8000c101114 */
[----:B------:R0:W-:Y:S04]  /*4f650*/  @P5 STG.E.U8 desc[UR20][R24.64], R4 ;  /* 0x0000000418005986 */ /* 0x0001e8000c101114 */
[----:B0-----:R-:W3:Y:S01]  /*4f660*/  LDL.LU.64 R24, [R1+0xe58] ;  /* 0x000e580001187983 */ /* 0x001ee20000300a00 */
[----:B----4-:R-:W-:Y:S01]  /*4f670*/  ISETP.LT.AND P2, PT, R19, UR4, !P3 ;  /* 0x0000000413007c0c */ /* 0x010fe2000df41270 */
[----:B------:R-:W-:-:S02]  /*4f680*/  ULDC UR4, c[0x0][0x228] ;  /* 0x00008a0000047ab9 */ /* 0x000fc40000000800 */
[----:B------:R-:W-:Y:S02]  /*4f690*/  ISETP.LT.AND P4, PT, R15, UR4, !P3 ;  /* 0x000000040f007c0c */ /* 0x000fe4000df81270 */
[----:B------:R-:W-:Y:S01]  /*4f6a0*/  PRMT R0, R7, 0x7770, RZ ;  /* 0x0000777007007816 */ /* 0x000fe200000000ff */
[----:B------:R-:W-:Y:S01]  /*4f6b0*/  ULDC UR4, c[0x0][0x228] ;  /* 0x00008a0000047ab9 */ /* 0x000fe20000000800 */
[----:B------:R-:W-:Y:S02]  /*4f6c0*/  ISETP.LT.AND P6, PT, R11, UR6, !P3 ;  /* 0x000000060b007c0c */ /* 0x000fe4000dfc1270 */
[----:B------:R-:W-:Y:S01]  /*4f6d0*/  ISETP.LT.AND P5, PT, R14, UR4, !P3 ;  /* 0x000000040e007c0c */ /* 0x000fe2000dfa1270 */
[----:B------:R-:W-:Y:S01]  /*4f6e0*/  VIADD R2, R13, 0x38 ;  /* 0x000000380d027836 */ /* 0x000fe20000000000 */
[----:B------:R-:W-:Y:S01]  /*4f6f0*/  ULDC UR4, c[0x0][0x228] ;  /* 0x00008a0000047ab9 */ /* 0x000fe20000000800 */
[C---:B------:R-:W-:Y:S01]  /*4f700*/  PRMT R3, R7.reuse, 0x7773, RZ ;  /* 0x0000777307037816 */ /* 0x040fe200000000ff */
[----:B------:R-:W-:Y:S01]  /*4f710*/  ULDC UR6, c[0x0][0x228] ;  /* 0x00008a0000067ab9 */ /* 0x000fe20000000800 */
[----:B------:R-:W-:Y:S04]  /*4f720*/  @P2 STG.E.U8 desc[UR20][R8.64], R0 ;  /* 0x0000000008002986 */ /* 0x000fe8000c101114 */
[----:B---3--:R0:W-:Y:S04]  /*4f730*/  STL.64 [R1+0x15f8], R24 ;  /* 0x0015f81801007387 */ /* 0x0081e80000100a00 */
[----:B0-----:R-:W3:Y:S01]  /*4f740*/  LDL.LU.64 R24, [R1+0xe60] ;  /* 0x000e600001187983 */ /* 0x001ee20000300a00 */
[----:B------:R-:W-:-:S02]  /*4f750*/  PRMT R0, R7, 0x7771, RZ ;  /* 0x0000777107007816 */ /* 0x000fc400000000ff */
[----:B------:R-:W-:Y:S02]  /*4f760*/  ISETP.GE.AND P2, PT, R2, UR15, PT ;  /* 0x0000000f02007c0c */ /* 0x000fe4000bf46270 */
[----:B------:R-:W-:Y:S01]  /*4f770*/  PRMT R2, R7, 0x7772, RZ ;  /* 0x0000777207027816 */ /* 0x000fe200000000ff */
[----:B------:R-:W4:Y:S04]  /*4f780*/  LDL.LU.64 R8, [R1+0xe50] ;  /* 0x000e500001087983 */ /* 0x000f280000300a00 */
[----:B------:R0:W-:Y:S01]  /*4f790*/  @P4 STG.E.U8 desc[UR20][R16.64], R0 ;  /* 0x0000000010004986 */ /* 0x0001e2000c101114 */
[----:B------:R-:W-:-:S03]  /*4f7a0*/  ISETP.LT.AND P4, PT, R23, UR4, !P3 ;  /* 0x0000000417007c0c */ /* 0x000fc6000df81270 */
[----:B------:R1:W-:Y:S04]  /*4f7b0*/  @P6 STG.E.U8 desc[UR20][R20.64], R2 ;  /* 0x0000000214006986 */ /* 0x0003e8000c101114 */
[----:B--2---:R2:W-:Y:S04]  /*4f7c0*/  @P5 STG.E.U8 desc[UR20][R26.64], R3 ;  /* 0x000000031a005986 */ /* 0x0045e8000c101114 */
[----:B------:R-:W4:Y:S01]  /*4f7d0*/  LDL.LU R18, [R1+0x40] ;  /* 0x0000400001127983 */ /* 0x000f220000300800 */
[----:B------:R-:W-:-:S03]  /*4f7e0*/  ULDC UR4, c[0x0][0x228] ;  /* 0x00008a0000047ab9 */ /* 0x000fc60000000800 */
[----:B0-----:R-:W4:Y:S04]  /*4f7f0*/  LDL.LU.64 R16, [R1+0xe70] ;  /* 0x000e700001107983 */ /* 0x001f280000300a00 */
[----:B-1----:R-:W4:Y:S04]  /*4f800*/  LDL.LU.64 R20, [R1+0xe68] ;  /* 0x000e680001147983 */ /* 0x002f280000300a00 */
[----:B------:R-:W4:Y:S01]  /*4f810*/  LDL.LU.64 R6, [R1+0xe80] ;  /* 0x000e800001067983 */ /* 0x000f220000300a00 */
[----:B--2---:R-:W-:-:S03]  /*4f820*/  PRMT R3, R22, 0x7770, RZ ;  /* 0x0000777016037816 */ /* 0x004fc600000000ff */
[----:B------:R-:W2:Y:S04]  /*4f830*/  LDL.LU.64 R26, [R1+0xe78] ;  /* 0x000e7800011a7983 */ /* 0x000ea80000300a00 */
[----:B---3--:R0:W-:Y:S04]  /*4f840*/  @P4 STG.E.U8 desc[UR20][R24.64], R3 ;  /* 0x0000000318004986 */ /* 0x0081e8000c101114 */
[----:B0-----:R-:W3:Y:S01]  /*4f850*/  LDL.LU.64 R24, [R1+0x15f8] ;  /* 0x0015f80001187983 */ /* 0x001ee20000300a00 */
[----:B------:R-:W-:Y:S02]  /*4f860*/  ISETP.LT.AND P5, PT, R10, UR4, !P3 ;  /* 0x000000040a007c0c */ /* 0x000fe4000dfa1270 */
[----:B------:R-:W-:-:S02]  /*4f870*/  PRMT R2, R22, 0x7771, RZ ;  /* 0x0000777116027816 */ /* 0x000fc400000000ff */
[----:B------:R-:W-:Y:S02]  /*4f880*/  ISETP.LT.AND P6, PT, R28, UR6, !P3 ;  /* 0x000000061c007c0c */ /* 0x000fe4000dfc1270 */
[----:B------:R-:W-:Y:S01]  /*4f890*/  PRMT R0, R22, 0x7772, RZ ;  /* 0x0000777216007816 */ /* 0x000fe200000000ff */
[----:B------:R-:W-:Y:S01]  /*4f8a0*/  ULDC UR4, c[0x0][0x228] ;  /* 0x00008a0000047ab9 */ /* 0x000fe20000000800 */
[----:B------:R-:W-:Y:S01]  /*4f8b0*/  ULDC UR6, c[0x0][0x228] ;  /* 0x00008a0000067ab9 */ /* 0x000fe20000000800 */
[----:B------:R-:W-:Y:S01]  /*4f8c0*/  ISETP.LT.AND P3, PT, R29, UR4, !P3 ;  /* 0x000000041d007c0c */ /* 0x000fe2000df61270 */
[----:B------:R-:W-:-:S03]  /*4f8d0*/  ULDC UR4, c[0x0][0x228] ;  /* 0x00008a0000047ab9 */ /* 0x000fc60000000800 */
[----:B---3--:R0:W-:Y:S04]  /*4f8e0*/  @P5 STG.E.U8 desc[UR20][R24.64], R2 ;  /* 0x0000000218005986 */ /* 0x0081e8000c101114 */
[----:B0-----:R-:W3:Y:S04]  /*4f8f0*/  LDL.LU.64 R2, [R1+0xe48] ;  /* 0x000e480001027983 */ /* 0x001ee80000300a00 */
[----:B------:R-:W2:Y:S04]  /*4f900*/  LDL.LU.64 R24, [R1+0xe90] ;  /* 0x000e900001187983 */ /* 0x000ea80000300a00 */
[----:B----4-:R0:W-:Y:S04]  /*4f910*/  @P6 STG.E.U8 desc[UR20][R8.64], R0 ;  /* 0x0000000008006986 */ /* 0x0101e8000c101114 */
[----:B0-----:R-:W4:Y:S01]  /*4f920*/  LDL.LU.64 R8, [R1+0x15f0] ;  /* 0x0015f00001087983 */ /* 0x001f220000300a00 */
[----:B------:R-:W-:-:S02]  /*4f930*/  ISETP.LT.AND P4, PT, R19, UR4, !P2 ;  /* 0x0000000413007c0c */ /* 0x000fc4000d781270 */
[----:B------:R-:W-:Y:S02]  /*4f940*/  ISETP.LT.AND P5, PT, R15, UR6, !P2 ;  /* 0x000000060f007c0c */ /* 0x000fe4000d7a1270 */
[----:B------:R-:W-:Y:S01]  /*4f950*/  PRMT R4, R22, 0x7773, RZ ;  /* 0x0000777316047816 */ /* 0x000fe200000000ff */
[----:B------:R-:W-:Y:S01]  /*4f960*/  ULDC UR4, c[0x0][0x228] ;  /* 0x00008a0000047ab9 */ /* 0x000fe20000000800 */
[----:B------:R-:W-:Y:S01]  /*4f970*/  PRMT R0, R18, 0x7770, RZ ;  /* 0x0000777012007816 */ /* 0x000fe200000000ff */
[----:B------:R-:W-:Y:S02]  /*4f980*/  ULDC UR6, c[0x0][0x228] ;  /* 0x00008a0000067ab9 */ /* 0x000fe40000000800 */
[----:B---3--:R0:W-:Y:S01]  /*4f990*/  @P3 STG.E.U8 desc[UR20][R2.64], R4 ;  /* 0x0000000402003986 */ /* 0x0081e2000c101114 */
[----:B------:R-:W-:-:S03]  /*4f9a0*/  ISETP.LT.AND P3, PT, R11, UR4, !P2 ;  /* 0x000000040b007c0c */ /* 0x000fc6000d761270 */
[----:B------:R1:W-:Y:S01]  /*4f9b0*/  @P4 STG.E.U8 desc[UR20][R16.64], R0 ;  /* 0x0000000010004986 */ /* 0x0003e2000c101114 */
[----:B------:R-:W-:Y:S01]  /*4f9c0*/  ISETP.LT.AND P4, PT, R14, UR6, !P2 ;  /* 0x000000060e007c0c */ /* 0x000fe2000d781270 */
[----:B------:R-:W-:Y:S01]  /*4f9d0*/  ULDC UR4, c[0x0][0x228] ;  /* 0x00008a0000047ab9 */ /* 0x000fe20000000800 */
[----:B------:R-:W-:Y:S01]  /*4f9e0*/  ULDC UR6, c[0x0][0x228] ;  /* 0x00008a0000067ab9 */ /* 0x000fe20000000800 */
[----:B0-----:R-:W-:Y:S02]  /*4f9f0*/  PRMT R2, R18, 0x7771, RZ ;  /* 0x0000777112027816 */ /* 0x001fe400000000ff */
[----:B------:R-:W-:Y:S01]  /*4fa00*/  ISETP.LT.AND P6, PT, R10, UR6, !P2 ;  /* 0x000000060a007c0c */ /* 0x000fe2000d7c1270 */
[----:B-1----:R-:W-:Y:S01]  /*4fa10*/  VIADD R0, R13, 0x39 ;  /* 0x000000390d007836 */ /* 0x002fe20000000000 */
[C---:B------:R-:W-:Y:S01]  /*4fa20*/  PRMT R3, R18.reuse, 0x7773, RZ ;  /* 0x0000777312037816 */ /* 0x040fe200000000ff */
[----:B------:R-:W3:Y:S04]  /*4fa30*/  LDL.LU.64 R16, [R1+0xea0] ;  /* 0x000ea00001107983 */ /* 0x000ee80000300a00 */
[----:B------:R0:W-:Y:S01]  /*4fa40*/  @P5 STG.E.U8 desc[UR20][R20.64], R2 ;  /* 0x0000000214005986 */ /* 0x0001e2000c101114 */
[----:B------:R-:W-:Y:S01]  /*4fa50*/  ISETP.LT.AND P5, PT, R23, UR4, !P2 ;  /* 0x0000000417007c0c */ /* 0x000fe2000d7a1270 */
[----:B------:R-:W-:Y:S01]  /*4fa60*/  ULDC UR4, c[0x0][0x228] ;  /* 0x00008a0000047ab9 */ /* 0x000fe20000000800 */
[----:B------:R-:W-:Y:S01]  /*4fa70*/  ULDC UR6, c[0x0][0x228] ;  /* 0x00008a0000067ab9 */ /* 0x000fe20000000800 */
[----:B0-----:R-:W-:Y:S01]  /*4fa80*/  PRMT R2, R18, 0x7772, RZ ;  /* 0x0000777212027816 */ /* 0x001fe200000000ff */
[----:B------:R-:W3:Y:S04]  /*4fa90*/  LDL.LU.64 R20, [R1+0xe98] ;  /* 0x000e980001147983 */ /* 0x000ee80000300a00 */
[----:B------:R0:W-:Y:S01]  /*4faa0*/  @P3 STG.E.U8 desc[UR20][R6.64], R2 ;  /* 0x0000000206003986 */ /* 0x0001e2000c101114 */
[----:B------:R-:W-:-:S02]  /*4fab0*/  ISETP.GE.AND P3, PT, R0, UR13, PT ;  /* 0x0000000d00007c0c */ /* 0x000fc4000bf66270 */
[C---:B------:R-:W-:Y:S01]  /*4fac0*/  PRMT R0, R12.reuse, 0x7770, RZ ;  /* 0x000077700c007816 */ /* 0x040fe200000000ff */
[----:B--2---:R1:W-:Y:S04]  /*4fad0*/  @P4 STG.E.U8 desc[UR20][R26.64], R3 ;  /* 0x000000031a004986 */ /* 0x0043e8000c101114 */
[----:B------:R-:W-:Y:S01]  /*4fae0*/  @P5 STG.E.U8 desc[UR20][R24.64], R0 ;  /* 0x0000000018005986 */ /* 0x000fe2000c101114 */
[----:B0-----:R-:W-:-:S03]  /*4faf0*/  PRMT R2, R12, 0x7771, RZ ;  /* 0x000077710c027816 */ /* 0x001fc600000000ff */
[----:B-1----:R-:W2:Y:S04]  /*4fb00*/  LDL.LU.64 R26, [R1+0xeb0] ;  /* 0x000eb000011a7983 */ /* 0x002ea80000300a00 */
[----:B------:R-:W2:Y:S04]  /*4fb10*/  LDL.LU.64 R6, [R1+0xea8] ;  /* 0x000ea80001067983 */ /* 0x000ea80000300a00 */
[----:B------:R-:W2:Y:S04]  /*4fb20*/  LDL.LU R18, [R1+0xc00] ;  /* 0x000c000001127983 */ /* 0x000ea80000300800 */
[----:B----4-:R0:W-:Y:S04]  /*4fb30*/  @P6 STG.E.U8 desc[UR20][R8.64], R2 ;  /* 0x0000000208006986 */ /* 0x0101e8000c101114 */
[----:B0-----:R-:W4:Y:S04]  /*4fb40*/  LDL.LU.64 R8, [R1+0x15e8] ;  /* 0x0015e80001087983 */ /* 0x001f280000300a00 */
[----:B------:R-:W2:Y:S01]  /*4fb50*/  LDL.LU.64 R24, [R1+0xeb8] ;  /* 0x000eb80001187983 */ /* 0x000ea20000300a00 */
[----:B------:R-:W-:-:S02]  /*4fb60*/  ISETP.LT.AND P4, PT, R28, UR4, !P2 ;  /* 0x000000041c007c0c */ /* 0x000fc4000d781270 */
[----:B------:R-:W-:Y:S01]  /*4fb70*/  ISETP.LT.AND P2, PT, R29, UR6, !P2 ;  /* 0x000000061d007c0c */ /* 0x000fe2000d741270 */
[----:B------:R-:W-:Y:S01]  /*4fb80*/  ULDC UR4, c[0x0][0x228] ;  /* 0x00008a0000047ab9 */ /* 0x000fe20000000800 */
[----:B------:R-:W2:Y:S01]  /*4fb90*/  LDL.LU.64 R28, [R1+0xec0] ;  /* 0x000ec000011c7983 */ /* 0x000ea20000300a00 */
[----:B------:R-:W-:Y:S01]  /*4fba0*/  ULDC UR6, c[0x0][0x228] ;  /* 0x00008a0000067ab9 */ /* 0x000fe20000000800 */
[----:B------:R-:W-:Y:S02]  /*4fbb0*/  ISETP.LT.AND P5, PT, R19, UR4, !P3 ;  /* 0x0000000413007c0c */ /* 0x000fe4000dfa1270 */
[----:B------:R-:W-:Y:S02]  /*4fbc0*/  ISETP.LT.AND P6, PT, R15, UR6, !P3 ;  /* 0x000000060f007c0c */ /* 0x000fe4000dfc1270 */
[C---:B------:R-:W-:Y:S02]  /*4fbd0*/  PRMT R2, R12.reuse, 0x7772, RZ ;  /* 0x000077720c027816 */ /* 0x040fe400000000ff */
[----:B------:R-:W-:Y:S01]  /*4fbe0*/  PRMT R12, R12, 0x7773, RZ ;  /* 0x000077730c0c7816 */ /* 0x000fe200000000ff */
[----:B------:R-:W-:Y:S01]  /*4fbf0*/  VIADD R0, R13, 0x3d ;  /* 0x0000003d0d007836 */ /* 0x000fe20000000000 */
[----:B------:R-:W-:Y:S01]  /*4fc00*/  ULDC UR4, c[0x0][0x228] ;  /* 0x00008a0000047ab9 */ /* 0x000fe20000000800 */
[----:B------:R-:W-:Y:S01]  /*4fc10*/  ULDC UR6, c[0x0][0x228] ;  /* 0x00008a0000067ab9 */ /* 0x000fe20000000800 */
[----:B---3--:R0:W-:Y:S02]  /*4fc20*/  @P4 STG.E.U8 desc[UR20][R16.64], R2 ;  /* 0x0000000210004986 */ /* 0x0081e4000c101114 */
[----:B------:R-:W-:-:S02]  /*4fc30*/  ISETP.GE.AND P4, PT, R0, UR11, PT ;  /* 0x0000000b00007c0c */ /* 0x000fc4000bf86270 */
[----:B0-----:R-:W3:Y:S04]  /*4fc40*/  LDL.LU.64 R16, [R1+0xec8] ;  /* 0x000ec80001107983 */ /* 0x001ee80000300a00 */
[----:B------:R0:W-:Y:S01]  /*4fc50*/  @P2 STG.E.U8 desc[UR20][R20.64], R12 ;  /* 0x0000000c14002986 */ /* 0x0001e2000c101114 */
[----:B------:R-:W-:-:S05]  /*4fc60*/  VIADD R0, R13, 0x3c ;  /* 0x0000003c0d007836 */ /* 0x000fca0000000000 */
[----:B------:R-:W-:Y:S01]  /*4fc70*/  ISETP.GE.AND P2, PT, R0, UR9, PT ;  /* 0x0000000900007c0c */ /* 0x000fe2000bf46270 */
[----:B------:R-:W-:Y:S01]  /*4fc80*/  VIADD R0, R13, 0x3b ;  /* 0x0000003b0d007836 */ /* 0x000fe20000000000 */
[----:B0-----:R-:W3:Y:S04]  /*4fc90*/  LDL.LU.64 R20, [R1+0xed0] ;  /* 0x000ed00001147983 */ /* 0x001ee80000300a00 */
[----:B------:R-:W3:Y:S01]  /*4fca0*/  LDL.LU R12, [R1+0x13d0] ;  /* 0x0013d000010c7983 */ /* 0x000ee20000300800 */
[C---:B----4-:R-:W-:Y:S02]  /*4fcb0*/  PRMT R2, R8.reuse, 0x7770, RZ ;  /* 0x0000777008027816 */ /* 0x050fe400000000ff */
[----:B------:R-:W-:-:S03]  /*4fcc0*/  PRMT R3, R8, 0x7771, RZ ;  /* 0x0000777108037816 */ /* 0x000fc600000000ff */
[----:B--2---:R0:W-:Y:S04]  /*4fcd0*/  @P5 STG.E.U8 desc[UR20][R26.64], R2 ;  /* 0x000000021a005986 */ /* 0x0041e8000c101114 */
[----:B------:R-:W-:Y:S04]  /*4fce0*/  @P6 STG.E.U8 desc[UR20][R6.64], R3 ;  /* 0x0000000306006986 */ /* 0x000fe8000c101114 */
[----:B------:R1:W2:Y:S01]  /*4fcf0*/  LDS.128 R4, [R18] ;  /* 0x0000000012047984 */ /* 0x0002a20000000c00 */
[----:B------:R-:W-:Y:S02]  /*4fd00*/  ISETP.LT.AND P6, PT, R11, UR4, !P3 ;  /* 0x000000040b007c0c */ /* 0x000fe4000dfc1270 */
[----:B------:R-:W-:-:S02]  /*4fd10*/  ISETP.GE.AND P5, PT, R0, UR7, PT ;  /* 0x0000000700007c0c */ /* 0x000fc4000bfa6270 */
[C---:B------:R-:W-:Y:S01]  /*4fd20*/  PRMT R0, R8.reuse, 0x7772, RZ ;  /* 0x0000777208007816 */ /* 0x040fe200000000ff */
[----:B------:R-:W-:Y:S01]  /*4fd30*/  ULDC UR4, c[0x0][0x228] ;  /* 0x00008a0000047ab9 */ /* 0x000fe20000000800 */
[----:B------:R-:W-:Y:S01]  /*4fd40*/  PRMT R8, R8, 0x7773, RZ ;  /* 0x0000777308087816 */ /* 0x000fe200000000ff */
[----:B0-----:R-:W4:Y:S04]  /*4fd50*/  LDL.LU.64 R26, [R1+0xee0] ;  /* 0x000ee000011a7983 */ /* 0x001f280000300a00 */
[----:B-1----:R-:W4:Y:S04]  /*4fd60*/  LDL.LU R18, [R1+0x44] ;  /* 0x0000440001127983 */ /* 0x002f280000300800 */
[----:B------:R0:W-:Y:S01]  /*4fd70*/  @P6 STG.E.U8 desc[UR20][R24.64], R0 ;  /* 0x0000000018006986 */ /* 0x0001e2000c101114 */
[----:B------:R-:W-:Y:S01]  /*4fd80*/  ISETP.LT.AND P6, PT, R14, UR4, !P3 ;  /* 0x000000040e007c0c */ /* 0x000fe2000dfc1270 */
[----:B------:R-:W-:-:S12]  /*4fd90*/  ULDC UR4, c[0x0][0x228] ;  /* 0x00008a0000047ab9 */ /* 0x000fd80000000800 */
[----:B------:R1:W-:Y:S04]  /*4fda0*/  @P6 STG.E.U8 desc[UR20][R28.64], R8 ;  /* 0x000000081c006986 */ /* 0x0003e8000c101114 */
[----:B--2---:R2:W-:Y:S04]  /*4fdb0*/  STL.64 [R1+0x15d0], R6 ;  /* 0x0015d00601007387 */ /* 0x0045e80000100a00 */
[----:B0-----:R-:W4:Y:S04]  /*4fdc0*/  LDL.LU.64 R24, [R1+0xee8] ;  /* 0x000ee80001187983 */ /* 0x001f280000300a00 */
[----:B-1----:R-:W4:Y:S04]  /*4fdd0*/  LDL.LU.64 R28, [R1+0xef8] ;  /* 0x000ef800011c7983 */ /* 0x002f280000300a00 */
[----:B------:R-:W4:Y:S01]  /*4fde0*/  LDL.LU R8, [R1+0x13e4] ;  /* 0x0013e40001087983 */ /* 0x000f220000300800 */
[----:B------:R-:W-:-:S02]  /*4fdf0*/  ISETP.LT.AND P6, PT, R23, UR4, !P3 ;  /* 0x0000000417007c0c */ /* 0x000fc4000dfc1270 */
[----:B------:R-:W-:Y:S01]  /*4fe00*/  PRMT R0, R4, 0x7770, RZ ;  /* 0x0000777004007816 */ /* 0x000fe200000000ff */
[----:B------:R-:W-:Y:S01]  /*4fe10*/  ULDC UR4, c[0x0][0x228] ;  /* 0x00008a0000047ab9 */ /* 0x000fe20000000800 */
[----:B------:R-:W-:Y:S01]  /*4fe20*/  VIADD R2, R13, 0x3a ;  /* 0x0000003a0d027836 */ /* 0x000fe20000000000 */
[----:B--2---:R-:W2:Y:S08]  /*4fe30*/  LDL.LU.64 R6, [R1+0xef0] ;  /* 0x000ef00001067983 */ /* 0x004eb00000300a00 */
[----:B---3--:R0:W-:Y:S01]  /*4fe40*/  @P6 STG.E.U8 desc[UR20][R16.64], R0 ;  /* 0x0000000010006986 */ /* 0x0081e2000c101114 */
[----:B------:R-:W-:Y:S01]  /*4fe50*/  ISETP.LT.AND P6, PT, R10, UR4, !P3 ;  /* 0x000000040a007c0c */ /* 0x000fe2000dfc1270 */
[----:B------:R-:W-:Y:S01]  /*4fe60*/  ULDC UR4, c[0x0][0x228] ;  /* 0x00008a0000047ab9 */ /* 0x000fe20000000800 */
[----:B0-----:R-:W-:-:S11]  /*4fe70*/  PRMT R0, R4, 0x7771, RZ ;  /* 0x0000777104007816 */ /* 0x001fd600000000ff */
[----:B------:R0:W-:Y:S02]  /*4fe80*/  @P6 STG.E.U8 desc[UR20][R20.64], R0 ;  /* 0x0000000014006986 */ /* 0x0001e4000c101114 */
[----:B0-----:R-:W-:Y:S02]  /*4fe90*/  PRMT R0, R4, 0x7772, RZ ;  /* 0x0000777204007816 */ /* 0x001fe400000000ff */
[----:B------:R-:W3:Y:S04]  /*4fea0*/  LDL.LU.64 R20, [R1+0xf00] ;  /* 0x000f000001147983 */ /* 0x000ee80000300a00 */
[----:B------:R-:W3:Y:S04]  /*4feb0*/  LDL.LU R13, [R1+0x15e4] ;  /* 0x0015e400010d7983 */ /* 0x000ee80000300800 */
[----:B------:R-:W3:Y:S01]  /*4fec0*/  LDL.LU.64 R16, [R1+0xf08] ;  /* 0x000f080001107983 */ /* 0x000ee20000300a00 */
[----:B----4-:R-:W-:Y:S01]  /*4fed0*/  ISETP.LT.AND P6, PT, R8, UR4, !P3 ;  /* 0x0000000408007c0c */ /* 0x010fe2000dfc1270 */
[----:B------:R-:W-:-:S12]  /*4fee0*/  ULDC UR4, c[0x0][0x228] ;  /* 0x00008a0000047ab9 */ /* 0x000fd80000000800 */
[----:B------:R0:W-:Y:S01]  /*4fef0*/  @P6 STG.E.U8 desc[UR20][R26.64], R0 ;  /* 0x000000001a006986 */ /* 0x0001e2000c101114 */
[----:B------:R-:W-:Y:S02]  /*4ff00*/  ISETP.GE.AND P6, PT, R2, UR5, PT ;  /* 0x0000000502007c0c */ /* 0x000fe4000bfc6270 */
[----:B------:R-:W-:Y:S02]  /*4ff10*/  ISETP.LT.AND P3, PT, R12, UR4, !P3 ;  /* 0x000000040c007c0c */ /* 0x000fe4000df61270 */
[----:B------:R-:W-:Y:S01]  /*4ff20*/  PRMT R4, R4, 0x7773, RZ ;  /* 0x0000777304047816 */ /* 0x000fe200000000ff */
[----:B------:R-:W-:Y:S01]  /*4ff30*/  ULDC UR4, c[0x0][0x228] ;  /* 0x00008a0000047ab9 */ /* 0x000fe20000000800 */
[----:B------:R-:W-:Y:S01]  /*4ff40*/  ULDC UR5, c[0x0][0x228] ;  /* 0x00008a0000057ab9 */ /* 0x000fe20000000800 */
[----:B0-----:R-:W4:Y:S04]  /*4ff50*/  LDL.LU.64 R26, [R1+0xf10] ;  /* 0x000f1000011a7983 */ /* 0x001f280000300a00 */
[----:B------:R-:W2:Y:S01]  /*4ff60*/  LDL.LU.64 R2, [R1+0xed8] ;  /* 0x000ed80001027983 */ /* 0x000ea20000300a00 */
[----:B------:R-:W-:-:S03]  /*4ff70*/  PRMT R0, R18, 0x7770, RZ ;  /* 0x0000777012007816 */ /* 0x000fc600000000ff */
[----:B--2---:R-:W-:Y:S01]  /*4ff80*/  @P3 STG.E.U8 desc[UR20][R2.64], R4 ;  /* 0x0000000402003986 */ /* 0x004fe2000c101114 */
[----:B------:R-:W-:Y:S01]  /*4ff90*/  ISETP.LT.AND P3, PT, R19, UR4, !P6 ;  /* 0x0000000413007c0c */ /* 0x000fe2000f761270 */
[----:B------:R-:W-:-:S12]  /*4ffa0*/  ULDC UR4, c[0x0][0x228] ;  /* 0x00008a0000047ab9 */ /* 0x000fd80000000800 */
[----:B------:R0:W-:Y:S01]  /*4ffb0*/  @P3 STG.E.U8 desc[UR20][R24.64], R0 ;  /* 0x0000000018003986 */ /* 0x0001e2000c101114 */
[----:B------:R-:W-:Y:S01]  /*4ffc0*/  ISETP.LT.AND P3, PT, R15, UR4, !P6 ;  /* 0x000000040f007c0c */ /* 0x000fe2000f761270 */
[----:B------:R-:W-:Y:S01]  /*4ffd0*/  ULDC UR4, c[0x0][0x228] ;  /* 0x00008a0000047ab9 */ /* 0x000fe20000000800 */
[C---:B0-----:R-:W-:Y:S01]  /*4ffe0*/  PRMT R0, R18.reuse, 0x7771, RZ ;  /* 0x0000777112007816 */ /* 0x041fe200000000ff */
[----:B------:R-:W2:Y:S10]  /*4fff0*/  LDL.LU.64 R24, [R1+0xf20] ;  /* 0x000f200001187983 */ /* 0x000eb40000300a00 */
[----:B------:R0:W-:Y:S01]  /*50000*/  @P3 STG.E.U8 desc[UR20][R28.64], R0 ;  /* 0x000000001c003986 */ /* 0x0001e2000c101114 */
[----:B------:R-:W-:Y:S01]  /*50010*/  ISETP.LT.AND P3, PT, R11, UR4, !P6 ;  /* 0x000000040b007c0c */ /* 0x000fe2000f761270 */
[----:B------:R-:W-:Y:S01]  /*50020*/  ULDC UR4, c[0x0][0x228] ;  /* 0x00008a0000047ab9 */ /* 0x000fe20000000800 */
[----:B0-----:R-:W-:Y:S01]  /*50030*/  PRMT R0, R18, 0x7772, RZ ;  /* 0x0000777212007816 */ /* 0x001fe200000000ff */
[----:B------:R-:W2:Y:S10]  /*50040*/  LDL.LU.64 R28, [R1+0xf18] ;  /* 0x000f1800011c7983 */ /* 0x000eb40000300a00 */
[----:B------:R0:W-:Y:S01]  /*50050*/  @P3 STG.E.U8 desc[UR20][R6.64], R0 ;  /* 0x0000000006003986 */ /* 0x0001e2000c101114 */
[----:B------:R-:W-:Y:S01]  /*50060*/  ISETP.LT.AND P3, PT, R14, UR4, !P6 ;  /* 0x000000040e007c0c */ /* 0x000fe2000f761270 */
[----:B------:R-:W-:Y:S01]  /*50070*/  ULDC UR4, c[0x0][0x228] ;  /* 0x00008a0000047ab9 */ /* 0x000fe20000000800 */
[----:B0-----:R-:W-:Y:S01]  /*50080*/  PRMT R0, R18, 0x7773, RZ ;  /* 0x0000777312007816 */ /* 0x001fe200000000ff */
[----:B------:R-:W2:Y:S10]  /*50090*/  LDL.LU.64 R6, [R1+0xf30] ;  /* 0x000f300001067983 */ /* 0x000eb40000300a00 */
[----:B---3--:R0:W-:Y:S01]  /*500a0*/  @P3 STG.E.U8 desc[UR20][R20.64], R0 ;  /* 0x0000000014003986 */ /* 0x0081e2000c101114 */
[----:B------:R-:W-:Y:S01]  /*500b0*/  ISETP.LT.AND P3, PT, R23, UR4, !P6 ;  /* 0x0000000417007c0c */ /* 0x000fe2000f761270 */
[----:B------:R-:W-:Y:S01]  /*500c0*/  ULDC UR4, c[0x0][0x228] ;  /* 0x00008a0000047ab9 */ /* 0x000fe20000000800 */
[----:B0-----:R-:W-:Y:S01]  /*500d0*/  PRMT R0, R13, 0x7770, RZ ;  /* 0x000077700d007816 */ /* 0x001fe200000000ff */
[----:B------:R-:W3:Y:S10]  /*500e0*/  LDL.LU.64 R20, [R1+0xf40] ;  /* 0x000f400001147983 */ /* 0x000ef40000300a00 */
[----:B------:R0:W-:Y:S01]  /*500f0*/  @P3 STG.E.U8 desc[UR20][R16.64], R0 ;  /* 0x0000000010003986 */ /* 0x0001e2000c101114 */
[----:B------:R-:W-:-:S03]  /*50100*/  ISETP.LT.AND P3, PT, R10, UR4, !P6 ;  /* 0x000000040a007c0c */ /* 0x000fc6000f761270 */
[----:B------:R-:W3:Y:S01]  /*50110*/  LDL.LU R10, [R1+0x15e0] ;  /* 0x0015e000010a7983 */ /* 0x000ee20000300800 */
[----:B------:R-:W-:Y:S01]  /*50120*/  ULDC UR4, c[0x0][0x228] ;  /* 0x00008a0000047ab9 */ /* 0x000fe20000000800 */
[----:B0-----:R-:W-:Y:S02]  /*50130*/  PRMT R0, R13, 0x7771, RZ ;  /* 0x000077710d007816 */ /* 0x001fe400000000ff */
[----:B------:R-:W3:Y:S06]  /*50140*/  LDL.LU.64 R16, [R1+0xf38] ;  /* 0x000f380001107983 */ /* 0x000eec0000300a00 */
[----:B----4-:R0:W-:Y:S01]  /*50150*/  @P3 STG.E.U8 desc[UR20][R26.64], R0 ;  /* 0x000000001a003986 */ /* 0x0101e2000c101114 */
[----:B------:R-:W-:Y:S01]  /*50160*/  ISETP.LT.AND P3, PT, R8, UR4, !P6 ;  /* 0x0000000408007c0c */ /* 0x000fe2000f761270 */
[----:B------:R-:W-:-:S02]  /*50170*/  ULDC UR4, c[0x0][0x228] ;  /* 0x00008a0000047ab9 */ /* 0x000fc40000000800 */
[----:B------:R-:W-:Y:S01]  /*50180*/  ISETP.LT.AND P6, PT, R12, UR4, !P6 ;  /* 0x000000040c007c0c */ /* 0x000fe2000f7c1270 */
[----:B------:R-:W-:Y:S01]  /*50190*/  ULDC UR4, c[0x0][0x228] ;  /* 0x00008a0000047ab9 */ /* 0x000fe20000000800 */
[C---:B0-----:R-:W-:Y:S02]  /*501a0*/  PRMT R0, R13.reuse, 0x7772, RZ ;  /* 0x000077720d007816 */ /* 0x041fe400000000ff */
[----:B------:R-:W-:Y:S01]  /*501b0*/  PRMT R13, R13, 0x7773, RZ ;  /* 0x000077730d0d7816 */ /* 0x000fe200000000ff */
[----:B------:R-:W4:Y:S05]  /*501c0*/  LDL.LU.64 R26, [R1+0xf50] ;  /* 0x000f5000011a7983 */ /* 0x000f2a0000300a00 */
[----:B--2---:R0:W-:Y:S01]  /*501d0*/  @P3 STG.E.U8 desc[UR20][R24.64], R0 ;  /* 0x0000000018003986 */ /* 0x0041e2000c101114 */
[----:B------:R-:W-:Y:S01]  /*501e0*/  ISETP.LT.AND P3, PT, R19, UR4, !P5 ;  /* 0x0000000413007c0c */ /* 0x000fe2000ef61270 */
[----:B------:R-:W-:-:S02]  /*501f0*/  ULDC UR4, c[0x0][0x228] ;  /* 0x00008a0000047ab9 */ /* 0x000fc40000000800 */
[----:B0-----:R-:W2:Y:S04]  /*50200*/  LDL.LU.64 R24, [R1+0xf48] ;  /* 0x000f480001187983 */ /* 0x001ea80000300a00 */
[----:B------:R0:W-:Y:S04]  /*50210*/  @P6 STG.E.U8 desc[UR20][R28.64], R13 ;  /* 0x0000000d1c006986 */ /* 0x0001e8000c101114 */
[----:B0-----:R-:W2:Y:S04]  /*50220*/  LDL.LU.64 R28, [R1+0xf60] ;  /* 0x000f6000011c7983 */ /* 0x001ea80000300a00 */
[----:B------:R-:W2:Y:S01]  /*50230*/  LDL.LU R13, [R1+0x1454] ;  /* 0x00145400010d7983 */ /* 0x000ea20000300800 */
[----:B------:R-:W-:-:S02]  /*50240*/  PRMT R0, R9, 0x7770, RZ ;  /* 0x0000777009007816 */ /* 0x000fc400000000ff */
[----:B------:R-:W-:Y:S01]  /*50250*/  ISETP.LT.AND P6, PT, R15, UR4, !P5 ;  /* 0x000000040f007c0c */ /* 0x000fe2000efc1270 */
[----:B------:R-:W-:Y:S02]  /*50260*/  ULDC UR4, c[0x0][0x228] ;  /* 0x00008a0000047ab9 */ /* 0x000fe40000000800 */
[----:B------:R0:W-:Y:S01]  /*50270*/  @P3 STG.E.U8 desc[UR20][R6.64], R0 ;  /* 0x0000000006003986 */ /* 0x0001e2000c101114 */
[----:B------:R-:W-:Y:S01]  /*50280*/  ISETP.LT.AND P3, PT, R11, UR4, !P5 ;  /* 0x000000040b007c0c */ /* 0x000fe2000ef61270 */
[----:B------:R-:W-:Y:S02]  /*50290*/  ULDC UR4, c[0x0][0x228] ;  /* 0x00008a0000047ab9 */ /* 0x000fe40000000800 */
[----:B---3--:R1:W-:Y:S01]  /*502a0*/  STL.64 [R1+0x15d8], R10 ;  /* 0x0015d80a01007387 */ /* 0x0083e20000100a00 */
[----:B0-----:R-:W-:-:S03]  /*502b0*/  PRMT R0, R9, 0x7771, RZ ;  /* 0x0000777109007816 */ /* 0x001fc600000000ff */
[----:B-1----:R-:W3:Y:S04]  /*502c0*/  LDL.LU.64 R10, [R1+0xf78] ;  /* 0x000f7800010a7983 */ /* 0x002ee80000300a00 */
[----:B------:R-:W3:Y:S04]  /*502d0*/  LDL.LU.64 R6, [R1+0xf68] ;  /* 0x000f680001067983 */ /* 0x000ee80000300a00 */
[----:B------:R0:W-:Y:S04]  /*502e0*/  @P6 STG.E.U8 desc[UR20][R20.64], R0 ;  /* 0x0000000014006986 */ /* 0x0001e8000c101114 */
[----:B0-----:R-:W3:Y:S04]  /*502f0*/  LDL.LU R21, [R1+0x48] ;  /* 0x0000480001157983 */ /* 0x001ee80000300800 */
[----:B------:R-:W3:Y:S01]  /*50300*/  LDL.LU.64 R2, [R1+0xf70] ;  /* 0x000f700001027983 */ /* 0x000ee20000300a00 */
[----:B------:R-:W-:-:S02]  /*50310*/  PRMT R0, R9, 0x7772, RZ ;  /* 0x0000777209007816 */ /* 0x000fc400000000ff */
[----:B------:R-:W-:Y:S01]  /*50320*/  ISETP.LT.AND P6, PT, R14, UR4, !P5 ;  /* 0x000000040e007c0c */ /* 0x000fe2000efc1270 */
[----:B------:R-:W-:Y:S02]  /*50330*/  ULDC UR4, c[0x0][0x228] ;  /* 0x00008a0000047ab9 */ /* 0x000fe40000000800 */
[----:B------:R0:W-:Y:S01]  /*50340*/  @P3 STG.E.U8 desc[UR20][R16.64], R0 ;  /* 0x0000000010003986 */ /* 0x0001e2000c101114 */
[----:B------:R-:W-:Y:S02]  /*50350*/  ISETP.LT.AND P3, PT, R23, UR4, !P5 ;  /* 0x0000000417007c0c */ /* 0x000fe4000ef61270 */
[----:B------:R-:W-:Y:S01]  /*50360*/  PRMT R9, R9, 0x7773, RZ ;  /* 0x0000777309097816 */ /* 0x000fe200000000ff */
[----:B------:R-:W-:-:S06]  /*50370*/  ULDC UR4, c[0x0][0x228] ;  /* 0x00008a0000047ab9 */ /* 0x000fcc0000000800 */
[----:B----4-:R1:W-:Y:S01]  /*50380*/  @P6 STG.E.U8 desc[UR20][R26.64], R9 ;  /* 0x000000091a006986 */ /* 0x0103e2000c101114 */
[----:B0-----:R-:W-:-:S03]  /*50390*/  PRMT R0, R5, 0x7770, RZ ;  /* 0x0000777005007816 */ /* 0x001fc600000000ff */
[----:B-1----:R-:W4:Y:S04]  /*503a0*/  LDL.LU.64 R26, [R1+0xf80] ;  /* 0x000f8000011a7983 */ /* 0x002f280000300a00 */
[----:B------:R-:W4:Y:S04]  /*503b0*/  LDL.LU R9, [R1+0x14d4] ;  /* 0x0014d40001097983 */ /* 0x000f280000300800 */
[----:B--2---:R0:W-:Y:S01]  /*503c0*/  @P3 STG.E.U8 desc[UR20][R24.64], R0 ;  /* 0x0000000018003986 */ /* 0x0041e2000c101114 */
[----:B------:R-:W-:Y:S01]  /*503d0*/  ISETP.LT.AND P6, PT, R13, UR4, !P5 ;  /* 0x000000040d007c0c */ /* 0x000fe2000efc1270 */
[----:B------:R-:W-:Y:S01]  /*503e0*/  ULDC UR4, c[0x0][0x228] ;  /* 0x00008a0000047ab9 */ /* 0x000fe20000000800 */
[----:B0-----:R-:W-:-:S02]  /*503f0*/  PRMT R0, R5, 0x7771, RZ ;  /* 0x0000777105007816 */ /* 0x001fc400000000ff */
[----:B------:R-:W-:Y:S02]  /*50400*/  ISETP.LT.AND P3, PT, R8, UR4, !P5 ;  /* 0x0000000408007c0c */ /* 0x000fe4000ef61270 */
[----:B------:R-:W-:Y:S01]  /*50410*/  ISETP.LT.AND P5, PT, R12, UR5, !P5 ;  /* 0x000000050c007c0c */ /* 0x000fe2000efa1270 */
[----:B------:R-:W2:Y:S04]  /*50420*/  LDL.LU.64 R24, [R1+0xf88] ;  /* 0x000f880001187983 */ /* 0x000ea80000300a00 */
[----:B------:R-:W2:Y:S04]  /*50430*/  LDL.LU.64 R16, [R1+0xfb8] ;  /* 0x000fb80001107983 */ /* 0x000ea80000300a00 */
[----:B------:R-:W2:Y:S01]  /*50440*/  LDL.LU.64 R22, [R1+0xfb0] ;  /* 0x000fb00001167983 */ /* 0x000ea20000300a00 */
[----:B------:R-:W-:Y:S01]  /*50450*/  ULDC UR4, c[0x0][0x228] ;  /* 0x00008a0000047ab9 */ /* 0x000fe20000000800 */
[----:B------:R-:W-:-:S02]  /*50460*/  ULDC UR5, c[0x0][0x228] ;  /* 0x00008a0000057ab9 */ /* 0x000fc40000000800 */
[----:B------:R0:W-:Y:S02]  /*50470*/  @P6 STG.E.U8 desc[UR20][R28.64], R0 ;  /* 0x000000001c006986 */ /* 0x0001e4000c101114 */
[C---:B0-----:R-:W-:Y:S02]  /*50480*/  PRMT R0, R5.reuse, 0x7772, RZ ;  /* 0x0000777205007816 */ /* 0x041fe400000000ff */
[----:B------:R-:W2:Y:S01]  /*50490*/  LDL.LU.64 R28, [R1+0xfa8] ;  /* 0x000fa800011c7983 */ /* 0x000ea20000300a00 */
[----:B------:R-:W-:Y:S02]  /*504a0*/  PRMT R5, R5, 0x7773, RZ ;  /* 0x0000777305057816 */ /* 0x000fe400000000ff */
[----:B------:R-:W-:Y:S01]  /*504b0*/  ISETP.LT.AND P6, PT, R19, UR4, !P2 ;  /* 0x0000000413007c0c */ /* 0x000fe2000d7c1270 */
[----:B------:R-:W-:Y:S01]  /*504c0*/  ULDC UR4, c[0x0][0x228] ;  /* 0x00008a0000047ab9 */ /* 0x000fe20000000800 */
[----:B---3--:R0:W-:Y:S04]  /*504d0*/  @P3 STG.E.U8 desc[UR20][R10.64], R0 ;  /* 0x000000000a003986 */ /* 0x0081e8000c101114 */
[----:B------:R1:W-:Y:S04]  /*504e0*/  @P5 STG.E.U8 desc[UR20][R6.64], R5 ;  /* 0x0000000506005986 */ /* 0x0003e8000c101114 */
[----:B0-----:R-:W3:Y:S04]  /*504f0*/  LDL.LU.64 R10, [R1+0x15d8] ;  /* 0x0015d800010a7983 */ /* 0x001ee80000300a00 */
[----:B-1----:R-:W2:Y:S04]  /*50500*/  LDL.LU.64 R6, [R1+0x15d0] ;  /* 0x0015d00001067983 */ /* 0x002ea80000300a00 */
[----:B------:R-:W4:Y:S01]  /*50510*/  LDL.LU.64 R4, [R1+0xf90] ;  /* 0x000f900001047983 */ /* 0x000f220000300a00 */
[----:B------:R-:W-:-:S02]  /*50520*/  PRMT R0, R21, 0x7770, RZ ;  /* 0x0000777015007816 */ /* 0x000fc400000000ff */
[----:B------:R-:W-:Y:S01]  /*50530*/  ISETP.LT.AND P5, PT, R15, UR4, !P2 ;  /* 0x000000040f007c0c */ /* 0x000fe2000d7a1270 */
[----:B------:R-:W-:Y:S02]  /*50540*/  ULDC UR4, c[0x0][0x228] ;  /* 0x00008a0000047ab9 */ /* 0x000fe40000000800 */
[----:B------:R0:W-:Y:S01]  /*50550*/  @P6 STG.E.U8 desc[UR20][R2.64], R0 ;  /* 0x0000000002006986 */ /* 0x0001e2000c101114 */
[----:B------:R-:W-:-:S03]  /*50560*/  ISETP.LT.AND P6, PT, R14, UR4, !P2 ;  /* 0x000000040e007c0c */ /* 0x000fc6000d7c1270 */
[----:B------:R-:W2:Y:S01]  /*50570*/  LDL.LU R14, [R1+0x15cc] ;  /* 0x0015cc00010e7983 */ /* 0x000ea20000300800 */
[----:B------:R-:W-:Y:S01]  /*50580*/  ULDC UR4, c[0x0][0x228] ;  /* 0x00008a0000047ab9 */ /* 0x000fe20000000800 */
[C---:B0-----:R-:W-:Y:S02]  /*50590*/  PRMT R0, R21.reuse, 0x7771, RZ ;  /* 0x0000777115007816 */ /* 0x041fe400000000ff */
[----:B------:R-:W-:Y:S02]  /*505a0*/  PRMT R2, R21, 0x7772, RZ ;  /* 0x0000777215027816 */ /* 0x000fe400000000ff */
[----:B---3--:R-:W-:Y:S01]  /*505b0*/  ISETP.LT.AND P3, PT, R11, UR5, !P2 ;  /* 0x000000050b007c0c */ /* 0x008fe2000d761270 */
[----:B------:R-:W-:Y:S01]  /*505c0*/  ULDC UR5, c[0x0][0x228] ;  /* 0x00008a0000057ab9 */ /* 0x000fe20000000800 */
[----:B----4-:R0:W-:Y:S01]  /*505d0*/  @P5 STG.E.U8 desc[UR20][R4.64], R0 ;  /* 0x0000000004005986 */ /* 0x0101e2000c101114 */
[----:B------:R-:W-:Y:S01]  /*505e0*/  ISETP.LT.AND P5, PT, R9, UR4, !P2 ;  /* 0x0000000409007c0c */ /* 0x000fe2000d7a1270 */
[----:B------:R-:W-:Y:S01]  /*505f0*/  ULDC UR4, c[0x0][0x228] ;  /* 0x00008a0000047ab9 */ /* 0x000fe20000000800 */
[----:B0-----:R-:W-:-:S08]  /*50600*/  PRMT R0, R21, 0x7773, RZ ;  /* 0x0000777315007816 */ /* 0x001fd000000000ff */
[----:B------:R0:W-:Y:S01]  /*50610*/  @P3 STG.E.U8 desc[UR20][R26.64], R2 ;  /* 0x000000021a003986 */ /* 0x0001e2000c101114 */
[----:B------:R-:W-:Y:S02]  /*50620*/  ISETP.LT.AND P3, PT, R13, UR5, !P2 ;  /* 0x000000050d007c0c */ /* 0x000fe4000d761270 */
[----:B--2---:R-:W-:Y:S01]  /*50630*/  PRMT R3, R14, 0x7772, RZ ;  /* 0x000077720e037816 */ /* 0x004fe200000000ff */
[----:B------:R-:W-:Y:S01]  /*50640*/  ULDC UR5, c[0x0][0x228] ;  /* 0x00008a0000057ab9 */ /* 0x000fe20000000800 */
[----:B------:R1:W-:Y:S01]  /*50650*/  @P6 STG.E.U8 desc[UR20][R24.64], R0 ;  /* 0x0000000018006986 */ /* 0x0003e2000c101114 */
[----:B------:R-:W-:Y:S01]  /*50660*/  ISETP.LT.AND P6, PT, R8, UR4, !P2 ;  /* 0x0000000408007c0c */ /* 0x000fe2000d7c1270 */
[----:B------:R-:W-:Y:S02]  /*50670*/  ULDC UR4, c[0x0][0x228] ;  /* 0x00008a0000047ab9 */ /* 0x000fe40000000800 */
[----:B0-----:R-:W2:Y:S01]  /*50680*/  LDL.LU.64 R26, [R1+0xfa0] ;  /* 0x000fa000011a7983 */ /* 0x001ea20000300a00 */
[----:B------:R-:W-:-:S03]  /*50690*/  PRMT R2, R14, 0x7771, RZ ;  /* 0x000077710e027816 */ /* 0x000fc600000000ff */
[----:B------:R-:W3:Y:S01]  /*506a0*/  LDL.LU.64 R20, [R1+0xfc0] ;  /* 0x000fc00001147983 */ /* 0x000ee20000300a00 */
[----:B-1----:R-:W-:-:S03]  /*506b0*/  PRMT R0, R14, 0x7770, RZ ;  /* 0x000077700e007816 */ /* 0x002fc600000000ff */
[----:B------:R-:W4:Y:S04]  /*506c0*/  LDL.LU.64 R24, [R1+0xfd0] ;  /* 0x000fd00001187983 */ /* 0x000f280000300a00 */
[----:B------:R-:W-:Y:S04]  /*506d0*/  @P5 STG.E.U8 desc[UR20][R16.64], R0 ;  /* 0x0000000010005986 */ /* 0x000fe8000c101114 */
[----:B------:R0:W-:Y:S04]  /*506e0*/  @P3 STG.E.U8 desc[UR20][R22.64], R2 ;  /* 0x0000000216003986 */ /* 0x0001e8000c101114 */
[----:B------:R1:W-:Y:S04]  /*506f0*/  @P6 STG.E.U8 desc[UR20][R28.64], R3 ;  /* 0x000000031c006986 */ /* 0x0003e8000c101114 */
[----:B0-----:R-:W4:Y:S04]  /*50700*/  LDL.LU.64 R22, [R1+0xfc8] ;  /* 0x000fc80001167983 */ /* 0x001f280000300a00 */
[----:B-1----:R-:W4:Y:S04]  /*50710*/  LDL.LU.64 R28, [R1+0xfd8] ;  /* 0x000fd800011c7983 */ /* 0x002f280000300a00 */
[----:B------:R-:W4:Y:S01]  /*50720*/  LDL.LU R3, [R1+0x14f4] ;  /* 0x0014f40001037983 */ /* 0x000f220000300800 */
[----:B------:R-:W-:Y:S01]  /*50730*/  ISETP.LT.AND P6, PT, R19, UR4, !P4 ;  /* 0x0000000413007c0c */ /* 0x000fe2000e7c1270 */
[----:B------:R-:W-:-:S02]  /*50740*/  ULDC UR4, c[0x0][0x228] ;  /* 0x00008a0000047ab9 */ /* 0x000fc40000000800 */
[----:B------:R-:W-:Y:S02]  /*50750*/  ISETP.LT.AND P2, PT, R12, UR4, !P2 ;  /* 0x000000040c007c0c */ /* 0x000fe4000d741270 */
[----:B------:R-:W-:Y:S01]  /*50760*/  PRMT R14, R14, 0x7773, RZ ;  /* 0x000077730e0e7816 */ /* 0x000fe200000000ff */
[----:B------:R-:W-:Y:S01]  /*50770*/  ULDC UR4, c[0x0][0x228] ;  /* 0x00008a0000047ab9 */ /* 0x000fe20000000800 */
[----:B------:R-:W-:Y:S02]  /*50780*/  PRMT R0, R10, 0x7770, RZ ;  /* 0x000077700a007816 */ /* 0x000fe400000000ff */
[C---:B------:R-:W-:Y:S02]  /*50790*/  ISETP.LT.AND P3, PT, R19.reuse, UR6, !P1 ;  /* 0x0000000613007c0c */ /* 0x040fe4000cf61270 */
[----:B------:R-:W-:Y:S02]  /*507a0*/  ISETP.LT.AND P5, PT, R19, UR5, !P0 ;  /* 0x0000000513007c0c */ /* 0x000fe4000c7a1270 */
[----:B------:R-:W-:Y:S01]  /*507b0*/  PRMT R2, R6, 0x7772, RZ ;  /* 0x0000777206027816 */ /* 0x000fe200000000ff */
[----:B------:R-:W4:Y:S01]  /*507c0*/  LDL.LU.64 R18, [R1+0xfe0] ;  /* 0x000fe00001127983 */ /* 0x000f220000300a00 */
[----:B------:R-:W-:-:S03]  /*507d0*/  ULDC UR5, c[0x0][0x228] ;  /* 0x00008a0000057ab9 */ /* 0x000fc60000000800 */
[----:B--2---:R0:W-:Y:S01]  /*507e0*/  @P2 STG.E.U8 desc[UR20][R26.64], R14 ;  /* 0x0000000e1a002986 */ /* 0x0041e2000c101114 */
[----:B------:R-:W-:-:S03]  /*507f0*/  ISETP.LT.AND P2, PT, R15, UR4, !P4 ;  /* 0x000000040f007c0c */ /* 0x000fc6000e741270 */
[----:B---3--:R1:W-:Y:S01]  /*50800*/  @P6 STG.E.U8 desc[UR20][R20.64], R0 ;  /* 0x0000000014006986 */ /* 0x0083e2000c101114 */
[----:B------:R-:W-:Y:S02]  /*50810*/  ULDC UR4, c[0x0][0x228] ;  /* 0x00008a0000047ab9 */ /* 0x000fe40000000800 */
[----:B------:R-:W-:Y:S01]  /*50820*/  ISETP.LT.AND P6, PT, R11, UR4, !P4 ;  /* 0x000000040b007c0c */ /* 0x000fe2000e7c1270 */
[----:B------:R-:W-:Y:S01]  /*50830*/  ULDC UR4, c[0x0][0x228] ;  /* 0x00008a0000047ab9 */ /* 0x000fe20000000800 */
[----:B0-----:R-:W2:Y:S04]  /*50840*/  LDL.LU R14, [R1+0x4c] ;  /* 0x00004c00010e7983 */ /* 0x001ea80000300800 */
[----:B------:R-:W3:Y:S01]  /*50850*/  LDL.LU R15, [R1+0x15c8] ;  /* 0x0015c800010f7983 */ /* 0x000ee20000300800 */
[----:B-1----:R-:W-:-:S03]  /*50860*/  PRMT R0, R10, 0x7771, RZ ;  /* 0x000077710a007816 */ /* 0x002fc600000000ff */
[----:B------:R-:W2:Y:S04]  /*50870*/  LDL.LU.64 R26, [R1+0xfe8] ;  /* 0x000fe800011a7983 */ /* 0x000ea80000300a00 */
[----:B------:R-:W3:Y:S04]  /*50880*/  LDL.LU.64 R4, [R1+0x1008] ;  /* 0x0010080001047983 */ /* 0x000ee80000300a00 */
[----:B----4-:R0:W-:Y:S04]  /*50890*/  @P2 STG.E.U8 desc[UR20][R24.64], R0 ;  /* 0x0000000018002986 */ /* 0x0101e8000c101114 */
[----:B------:R-:W4:Y:S01]  /*508a0*/  LDL.LU.64 R20, [R1+0x1000] ;  /* 0x0010000001147983 */ /* 0x000f220000300a00 */
[----:B------:R-:W-:Y:S01]  /*508b0*/  ISETP.LT.AND P2, PT, R3, UR4, !P4 ;  /* 0x0000000403007c0c */ /* 0x000fe2000e741270 */
[----:B------:R-:W-:Y:S01]  /*508c0*/  ULDC UR4, c[0x0][0x228] ;  /* 0x00008a0000047ab9 */ /* 0x000fe20000000800 */
[----:B0-----:R-:W-:-:S02]  /*508d0*/  PRMT R0, R10, 0x7772, RZ ;  /* 0x000077720a007816 */ /* 0x001fc400000000ff */
[----:B------:R-:W-:Y:S01]  /*508e0*/  PRMT R10, R10, 0x7773, RZ ;  /* 0x000077730a0a7816 */ /* 0x000fe200000000ff */
[----:B------:R-:W4:Y:S04]  /*508f0*/  LDL.LU.64 R24, [R1+0xff8] ;  /* 0x000ff80001187983 */ /* 0x000f280000300a00 */
[----:B------:R-:W-:Y:S04]  /*50900*/  @P6 STG.E.U8 desc[UR20][R22.64], R0 ;  /* 0x0000000016006986 */ /* 0x000fe8000c101114 */
[----:B------:R0:W-:Y:S04]  /*50910*/  @P2 STG.E.U8 desc[UR20][R28.64], R10 ;  /* 0x0000000a1c002986 */ /* 0x0001e8000c101114 */
[----:B0-----:R-:W4:Y:S04]  /*50920*/  LDL.LU.64 R28, [R1+0x1010] ;  /* 0x00101000011c7983 */ /* 0x001f280000300a00 */
[----:B------:R-:W4:Y:S01]  /*50930*/  LDL.LU R10, [R1+0x14fc] ;  /* 0x0014fc00010a7983 */ /* 0x000f220000300800 */
[----:B------:R-:W-:Y:S01]  /*50940*/  ISETP.LT.AND P6, PT, R9, UR4, !P4 ;  /* 0x0000000409007c0c */ /* 0x000fe2000e7c1270 */
[----:B------:R-:W-:Y:S01]  /*50950*/  ULDC UR4, c[0x0][0x228] ;  /* 0x00008a0000047ab9 */ /* 0x000fe20000000800 */
[----:B------:R-:W-:-:S02]  /*50960*/  PRMT R0, R6, 0x7770, RZ ;  /* 0x0000777006007816 */ /* 0x000fc400000000ff */
[----:B------:R-:W-:Y:S01]  /*50970*/  ISETP.LT.AND P2, PT, R13, UR4, !P4 ;  /* 0x000000040d007c0c */ /* 0x000fe2000e741270 */
[----:B------:R-:W-:-:S08]  /*50980*/  ULDC UR4, c[0x0][0x228] ;  /* 0x00008a0000047ab9 */ /* 0x000fd00000000800 */
[----:B------:R0:W-:Y:S01]  /*50990*/  @P6 STG.E.U8 desc[UR20][R18.64], R0 ;  /* 0x0000000012006986 */ /* 0x0001e2000c101114 */
[----:B------:R-:W-:Y:S01]  /*509a0*/  ISETP.LT.AND P6, PT, R8, UR4, !P4 ;  /* 0x0000000408007c0c */ /* 0x000fe2000e7c1270 */
[----:B------:R-:W-:Y:S02]  /*509b0*/  ULDC UR4, c[0x0][0x228] ;  /* 0x00008a0000047ab9 */ /* 0x000fe40000000800 */
[----:B------:R-:W-:Y:S01]  /*509c0*/  ISETP.LT.AND P4, PT, R12, UR4, !P4 ;  /* 0x000000040c007c0c */ /* 0x000fe2000e781270 */
[----:B------:R-:W-:Y:S01]  /*509d0*/  ULDC UR4, c[0x0][0x228] ;  /* 0x00008a0000047ab9 */ /* 0x000fe20000000800 */
[----:B0-----:R-:W4:Y:S01]  /*509e0*/  LDL.LU.64 R18, [R1+0x1018] ;  /* 0x0010180001127983 */ /* 0x001f220000300a00 */
[----:B------:R-:W-:-:S03]  /*509f0*/  PRMT R0, R6, 0x7771, RZ ;  /* 0x0000777106007816 */ /* 0x000fc600000000ff */
[----:B------:R-:W4:Y:S04]  /*50a00*/  LDL.LU.64 R16, [R1+0x1028] ;  /* 0x0010280001107983 */ /* 0x000f280000300a00 */
[----:B------:R-:W4:Y:S01]  /*50a10*/  LDL.LU.64 R22, [R1+0x1020] ;  /* 0x0010200001167983 */ /* 0x000f220000300a00 */
[----:B------:R-:W-:-:S03]  /*50a20*/  PRMT R6, R6, 0x7773, RZ ;  /* 0x0000777306067816 */ /* 0x000fc600000000ff */
[----:B--2---:R0:W-:Y:S04]  /*50a30*/  @P2 STG.E.U8 desc[UR20][R26.64], R0 ;  /* 0x000000001a002986 */ /* 0x0041e8000c101114 */
[----:B---3--:R-:W-:Y:S04]  /*50a40*/  @P6 STG.E.U8 desc[UR20][R4.64], R2 ;  /* 0x0000000204006986 */ /* 0x008fe8000c101114 */
[----:B----4-:R1:W-:Y:S01]  /*50a50*/  @P4 STG.E.U8 desc[UR20][R20.64], R6 ;  /* 0x0000000614004986 */ /* 0x0103e2000c101114 */
[----:B0-----:R-:W-:-:S03]  /*50a60*/  PRMT R0, R14, 0x7770, RZ ;  /* 0x000077700e007816 */ /* 0x001fc600000000ff */
[----:B------:R0:W5:Y:S04]  /*50a70*/  LDL.LU.64 R26, [R1+0x15c0] ;  /* 0x0015c000011a7983 */ /* 0x0001680000300a00 */
[----:B-1----:R-:W2:Y:S04]  /*50a80*/  LDL.LU.64 R20, [R1+0x1038] ;  /* 0x0010380001147983 */ /* 0x002ea80000300a00 */
[----:B------:R1:W-:Y:S01]  /*50a90*/  @P5 STG.E.U8 desc[UR20][R24.64], R0 ;  /* 0x0000000018005986 */ /* 0x0003e2000c101114 */
[----:B------:R-:W-:Y:S02]  /*50aa0*/  ISETP.LT.AND P2, PT, R10, UR4, !P0 ;  /* 0x000000040a007c0c */ /* 0x000fe4000c741270 */
[----:B-1----:R-:W-:Y:S01]  /*50ab0*/  PRMT R0, R14, 0x7771, RZ ;  /* 0x000077710e007816 */ /* 0x002fe200000000ff */
[----:B------:R-:W3:Y:S01]  /*50ac0*/  LDL.LU.64 R24, [R1+0x1030] ;  /* 0x0010300001187983 */ /* 0x000ee20000300a00 */
[----:B------:R-:W-:-:S09]  /*50ad0*/  ULDC UR4, c[0x0][0x228] ;  /* 0x00008a0000047ab9 */ /* 0x000fd20000000800 */
[----:B------:R1:W-:Y:S04]  /*50ae0*/  @P2 STG.E.U8 desc[UR20][R28.64], R0 ;  /* 0x000000001c002986 */ /* 0x0003e8000c101114 */
[----:B-1----:R-:W4:Y:S01]  /*50af0*/  LDL.LU.64 R28, [R1+0xff0] ;  /* 0x000ff000011c7983 */ /* 0x002f220000300a00 */
[----:B------:R-:W-:Y:S01]  /*50b00*/  ISETP.LT.AND P4, PT, R11, UR4, !P0 ;  /* 0x000000040b007c0c */ /* 0x000fe2000c781270 */
[----:B------:R-:W-:Y:S01]  /*50b10*/  ULDC UR4, c[0x0][0x228] ;  /* 0x00008a0000047ab9 */ /* 0x000fe20000000800 */
[----:B------:R-:W-:Y:S02]  /*50b20*/  ISETP.LT.AND P6, PT, R9, UR5, !P0 ;  /* 0x0000000509007c0c */ /* 0x000fe4000c7c1270 */
[----:B------:R-:W-:Y:S02]  /*50b30*/  ISETP.LT.AND P5, PT, R3, UR4, !P0 ;  /* 0x0000000403007c0c */ /* 0x000fe4000c7a1270 */
[C---:B------:R-:W-:Y:S01]  /*50b40*/  PRMT R0, R14.reuse, 0x7772, RZ ;  /* 0x000077720e007816 */ /* 0x040fe200000000ff */
[----:B------:R-:W-:Y:S01]  /*50b50*/  ULDC UR4, c[0x0][0x228] ;  /* 0x00008a0000047ab9 */ /* 0x000fe20000000800 */
[----:B------:R-:W-:-:S02]  /*50b60*/  PRMT R2, R14, 0x7773, RZ ;  /* 0x000077730e027816 */ /* 0x000fc400000000ff */
[----:B------:R-:W-:Y:S01]  /*50b70*/  ISETP.LT.AND P2, PT, R10, UR4, !P1 ;  /* 0x000000040a007c0c */ /* 0x000fe2000cf41270 */
[----:B------:R-:W-:Y:S01]  /*50b80*/  ULDC UR4, c[0x0][0x228] ;  /* 0x00008a0000047ab9 */ /* 0x000fe20000000800 */
[----:B------:R-:W4:Y:S01]  /*50b90*/  LDL.LU.64 R4, [R1+0xf98] ;  /* 0x000f980001047983 */ /* 0x000f220000300a00 */
[----:B------:R-:W-:-:S03]  /*50ba0*/  ULDC UR5, c[0x0][0x228] ;  /* 0x00008a0000057ab9 */ /* 0x000fc60000000800 */
[----:B------:R1:W-:Y:S01]  /*50bb0*/  @P4 STG.E.U8 desc[UR20][R18.64], R0 ;  /* 0x0000000012004986 */ /* 0x0003e2000c101114 */
[----:B------:R-:W-:-:S03]  /*50bc0*/  ISETP.LT.AND P4, PT, R13, UR4, !P0 ;  /* 0x000000040d007c0c */ /* 0x000fc6000c781270 */
[----:B------:R0:W-:Y:S01]  /*50bd0*/  @P5 STG.E.U8 desc[UR20][R16.64], R2 ;  /* 0x0000000210005986 */ /* 0x0001e2000c101114 */
[----:B------:R-:W-:Y:S02]  /*50be0*/  ULDC UR4, c[0x0][0x228] ;  /* 0x00008a0000047ab9 */ /* 0x000fe40000000800 */
[----:B------:R-:W-:Y:S01]  /*50bf0*/  ISETP.LT.AND P5, PT, R8, UR4, !P0 ;  /* 0x0000000408007c0c */ /* 0x000fe2000c7a1270 */
[----:B------:R-:W-:Y:S01]  /*50c00*/  ULDC UR4, c[0x0][0x228] ;  /* 0x00008a0000047ab9 */ /* 0x000fe20000000800 */
[----:B-1----:R-:W-:Y:S01]  /*50c10*/  PRMT R0, R15, 0x7770, RZ ;  /* 0x000077700f007816 */ /* 0x002fe200000000ff */
[----:B------:R-:W4:Y:S04]  /*50c20*/  LDL.LU.64 R18, [R1+0x15b8] ;  /* 0x0015b80001127983 */ /* 0x000f280000300a00 */
[----:B0-----:R-:W4:Y:S04]  /*50c30*/  LDL.LU.64 R16, [R1+0xf58] ;  /* 0x000f580001107983 */ /* 0x001f280000300a00 */
[----:B------:R0:W-:Y:S01]  /*50c40*/  @P6 STG.E.U8 desc[UR20][R22.64], R0 ;  /* 0x0000000016006986 */ /* 0x0001e2000c101114 */
[----:B------:R-:W-:-:S02]  /*50c50*/  ISETP.LT.AND P6, PT, R11, UR5, !P1 ;  /* 0x000000050b007c0c */ /* 0x000fc4000cfc1270 */
[----:B------:R-:W-:Y:S02]  /*50c60*/  ISETP.LT.AND P0, PT, R12, UR4, !P0 ;  /* 0x000000040c007c0c */ /* 0x000fe4000c701270 */
[C---:B------:R-:W-:Y:S01]  /*50c70*/  PRMT R2, R15.reuse, 0x7772, RZ ;  /* 0x000077720f027816 */ /* 0x040fe200000000ff */
[----:B------:R-:W-:Y:S01]  /*50c80*/  ULDC UR4, c[0x0][0x228] ;  /* 0x00008a0000047ab9 */ /* 0x000fe20000000800 */
[----:B------:R-:W-:Y:S01]  /*50c90*/  ULDC UR5, c[0x0][0x228] ;  /* 0x00008a0000057ab9 */ /* 0x000fe20000000800 */
[----:B0-----:R-:W4:Y:S04]  /*50ca0*/  LDL.LU.64 R22, [R1+0xf28] ;  /* 0x000f280001167983 */ /* 0x001f280000300a00 */
[----:B------:R-:W4:Y:S01]  /*50cb0*/  LDL.LU R11, [R1+0x15b0] ;  /* 0x0015b000010b7983 */ /* 0x000f220000300800 */
[----:B------:R-:W-:-:S02]  /*50cc0*/  PRMT R0, R15, 0x7771, RZ ;  /* 0x000077710f007816 */ /* 0x000fc400000000ff */
[----:B------:R-:W-:-:S03]  /*50cd0*/  PRMT R15, R15, 0x7773, RZ ;  /* 0x000077730f0f7816 */ /* 0x000fc600000000ff */
[----:B--2---:R0:W-:Y:S04]  /*50ce0*/  @P4 STG.E.U8 desc[UR20][R20.64], R0 ;  /* 0x0000000014004986 */ /* 0x0041e8000c101114 */
[----:B0-----:R-:W2:Y:S04]  /*50cf0*/  LDL.LU.64 R20, [R1+0x15a8] ;  /* 0x0015a80001147983 */ /* 0x001ea80000300a00 */
[----:B---3--:R0:W-:Y:S04]  /*50d00*/  @P5 STG.E.U8 desc[UR20][R24.64], R2 ;  /* 0x0000000218005986 */ /* 0x0081e8000c101114 */
[----:B0-----:R-:W3:Y:S04]  /*50d10*/  LDL.LU.64 R24, [R1+0x15a0] ;  /* 0x0015a00001187983 */ /* 0x001ee80000300a00 */
[----:B----4-:R0:W-:Y:S04]  /*50d20*/  @P0 STG.E.U8 desc[UR20][R28.64], R15 ;  /* 0x0000000f1c000986 */ /* 0x0101e8000c101114 */
[----:B0-----:R-:W4:Y:S01]  /*50d30*/  LDL.LU.64 R28, [R1+0x1598] ;  /* 0x00159800011c7983 */ /* 0x001f220000300a00 */
[----:B------:R-:W-:Y:S01]  /*50d40*/  ISETP.LT.AND P4, PT, R3, UR4, !P1 ;  /* 0x0000000403007c0c */ /* 0x000fe2000cf81270 */
[----:B------:R-:W-:-:S02]  /*50d50*/  ULDC UR4, c[0x0][0x228] ;  /* 0x00008a0000047ab9 */ /* 0x000fc40000000800 */
[----:B------:R-:W-:Y:S01]  /*50d60*/  ISETP.LT.AND P5, PT, R9, UR4, !P1 ;  /* 0x0000000409007c0c */ /* 0x000fe2000cfa1270 */
[----:B------:R-:W-:Y:S02]  /*50d70*/  ULDC UR4, c[0x0][0x228] ;  /* 0x00008a0000047ab9 */ /* 0x000fe40000000800 */
[----:B------:R-:W-:Y:S01]  /*50d80*/  ISETP.LT.AND P0, PT, R13, UR4, !P1 ;  /* 0x000000040d007c0c */ /* 0x000fe2000cf01270 */
[----:B------:R-:W-:Y:S01]  /*50d90*/  ULDC UR4, c[0x0][0x228] ;  /* 0x00008a0000047ab9 */ /* 0x000fe20000000800 */
[C---:B------:R-:W-:Y:S02]  /*50da0*/  PRMT R9, R7.reuse, 0x7771, RZ ;  /* 0x0000777107097816 */ /* 0x040fe400000000ff */
[----:B------:R-:W-:Y:S02]  /*50db0*/  PRMT R13, R7, 0x7772, RZ ;  /* 0x00007772070d7816 */ /* 0x000fe400000000ff */
[C---:B------:R-:W-:Y:S02]  /*50dc0*/  PRMT R3, R11.reuse, 0x7770, RZ ;  /* 0x000077700b037816 */ /* 0x040fe400000000ff */
[----:B------:R-:W-:-:S03]  /*50dd0*/  PRMT R0, R11, 0x7771, RZ ;  /* 0x000077710b007816 */ /* 0x000fc600000000ff */
[----:B------:R0:W-:Y:S01]  /*50de0*/  @P3 STG.E.U8 desc[UR20][R4.64], R3 ;  /* 0x0000000304003986 */ /* 0x0001e2000c101114 */
[----:B------:R-:W-:Y:S02]  /*50df0*/  ISETP.LT.AND P3, PT, R8, UR4, !P1 ;  /* 0x0000000408007c0c */ /* 0x000fe4000cf61270 */
[C---:B------:R-:W-:Y:S02]  /*50e00*/  PRMT R2, R11.reuse, 0x7772, RZ ;  /* 0x000077720b027816 */ /* 0x040fe400000000ff */
[----:B------:R-:W-:Y:S01]  /*50e10*/  PRMT R11, R11, 0x7773, RZ ;  /* 0x000077730b0b7816 */ /* 0x000fe200000000ff */
[----:B------:R1:W-:Y:S04]  /*50e20*/  @P2 STG.E.U8 desc[UR20][R16.64], R0 ;  /* 0x0000000010002986 */ /* 0x0003e8000c101114 */
[----:B------:R1:W-:Y:S01]  /*50e30*/  @P6 STG.E.U8 desc[UR20][R22.64], R2 ;  /* 0x0000000216006986 */ /* 0x0003e2000c101114 */
[----:B0-----:R-:W-:-:S02]  /*50e40*/  PRMT R5, R7, 0x7770, RZ ;  /* 0x0000777007057816 */ /* 0x001fc400000000ff */
[----:B------:R-:W-:Y:S02]  /*50e50*/  ISETP.LT.AND P1, PT, R12, UR5, !P1 ;  /* 0x000000050c007c0c */ /* 0x000fe4000cf21270 */
[----:B------:R-:W-:Y:S01]  /*50e60*/  PRMT R7, R7, 0x7773, RZ ;  /* 0x0000777307077816 */ /* 0x000fe200000000ff */
[----:B----4-:R1:W-:Y:S04]  /*50e70*/  @P4 STG.E.U8 desc[UR20][R28.64], R11 ;  /* 0x0000000b1c004986 */ /* 0x0103e8000c101114 */
[----:B---3--:R1:W-:Y:S04]  /*50e80*/  @P5 STG.E.U8 desc[UR20][R24.64], R5 ;  /* 0x0000000518005986 */ /* 0x0083e8000c101114 */
[----:B--2---:R1:W-:Y:S04]  /*50e90*/  @P0 STG.E.U8 desc[UR20][R20.64], R9 ;  /* 0x0000000914000986 */ /* 0x0043e8000c101114 */
[----:B------:R1:W-:Y:S01]  /*50ea0*/  @P3 STG.E.U8 desc[UR20][R18.64], R13 ;  /* 0x0000000d12003986 */ /* 0x0003e2000c101114 */
[----:B------:R-:W-:Y:S05]  /*50eb0*/  @!P1 EXIT ;  /* 0x000000000000994d */ /* 0x000fea0003800000 */
[----:B-----5:R-:W-:Y:S01]  /*50ec0*/  STG.E.U8 desc[UR20][R26.64], R7 ;  /* 0x000000071a007986 */ /* 0x020fe2000c101114 */
[----:B------:R-:W-:Y:S05]  /*50ed0*/  EXIT ;  /* 0x000000000000794d */ /* 0x000fea0003800000 */
.L_x_3:
[----:B------:R-:W-:-:S00]  /*50ee0*/  BRA `(.L_x_3) ;  /* 0xfffffffc00fc7947 */ /* 0x000fc0000383ffff */
[----:B------:R-:W-:-:S00]  /*50ef0*/  NOP ;  /* 0x0000000000007918 */ /* 0x000fc00000000000 */
        /* <DEDUP_REMOVED lines=8> */
.L_x_4:


//--------------------- .nv.shared.matmul_kernel  --------------------------
	.section	.nv.shared.matmul_kernel,"aw",@nobits
	.sectionflags	@""
	.align	16
	.zero		1024


//--------------------- .nv.shared.reserved.0     --------------------------
	.section	.nv.shared.reserved.0,"aw",@nobits
	.weak		__nv_reservedSMEM_offset_0_alias
	.size		__nv_reservedSMEM_offset_0_alias, 0, 0
	.other		__nv_reservedSMEM_offset_0_alias,@"STO_CUDA_RESERVED_SHARED STV_DEFAULT"
__nv_reservedSMEM_offset_0_alias:
	.zero		0


//--------------------- .nv.constant0.matmul_kernel --------------------------
	.section	.nv.constant0.matmul_kernel,"a",@progbits
	.sectionflags	@""
	.align	4
.nv.constant0.matmul_kernel:
	.zero		608


//--------------------- SYMBOLS --------------------------

	.type		.nv.reservedSmem.offset0,@object
	.size		.nv.reservedSmem.offset0,0x4
